def matmul_kernel(
    a_ptr,
    b_ptr,
    c_ptr,
    M,
    N,
    K,
    stride_am,
    stride_ak,
    stride_bk,
    stride_bn,
    stride_cm,
    stride_cn,
    BLOCK_M: tl.constexpr,
    BLOCK_N: tl.constexpr,
    BLOCK_K: tl.constexpr,
    GROUP_M: tl.constexpr,
):
    pid = tl.program_id(axis=0)
    num_pid_m = tl.cdiv(M, BLOCK_M)
    num_pid_n = tl.cdiv(N, BLOCK_N)
    num_pid_in_group = GROUP_M * num_pid_n
    group_id = pid // num_pid_in_group
    first_pid_m = group_id * GROUP_M
    group_size_m = min(num_pid_m - first_pid_m, GROUP_M)
    pid_m = first_pid_m + ((pid % num_pid_in_group) % group_size_m)
    pid_n = (pid % num_pid_in_group) // group_size_m

    offs_am = (pid_m * BLOCK_M + tl.arange(0, BLOCK_M)) % M
    offs_bn = (pid_n * BLOCK_N + tl.arange(0, BLOCK_N)) % N
    offs_k = tl.arange(0, BLOCK_K)
    a_ptrs = a_ptr + offs_am[:, None] * stride_am + offs_k[None, :] * stride_ak
    b_ptrs = b_ptr + offs_k[:, None] * stride_bk + offs_bn[None, :] * stride_bn

    acc = tl.zeros((BLOCK_M, BLOCK_N), dtype=tl.float32)
    for kk in range(0, tl.cdiv(K, BLOCK_K)):
        a = tl.load(a_ptrs, mask=offs_k[None, :] < K - kk * BLOCK_K, other=0.0)
        b = tl.load(b_ptrs, mask=offs_k[:, None] < K - kk * BLOCK_K, other=0.0)
        acc = tl.dot(a, b, acc)
        a_ptrs += BLOCK_K * stride_ak
        b_ptrs += BLOCK_K * stride_bk

    c = acc.to(c_ptr.dtype.element_ty)
    offs_cm = pid_m * BLOCK_M + tl.arange(0, BLOCK_M)
    offs_cn = pid_n * BLOCK_N + tl.arange(0, BLOCK_N)
    c_ptrs = c_ptr + offs_cm[:, None] * stride_cm + offs_cn[None, :] * stride_cn
    mask = (offs_cm[:, None] < M) & (offs_cn[None, :] < N)
    tl.store(c_ptrs, c, mask=mask)

# config = {"BLOCK_K": 128, "BLOCK_M": 256, "BLOCK_N": 256, "GROUP_M": 8, "arch": "sm_100", "dtype": "fp32", "num_ctas": 2, "num_stages": 3, "num_warps": 4}
# arch = sm_100


// ===== COMPILED SASS (sm_100a) =====

	.target	sm_100a

	.elftype	@"ET_EXEC"


//--------------------- .note.nv.tkinfo           --------------------------
	.section	.note.nv.tkinfo,"",@"SHT_NOTE"
	.sectionflags	@"SHF_NOTE_NV_TKINFO"
	.tkinfo
        /*0018*/ 	.word	0x00000081
        /*0030*/ 	.string	""
        /*0030*/ 	.string	"ptxas-blackwell"
        /*0030*/ 	.string	"Cuda compilation tools, release 12.9, V12.9.86"
        /*0030*/ 	.string	"Build cuda_12.9.r12.9/compiler.36037853_0"
        /*0030*/ 	.string	"-v  -suppress-debug-info  -lineinfo  -arch sm_100a "



//--------------------- .note.nv.cuver            --------------------------
	.section	.note.nv.cuver,"",@"SHT_NOTE"
	.sectionflags	@"SHF_NOTE_NV_CUVER"
        /*0018*/ 	.short	0x0001
        /*001a*/ 	.short	0x0064
        /*001c*/ 	.short	0x0001
        /*001e*/ 	.short	0x0000
        /*0020*/ 	.short	0x0001
        /*0022*/ 	.short	0x0000


//--------------------- .nv.info                  --------------------------
	.section	.nv.info,"",@"SHT_CUDA_INFO"
	.align	4


	//----- nvinfo : EIATTR_REGCOUNT
	.align		4
        /*0000*/ 	.byte	0x04, 0x2f
        /*0002*/ 	.short	(.L_6 - .L_5)
	.align		4
.L_5:
        /*0004*/ 	.word	index@(matmul_kernel)
        /*0008*/ 	.word	0x000000ff


	//----- nvinfo : EIATTR_FRAME_SIZE
	.align		4
.L_6:
        /*000c*/ 	.byte	0x04, 0x11
        /*000e*/ 	.short	(.L_8 - .L_7)
	.align		4
.L_7:
        /*0010*/ 	.word	index@($__internal_2_$__cuda_sm10x_tcgen05_guardrail_trap_unallocated_columns_being_dealloced)
        /*0014*/ 	.word	0x00000b18


	//----- nvinfo : EIATTR_FRAME_SIZE
	.align		4
.L_8:
        /*0018*/ 	.byte	0x04, 0x11
        /*001a*/ 	.short	(.L_10 - .L_9)
	.align		4
.L_9:
        /*001c*/ 	.word	index@($__internal_1_$__cuda_sm10x_tcgen05_guardrail_trap_phase_invalid_during_alloc)
        /*0020*/ 	.word	0x00000b18


	//----- nvinfo : EIATTR_FRAME_SIZE
	.align		4
.L_10:
        /*0024*/ 	.byte	0x04, 0x11
        /*0026*/ 	.short	(.L_12 - .L_11)
	.align		4
.L_11:
        /*0028*/ 	.word	index@($__internal_0_$__cuda_sm10x_tcgen05_guardrail_trap_col_being_dealloced_not_returned_by_alloc)
        /*002c*/ 	.word	0x00000b18


	//----- nvinfo : EIATTR_FRAME_SIZE
	.align		4
.L_12:
        /*0030*/ 	.byte	0x04, 0x11
        /*0032*/ 	.short	(.L_14 - .L_13)
	.align		4
.L_13:
        /*0034*/ 	.word	index@(matmul_kernel)
        /*0038*/ 	.word	0x00000b18


	//----- nvinfo : EIATTR_MIN_STACK_SIZE
	.align		4
.L_14:
        /*003c*/ 	.byte	0x04, 0x12
        /*003e*/ 	.short	(.L_16 - .L_15)
	.align		4
.L_15:
        /*0040*/ 	.word	index@(matmul_kernel)
        /*0044*/ 	.word	0x00000b18
.L_16:


//--------------------- .nv.info.matmul_kernel    --------------------------
	.section	.nv.info.matmul_kernel,"",@"SHT_CUDA_INFO"
	.sectionflags	@""
	.align	4


	//----- nvinfo : EIATTR_CUDA_API_VERSION
	.align		4
        /*0000*/ 	.byte	0x04, 0x37
        /*0002*/ 	.short	(.L_18 - .L_17)
.L_17:
        /*0004*/ 	.word	0x00000081


	//----- nvinfo : EIATTR_KPARAM_INFO
	.align		4
.L_18:
        /*0008*/ 	.byte	0x04, 0x17
        /*000a*/ 	.short	(.L_20 - .L_19)
.L_19:
        /*000c*/ 	.word	0x00000000
        /*0010*/ 	.short	0x000d
        /*0012*/ 	.short	0x0048
        /*0014*/ 	.byte	0x00, 0xf4, 0x21, 0x00


	//----- nvinfo : EIATTR_KPARAM_INFO
	.align		4
.L_20:
        /*0018*/ 	.byte	0x04, 0x17
        /*001a*/ 	.short	(.L_22 - .L_21)
.L_21:
        /*001c*/ 	.word	0x00000000
        /*0020*/ 	.short	0x000c
        /*0022*/ 	.short	0x0040
        /*0024*/ 	.byte	0x00, 0xf4, 0x21, 0x00


	//----- nvinfo : EIATTR_KPARAM_INFO
	.align		4
.L_22:
        /*0028*/ 	.byte	0x04, 0x17
        /*002a*/ 	.short	(.L_24 - .L_23)
.L_23:
        /*002c*/ 	.word	0x00000000
        /*0030*/ 	.short	0x000b
        /*0032*/ 	.short	0x0038
        /*0034*/ 	.byte	0x00, 0xf0, 0x11, 0x00


	//----- nvinfo : EIATTR_KPARAM_INFO
	.align		4
.L_24:
        /*0038*/ 	.byte	0x04, 0x17
        /*003a*/ 	.short	(.L_26 - .L_25)
.L_25:
        /*003c*/ 	.word	0x00000000
        /*0040*/ 	.short	0x000a
        /*0042*/ 	.short	0x0034
        /*0044*/ 	.byte	0x00, 0xf0, 0x11, 0x00


	//----- nvinfo : EIATTR_KPARAM_INFO
	.align		4
.L_26:
        /*0048*/ 	.byte	0x04, 0x17
        /*004a*/ 	.short	(.L_28 - .L_27)
.L_27:
        /*004c*/ 	.word	0x00000000
        /*0050*/ 	.short	0x0009
        /*0052*/ 	.short	0x0030
        /*0054*/ 	.byte	0x00, 0xf0, 0x11, 0x00


	//----- nvinfo : EIATTR_KPARAM_INFO
	.align		4
.L_28:
        /*0058*/ 	.byte	0x04, 0x17
        /*005a*/ 	.short	(.L_30 - .L_29)
.L_29:
        /*005c*/ 	.word	0x00000000
        /*0060*/ 	.short	0x0008
        /*0062*/ 	.short	0x002c
        /*0064*/ 	.byte	0x00, 0xf0, 0x11, 0x00


	//----- nvinfo : EIATTR_KPARAM_INFO
	.align		4
.L_30:
        /*0068*/ 	.byte	0x04, 0x17
        /*006a*/ 	.short	(.L_32 - .L_31)
.L_31:
        /*006c*/ 	.word	0x00000000
        /*0070*/ 	.short	0x0007
        /*0072*/ 	.short	0x0028
        /*0074*/ 	.byte	0x00, 0xf0, 0x11, 0x00


	//----- nvinfo : EIATTR_KPARAM_INFO
	.align		4
.L_32:
        /*0078*/ 	.byte	0x04, 0x17
        /*007a*/ 	.short	(.L_34 - .L_33)
.L_33:
        /*007c*/ 	.word	0x00000000
        /*0080*/ 	.short	0x0006
        /*0082*/ 	.short	0x0024
        /*0084*/ 	.byte	0x00, 0xf0, 0x11, 0x00


	//----- nvinfo : EIATTR_KPARAM_INFO
	.align		4
.L_34:
        /*0088*/ 	.byte	0x04, 0x17
        /*008a*/ 	.short	(.L_36 - .L_35)
.L_35:
        /*008c*/ 	.word	0x00000000
        /*0090*/ 	.short	0x0005
        /*0092*/ 	.short	0x0020
        /*0094*/ 	.byte	0x00, 0xf0, 0x11, 0x00


	//----- nvinfo : EIATTR_KPARAM_INFO
	.align		4
.L_36:
        /*0098*/ 	.byte	0x04, 0x17
        /*009a*/ 	.short	(.L_38 - .L_37)
.L_37:
        /*009c*/ 	.word	0x00000000
        /*00a0*/ 	.short	0x0004
        /*00a2*/ 	.short	0x001c
        /*00a4*/ 	.byte	0x00, 0xf0, 0x11, 0x00


	//----- nvinfo : EIATTR_KPARAM_INFO
	.align		4
.L_38:
        /*00a8*/ 	.byte	0x04, 0x17
        /*00aa*/ 	.short	(.L_40 - .L_39)
.L_39:
        /*00ac*/ 	.word	0x00000000
        /*00b0*/ 	.short	0x0003
        /*00b2*/ 	.short	0x0018
        /*00b4*/ 	.byte	0x00, 0xf0, 0x11, 0x00


	//----- nvinfo : EIATTR_KPARAM_INFO
	.align		4
.L_40:
        /*00b8*/ 	.byte	0x04, 0x17
        /*00ba*/ 	.short	(.L_42 - .L_41)
.L_41:
        /*00bc*/ 	.word	0x00000000
        /*00c0*/ 	.short	0x0002
        /*00c2*/ 	.short	0x0010
        /*00c4*/ 	.byte	0x00, 0xf4, 0x21, 0x00


	//----- nvinfo : EIATTR_KPARAM_INFO
	.align		4
.L_42:
        /*00c8*/ 	.byte	0x04, 0x17
        /*00ca*/ 	.short	(.L_44 - .L_43)
.L_43:
        /*00cc*/ 	.word	0x00000000
        /*00d0*/ 	.short	0x0001
        /*00d2*/ 	.short	0x0008
        /*00d4*/ 	.byte	0x00, 0xf4, 0x21, 0x00


	//----- nvinfo : EIATTR_KPARAM_INFO
	.align		4
.L_44:
        /*00d8*/ 	.byte	0x04, 0x17
        /*00da*/ 	.short	(.L_46 - .L_45)
.L_45:
        /*00dc*/ 	.word	0x00000000
        /*00e0*/ 	.short	0x0000
        /*00e2*/ 	.short	0x0000
        /*00e4*/ 	.byte	0x00, 0xf4, 0x21, 0x00


	//----- nvinfo : EIATTR_EXPLICIT_CLUSTER
	.align		4
.L_46:
        /*00e8*/ 	.byte	0x01, 0x3e
	.zero		2


	//----- nvinfo : EIATTR_CTA_PER_CLUSTER
	.align		4
        /*00ec*/ 	.byte	0x04, 0x3d
        /*00ee*/ 	.short	(.L_48 - .L_47)
.L_47:
        /*00f0*/ 	.word	0x00000002
        /*00f4*/ 	.word	0x00000001
        /*00f8*/ 	.word	0x00000001


	//----- nvinfo : EIATTR_AT_ENTRY_FRAGMENTS
	.align		4
.L_48:
        /*00fc*/ 	.byte	0x04, 0x4f
        /*00fe*/ 	.short	(.L_50 - .L_49)


	//   ....[0]....
.L_49:
        /*0100*/ 	.word	0x00000004


	//   ....[1]....
        /*0104*/ 	.word	0x00000005


	//----- nvinfo : EIATTR_RESERVED_SMEM_USED
	.align		4
.L_50:
        /*0108*/ 	.byte	0x01, 0x41
	.zero		2


	//----- nvinfo : EIATTR_SPARSE_MMA_MASK
	.align		4
        /*010c*/ 	.byte	0x03, 0x50
        /*010e*/ 	.short	0x0000


	//----- nvinfo : EIATTR_TCGEN05_2CTA_USED
	.align		4
        /*0110*/ 	.byte	0x01, 0x52
	.zero		2


	//----- nvinfo : EIATTR_MAXREG_COUNT
	.align		4
        /*0114*/ 	.byte	0x03, 0x1b
        /*0116*/ 	.short	0x00ff


	//----- nvinfo : EIATTR_NUM_BARRIERS
	.align		4
        /*0118*/ 	.byte	0x02, 0x4c
        /*011a*/ 	.byte	0x01
	.zero		1


	//----- nvinfo : EIATTR_ANNOTATIONS
	.align		4
        /*011c*/ 	.byte	0x04, 0x55
        /*011e*/ 	.short	(.L_52 - .L_51)


	//   ....[0]....
.L_51:
        /*0120*/ 	.word	0x00000001
        /*0124*/ 	.byte	0xa0, 0x0d, 0x00, 0x00, 0x01, 0x00, 0x00, 0x00, 0x10, 0x0e, 0x00, 0x00, 0x01, 0x00, 0x00, 0x00
        /* <DEDUP_REMOVED lines=1452> */
        /*5bf4*/ 	.byte	0xc0, 0xba, 0x02, 0x00


	//----- nvinfo : EIATTR_INT_WARP_WIDE_INSTR_OFFSETS
	.align		4
.L_52:
        /*5bf8*/ 	.byte	0x04, 0x31
        /*5bfa*/ 	.short	(.L_54 - .L_53)


	//   ....[0]....
.L_53:
        /*5bfc*/ 	.word	0x0000c0a0


	//   ....[1]....
        /*5c00*/ 	.word	0x0000c130


	//   ....[2]....
        /*5c04*/ 	.word	0x0000c180


	//   ....[3]....
        /*5c08*/ 	.word	0x00031400


	//   ....[4]....
        /*5c0c*/ 	.word	0x00031450


	//----- nvinfo : EIATTR_COOP_GROUP_MASK_REGIDS
	.align		4
.L_54:
        /*5c10*/ 	.byte	0x04, 0x29
        /*5c12*/ 	.short	(.L_56 - .L_55)


	//   ....[0]....
.L_55:
        /*5c14*/ 	.word	0xffffffff


	//   ....[1]....
        /*5c18*/ 	.word	0xffffffff


	//   ....[2]....
        /*5c1c*/ 	.word	0xffffffff


	//   ....[3]....
        /*5c20*/ 	.word	0xffffffff


	//----- nvinfo : EIATTR_COOP_GROUP_INSTR_OFFSETS
	.align		4
.L_56:
        /*5c24*/ 	.byte	0x04, 0x28
        /*5c26*/ 	.short	(.L_58 - .L_57)


	//   ....[0]....
.L_57:
        /*5c28*/ 	.word	0x00000070


	//   ....[1]....
        /*5c2c*/ 	.word	0x00000670


	//   ....[2]....
        /*5c30*/ 	.word	0x00031290


	//   ....[3]....
        /*5c34*/ 	.word	0x00031500


	//----- nvinfo : EIATTR_VRC_CTA_INIT_COUNT
	.align		4
.L_58:
        /*5c38*/ 	.byte	0x02, 0x4a
        /*5c3a*/ 	.byte	0x80
	.zero		1


	//----- nvinfo : EIATTR_MBARRIER_INSTR_OFFSETS
	.align		4
        /*5c3c*/ 	.byte	0x04, 0x39
        /*5c3e*/ 	.short	(.L_60 - .L_59)


	//   ....[0]....
.L_59:
        /*5c40*/ 	.word	0x000002f0
        /*5c44*/ 	.word	0x00000007
        /*5c48*/ 	.word	0x00000000
        /*5c4c*/ 	.short	0x010a
        /*5c4e*/ 	.byte	0xff
	.zero		1


	//   ....[1]....
        /*5c50*/ 	.word	0x00000310
        /*5c54*/ 	.word	0x00000007
        /*5c58*/ 	.word	0x00000000
        /*5c5c*/ 	.short	0x010a
        /*5c5e*/ 	.byte	0xff
	.zero		1


	//   ....[2]....
        /*5c60*/ 	.word	0x000004e0
        /*5c64*/ 	.word	0x00000009
        /*5c68*/ 	.word	0x00000000
        /*5c6c*/ 	.short	0x010a
        /*5c6e*/ 	.byte	0xff
	.zero		1


	//   ....[3]....
        /*5c70*/ 	.word	0x00000500
        /*5c74*/ 	.word	0x00000009
        /*5c78*/ 	.word	0x00000000
        /*5c7c*/ 	.short	0x010a
        /*5c7e*/ 	.byte	0xff
	.zero		1


	//   ....[4]....
        /*5c80*/ 	.word	0x000005f0
        /*5c84*/ 	.word	0x00000005
        /*5c88*/ 	.word	0x00000000
        /*5c8c*/ 	.short	0x0101
        /*5c8e*/ 	.byte	0xff
	.zero		1


	//   ....[5]....
        /*5c90*/ 	.word	0x0000c1d0
        /*5c94*/ 	.word	0x000000ff
        /*5c98*/ 	.word	0x00000000
        /*5c9c*/ 	.short	0x0100
        /*5c9e*/ 	.byte	0x0a
	.zero		1


	//   ....[6]....
        /*5ca0*/ 	.word	0x0000c220
        /*5ca4*/ 	.word	0x000000ff
        /*5ca8*/ 	.word	0x00050008
        /*5cac*/ 	.short	0x0100
        /*5cae*/ 	.byte	0x07
	.zero		1


	//   ....[7]....
        /*5cb0*/ 	.word	0x0001e5d0
        /*5cb4*/ 	.word	0x000000ff
        /*5cb8*/ 	.word	0x00000000
        /*5cbc*/ 	.short	0x010a
        /*5cbe*/ 	.byte	0x0a
	.zero		1


	//   ....[8]....
        /*5cc0*/ 	.word	0x000296a0
        /*5cc4*/ 	.word	0x000000ff
        /*5cc8*/ 	.word	0x00000000
        /*5ccc*/ 	.short	0x010a
        /*5cce*/ 	.byte	0x0a
	.zero		1


	//   ....[9]....
        /*5cd0*/ 	.word	0x00029800
        /*5cd4*/ 	.word	0x000000ff
        /*5cd8*/ 	.word	0x00050000
        /*5cdc*/ 	.short	0x0108
        /*5cde*/ 	.byte	0x07
	.zero		1


	//   ....[10]....
        /*5ce0*/ 	.word	0x00029880
        /*5ce4*/ 	.word	0x000000ff
        /*5ce8*/ 	.word	0x00050008
        /*5cec*/ 	.short	0x0108
        /*5cee*/ 	.byte	0x07
	.zero		1


	//   ....[11]....
        /*5cf0*/ 	.word	0x00031530
        /*5cf4*/ 	.word	0x00000007
        /*5cf8*/ 	.word	0x00000000
        /*5cfc*/ 	.short	0x010a
        /*5cfe*/ 	.byte	0xff
	.zero		1


	//   ....[12]....
        /*5d00*/ 	.word	0x00031590
        /*5d04*/ 	.word	0x00000009
        /*5d08*/ 	.word	0x00000000
        /*5d0c*/ 	.short	0x010a
        /*5d0e*/ 	.byte	0xff
	.zero		1


	//   ....[13]....
        /*5d10*/ 	.word	0x000315e0
        /*5d14*/ 	.word	0x000000ff
        /*5d18*/ 	.word	0x00000000
        /*5d1c*/ 	.short	0x010a
        /*5d1e*/ 	.byte	0x0a
	.zero		1


	//   ....[14]....
        /*5d20*/ 	.word	0x00031610
        /*5d24*/ 	.word	0x000000ff
        /*5d28*/ 	.word	0x00000000
        /*5d2c*/ 	.short	0x010a
        /*5d2e*/ 	.byte	0x0a
	.zero		1


	//----- nvinfo : EIATTR_NUM_MBARRIERS
	.align		4
.L_60:
        /*5d30*/ 	.byte	0x03, 0x38
        /*5d32*/ 	.short	0x0002


	//----- nvinfo : EIATTR_EXIT_INSTR_OFFSETS
	.align		4
        /*5d34*/ 	.byte	0x04, 0x1c
        /*5d36*/ 	.short	(.L_62 - .L_61)


	//   ....[0]....
.L_61:
        /*5d38*/ 	.word	0x00031510


	//----- nvinfo : EIATTR_REQNTID
	.align		4
.L_62:
        /*5d3c*/ 	.byte	0x04, 0x10
        /*5d3e*/ 	.short	(.L_64 - .L_63)
.L_63:
        /*5d40*/ 	.word	0x00000080
        /*5d44*/ 	.word	0x00000001
        /*5d48*/ 	.word	0x00000001


	//----- nvinfo : EIATTR_CRS_STACK_SIZE
	.align		4
.L_64:
        /*5d4c*/ 	.byte	0x04, 0x1e
        /*5d4e*/ 	.short	(.L_66 - .L_65)
.L_65:
        /*5d50*/ 	.word	0x00000000


	//----- nvinfo : EIATTR_CBANK_PARAM_SIZE
	.align		4
.L_66:
        /*5d54*/ 	.byte	0x03, 0x19
        /*5d56*/ 	.short	0x0050


	//----- nvinfo : EIATTR_PARAM_CBANK
	.align		4
        /*5d58*/ 	.byte	0x04, 0x0a
        /*5d5a*/ 	.short	(.L_68 - .L_67)
	.align		4
.L_67:
        /*5d5c*/ 	.word	index@(.nv.constant0.matmul_kernel)
        /*5d60*/ 	.short	0x0380
        /*5d62*/ 	.short	0x0050


	//----- nvinfo : EIATTR_SW_WAR
	.align		4
.L_68:
        /*5d64*/ 	.byte	0x04, 0x36
        /*5d66*/ 	.short	(.L_70 - .L_69)
.L_69:
        /*5d68*/ 	.word	0x00000008
.L_70:


//--------------------- .nv.compat                --------------------------
	.section	.nv.compat,"",@"SHT_CUDA_COMPAT_INFO"
	.align	4
        /*0000*/ 	.byte	0x02, 0x02, 0x02, 0x00, 0x02, 0x05, 0x05, 0x00, 0x02, 0x03, 0x00, 0x00, 0x02, 0x06, 0x01, 0x00


//--------------------- .nv.callgraph             --------------------------
	.section	.nv.callgraph,"",@"SHT_CUDA_CALLGRAPH"
	.align	4
	.sectionentsize	8
	.align		4
        /*0000*/ 	.word	0x00000000
	.align		4
        /*0004*/ 	.word	0xffffffff
	.align		4
        /*0008*/ 	.word	0x00000000
	.align		4
        /*000c*/ 	.word	0xfffffffe
	.align		4
        /*0010*/ 	.word	0x00000000
	.align		4
        /*0014*/ 	.word	0xfffffffd
	.align		4
        /*0018*/ 	.word	0x00000000
	.align		4
        /*001c*/ 	.word	0xfffffffc


//--------------------- .text.matmul_kernel       --------------------------
	.section	.text.matmul_kernel,"ax",@progbits
	.align	128
        .global         matmul_kernel
        .type           matmul_kernel,@function
        .size           matmul_kernel,(.L_x_29 - matmul_kernel)
        .other          matmul_kernel,@"STO_CUDA_ENTRY STV_DEFAULT"
matmul_kernel:
.text.matmul_kernel:
[----:B------:R-:W1:Y:S01]  /*0000*/  LDC R1, c[0x0][0x37c] ;  /* 0x0000df00ff017b82 */ /* 0x000e620000000800 */
[----:B------:R-:W2:Y:S01]  /*0010*/  S2R R0, SR_TID.X ;  /* 0x0000000000007919 */ /* 0x000ea20000002100 */
[----:B-1----:R-:W-:Y:S01]  /*0020*/  VIADD R1, R1, 0xfffff4e8 ;  /* 0xfffff4e801017836 */ /* 0x002fe20000000000 */
[----:B--2---:R-:W-:-:S13]  /*0030*/  ISETP.GE.U32.AND P0, PT, R0, 0x20, PT ;  /* 0x000000200000780c */ /* 0x004fda0003f06070 */
[----:B------:R-:W-:Y:S02]  /*0040*/  VOTEU.ANY UP0, P0 ;  /* 0x0000000000ff7886 */ /* 0x000fe40000000100 */
[----:B------:R-:W-:Y:S05]  /*0050*/  BRA.U UP0, `(.L_x_0) ;  /* 0x0000000500887547 */ /* 0x000fea000b800000 */
[----:B------:R-:W1:Y:S01]  /*0060*/  S2R R11, SR_CgaCtaId ;  /* 0x00000000000b7919 */ /* 0x000e620000008800 */
[----:B------:R-:W-:Y:S01]  /*0070*/  NOP ;  /* 0x0000000000007918 */ /* 0x000fe20000000000 */
[----:B------:R-:W-:-:S04]  /*0080*/  MOV R0, 0x40 ;  /* 0x0000004000007802 */ /* 0x000fc80000000f00 */
[----:B-1----:R-:W-:Y:S02]  /*0090*/  LEA R2, R11, R0, 0x18 ;  /* 0x000000000b027211 */ /* 0x002fe400078ec0ff */
[----:B------:R-:W-:-:S04]  /*00a0*/  MOV R0, 0x400 ;  /* 0x0000040000007802 */ /* 0x000fc80000000f00 */
[----:B------:R-:W1:Y:S01]  /*00b0*/  LDS.U8 R2, [R2] ;  /* 0x0000000002027984 */ /* 0x000e620000000000 */
[----:B------:R-:W-:Y:S02]  /*00c0*/  LEA R0, R11, R0, 0x18 ;  /* 0x000000000b007211 */ /* 0x000fe400078ec0ff */
[----:B-1----:R-:W-:-:S13]  /*00d0*/  ISETP.NE.AND P0, PT, R2, RZ, PT ;  /* 0x000000ff0200720c */ /* 0x002fda0003f05270 */
[----:B------:R-:W-:Y:S05]  /*00e0*/  @P0 BRA `(.L_x_1) ;  /* 0x00000004004c0947 */ /* 0x000fea0003800000 */
[C---:B------:R-:W-:Y:S02]  /*00f0*/  LOP3.LUT R2, R11.reuse, 0x1, RZ, 0xc0, !PT ;  /* 0x000000010b027812 */ /* 0x040fe400078ec0ff */
[----:B------:R-:W-:Y:S02]  /*0100*/  LOP3.LUT R5, R11, 0x1, RZ, 0x3c, !PT ;  /* 0x000000010b057812 */ /* 0x000fe400078e3cff */
[----:B------:R-:W-:-:S13]  /*0110*/  ISETP.NE.U32.AND P0, PT, R2, 0x1, PT ;  /* 0x000000010200780c */ /* 0x000fda0003f05070 */
[----:B------:R-:W-:Y:S05]  /*0120*/  @!P0 BRA `(.L_x_2) ;  /* 0x0000000000c08947 */ /* 0x000fea0003800000 */
[----:B------:R-:W-:Y:S01]  /*0130*/  ELECT P1, URZ, PT ;  /* 0x0000000000ff782f */ /* 0x000fe20003820000 */
[----:B------:R-:W-:-:S12]  /*0140*/  BSSY B0, `(.L_x_2) ;  /* 0x000002e000007945 */ /* 0x000fd80003800000 */
[----:B------:R-:W-:Y:S05]  /*0150*/  @!P1 BRA `(.L_x_3) ;  /* 0x0000000000b09947 */ /* 0x000fea0003800000 */
[----:B------:R-:W-:-:S05]  /*0160*/  UMOV UR4, 0x10 ;  /* 0x0000001000047882 */ /* 0x000fca0000000000 */
[----:B------:R-:W-:Y:S04]  /*0170*/  DEPBAR.LE SB1, 0x36 ;  /* 0x00009d800000791a */ /* 0x000fe80000000000 */
[----:B------:R-:W1:Y:S02]  /*0180*/  UTCATOMSWS.2CTA.FIND_AND_SET.ALIGN UP1, UR4, UR4 ;  /* 0x00000004000475e3 */ /* 0x000e640008220800 */
[----:B-1----:R-:W-:Y:S01]  /*0190*/  PLOP3.LUT P1, PT, PT, PT, UP1, 0x80, 0x8 ;  /* 0x000000000008781c */ /* 0x002fe20003f2f018 */
[----:B------:R-:W-:-:S03]  /*01a0*/  IMAD.U32 R4, RZ, RZ, UR4 ;  /* 0x00000004ff047e24 */ /* 0x000fc6000f8e00ff */
[----:B------:R-:W-:-:S04]  /*01b0*/  SEL R2, RZ, 0xffffffff, !P1 ;  /* 0xffffffffff027807 */ /* 0x000fc80004800000 */
[----:B------:R-:W-:-:S13]  /*01c0*/  ISETP.NE.AND P1, PT, R2, RZ, PT ;  /* 0x000000ff0200720c */ /* 0x000fda0003f25270 */
[----:B------:R-:W-:Y:S05]  /*01d0*/  @P1 BRA `(.L_x_4) ;  /* 0x0000000000241947 */ /* 0x000fea0003800000 */
.L_x_5:
[----:B------:R-:W-:Y:S05]  /*01e0*/  NANOSLEEP 0x64 ;  /* 0x000000640000795d */ /* 0x000fea0003800000 */
[----:B------:R-:W-:-:S05]  /*01f0*/  UMOV UR4, 0x10 ;  /* 0x0000001000047882 */ /* 0x000fca0000000000 */
[----:B------:R-:W-:Y:S04]  /*0200*/  DEPBAR.LE SB1, 0x36 ;  /* 0x00009d800000791a */ /* 0x000fe80000000000 */
[----:B------:R-:W1:Y:S02]  /*0210*/  UTCATOMSWS.2CTA.FIND_AND_SET.ALIGN UP1, UR4, UR4 ;  /* 0x00000004000475e3 */ /* 0x000e640008220800 */
[----:B-1----:R-:W-:Y:S01]  /*0220*/  PLOP3.LUT P1, PT, PT, PT, UP1, 0x80, 0x8 ;  /* 0x000000000008781c */ /* 0x002fe20003f2f018 */
[----:B------:R-:W-:-:S03]  /*0230*/  IMAD.U32 R4, RZ, RZ, UR4 ;  /* 0x00000004ff047e24 */ /* 0x000fc6000f8e00ff */
[----:B------:R-:W-:-:S04]  /*0240*/  SEL R2, RZ, 0xffffffff, !P1 ;  /* 0xffffffffff027807 */ /* 0x000fc80004800000 */
[----:B------:R-:W-:-:S13]  /*0250*/  ISETP.NE.AND P1, PT, R2, RZ, PT ;  /* 0x000000ff0200720c */ /* 0x000fda0003f25270 */
[----:B------:R-:W-:Y:S05]  /*0260*/  @!P1 BRA `(.L_x_5) ;  /* 0xfffffffc00dc9947 */ /* 0x000fea000383ffff */
.L_x_4:
[----:B------:R-:W-:Y:S01]  /*0270*/  MOV R2, 0x60 ;  /* 0x0000006000027802 */ /* 0x000fe20000000f00 */
[----:B------:R-:W-:Y:S01]  /*0280*/  IMAD.MOV.U32 R10, RZ, RZ, 0x4 ;  /* 0x00000004ff0a7424 */ /* 0x000fe200078e00ff */
[----:B------:R-:W-:Y:S01]  /*0290*/  MOV R3, 0x58 ;  /* 0x0000005800037802 */ /* 0x000fe20000000f00 */
[----:B------:R-:W-:Y:S01]  /*02a0*/  IMAD.MOV.U32 R13, RZ, RZ, 0xffff ;  /* 0x0000ffffff0d7424 */ /* 0x000fe200078e00ff */
[C---:B------:R-:W-:Y:S02]  /*02b0*/  LEA R6, R11.reuse, R2, 0x18 ;  /* 0x000000020b067211 */ /* 0x040fe400078ec0ff */
[----:B------:R-:W-:-:S03]  /*02c0*/  LEA R7, R11, R3, 0x18 ;  /* 0x000000030b077211 */ /* 0x000fc600078ec0ff */
[----:B------:R-:W1:Y:S02]  /*02d0*/  LDS R2, [R6] ;  /* 0x0000000006027984 */ /* 0x000e640000000800 */
[----:B-1----:R-:W-:-:S04]  /*02e0*/  IMAD.U32 R2, R2, -0x80000000, RZ ;  /* 0x8000000002027824 */ /* 0x002fc800078e00ff */
[----:B------:R-:W1:Y:S02]  /*02f0*/  SYNCS.PHASECHK.TRANS64.TRYWAIT P1, [R7+URZ], R2 ;  /* 0x00000002070075a7 */ /* 0x000e6400080211ff */
[----:B-1----:R-:W-:Y:S05]  /*0300*/  @P1 BRA `(.L_x_6) ;  /* 0x0000000000081947 */ /* 0x002fea0003800000 */
[----:B------:R-:W1:Y:S02]  /*0310*/  SYNCS.PHASECHK.TRANS64.TRYWAIT P1, [R7+URZ], R2 ;  /* 0x00000002070075a7 */ /* 0x000e6400080211ff */
[----:B-1----:R-:W-:Y:S05]  /*0320*/  @!P1 BRA `(.L_x_7) ;  /* 0x00000310007c9947 */ /* 0x002fea0003800000 */
.L_x_6:
[C---:B------:R-:W-:Y:S01]  /*0330*/  PRMT R9, R5.reuse, 0x654, R7 ;  /* 0x0000065405097816 */ /* 0x040fe20000000007 */
[C---:B-1----:R-:W-:Y:S01]  /*0340*/  IMAD.SHL.U32 R3, R4.reuse, 0x20, RZ ;  /* 0x0000002004037824 */ /* 0x042fe200078e00ff */
[----:B------:R-:W-:Y:S01]  /*0350*/  PRMT R8, R5, 0x654, R0 ;  /* 0x0000065405087816 */ /* 0x000fe20000000000 */
[----:B------:R-:W-:Y:S01]  /*0360*/  IMAD.MOV.U32 R12, RZ, RZ, 0x1 ;  /* 0x00000001ff0c7424 */ /* 0x000fe200078e00ff */
[----:B------:R1:W-:Y:S01]  /*0370*/  SYNCS.ARRIVE.TRANS64.RED RZ, [R9+URZ], R10 ;  /* 0x0000000a09ff79a7 */ /* 0x0003e200080004ff */
[----:B------:R-:W-:Y:S01]  /*0380*/  VIADD R7, R4, 0x10 ;  /* 0x0000001004077836 */ /* 0x000fe20000000000 */
[----:B------:R2:W-:Y:S01]  /*0390*/  STS [R0], R3 ;  /* 0x0000000300007388 */ /* 0x0005e20000000800 */
[----:B------:R-:W-:-:S03]  /*03a0*/  SHF.L.U32 R2, R13, R4, RZ ;  /* 0x000000040d027219 */ /* 0x000fc600000006ff */
[----:B------:R-:W-:Y:S01]  /*03b0*/  SHF.L.U32 R7, R12, R7, RZ ;  /* 0x000000070c077219 */ /* 0x000fe200000006ff */
[----:B------:R2:W-:Y:S01]  /*03c0*/  STAS [R8.64], R4 ;  /* 0x0000000408007dbd */ /* 0x0005e2000c0008ff */
[----:B-1----:R-:W-:Y:S02]  /*03d0*/  MOV R10, 0x50 ;  /* 0x00000050000a7802 */ /* 0x002fe40000000f00 */
[----:B------:R-:W-:Y:S02]  /*03e0*/  LOP3.LUT R2, R7, R2, RZ, 0xfc, !PT ;  /* 0x0000000207027212 */ /* 0x000fe400078efcff */
[----:B------:R-:W-:-:S05]  /*03f0*/  LEA R7, R11, R10, 0x18 ;  /* 0x0000000a0b077211 */ /* 0x000fca00078ec0ff */
[----:B------:R2:W-:Y:S04]  /*0400*/  ATOMS.OR RZ, [R7], R2 ;  /* 0x0000000207ff738c */ /* 0x0005e80003000000 */
[----:B------:R2:W-:Y:S02]  /*0410*/  ATOMS.XOR RZ, [R6], R12 ;  /* 0x0000000c06ff738c */ /* 0x0005e40003800000 */
.L_x_3:
[----:B------:R-:W-:Y:S05]  /*0420*/  BSYNC B0 ;  /* 0x0000000000007941 */ /* 0x000fea0003800000 */
.L_x_2:
[----:B------:R-:W-:Y:S05]  /*0430*/  @P0 BRA `(.L_x_8) ;  /* 0x0000000000880947 */ /* 0x000fea0003800000 */
[----:B------:R-:W-:Y:S05]  /*0440*/  WARPSYNC.ALL ;  /* 0x0000000000007948 */ /* 0x000fea0003800000 */
[----:B------:R-:W-:Y:S01]  /*0450*/  NOP ;  /* 0x0000000000007918 */ /* 0x000fe20000000000 */
[----:B------:R-:W-:-:S13]  /*0460*/  ELECT P0, URZ, PT ;  /* 0x0000000000ff782f */ /* 0x000fda0003800000 */
[----:B------:R-:W-:Y:S05]  /*0470*/  @!P0 BRA `(.L_x_8) ;  /* 0x0000000000788947 */ /* 0x000fea0003800000 */
[----:B--2---:R-:W-:Y:S02]  /*0480*/  MOV R2, 0x60 ;  /* 0x0000006000027802 */ /* 0x004fe40000000f00 */
[----:B------:R-:W-:Y:S02]  /*0490*/  MOV R4, 0x58 ;  /* 0x0000005800047802 */ /* 0x000fe40000000f00 */
        /* <DEDUP_REMOVED lines=8> */
.L_x_9:
[----:B------:R-:W2:Y:S01]  /*0520*/  LDS R2, [R0] ;  /* 0x0000000000027984 */ /* 0x000ea20000000800 */
[----:B------:R-:W-:Y:S01]  /*0530*/  IMAD.MOV.U32 R7, RZ, RZ, 0xffff ;  /* 0x0000ffffff077424 */ /* 0x000fe200078e00ff */
[----:B------:R-:W-:Y:S01]  /*0540*/  PRMT R5, R5, 0x654, R9 ;  /* 0x0000065405057816 */ /* 0x000fe20000000009 */
[----:B------:R-:W-:Y:S02]  /*0550*/  IMAD.MOV.U32 R13, RZ, RZ, 0x1 ;  /* 0x00000001ff0d7424 */ /* 0x000fe400078e00ff */
[C---:B-12---:R-:W-:Y:S02]  /*0560*/  IMAD.SHL.U32 R3, R2.reuse, 0x20, RZ ;  /* 0x0000002002037824 */ /* 0x046fe400078e00ff */
[----:B------:R-:W-:Y:S01]  /*0570*/  VIADD R4, R2, 0x10 ;  /* 0x0000001002047836 */ /* 0x000fe20000000000 */
[----:B------:R-:W-:Y:S02]  /*0580*/  SHF.L.U32 R2, R7, R2, RZ ;  /* 0x0000000207027219 */ /* 0x000fe400000006ff */
[----:B------:R1:W-:Y:S02]  /*0590*/  STS [R0], R3 ;  /* 0x0000000300007388 */ /* 0x0003e40000000800 */
[----:B------:R-:W-:-:S02]  /*05a0*/  SHF.L.U32 R7, R13, R4, RZ ;  /* 0x000000040d077219 */ /* 0x000fc400000006ff */
[----:B------:R-:W-:Y:S02]  /*05b0*/  MOV R4, 0x50 ;  /* 0x0000005000047802 */ /* 0x000fe40000000f00 */
[----:B------:R-:W-:Y:S02]  /*05c0*/  LOP3.LUT R2, R7, R2, RZ, 0xfc, !PT ;  /* 0x0000000207027212 */ /* 0x000fe400078efcff */
[----:B------:R-:W-:-:S05]  /*05d0*/  LEA R11, R11, R4, 0x18 ;  /* 0x000000040b0b7211 */ /* 0x000fca00078ec0ff */
[----:B------:R1:W-:Y:S01]  /*05e0*/  ATOMS.OR RZ, [R11], R2 ;  /* 0x000000020bff738c */ /* 0x0003e20003000000 */
[----:B------:R1:W-:Y:S03]  /*05f0*/  SYNCS.ARRIVE.TRANS64.RED.A1T0 RZ, [R5+URZ], RZ ;  /* 0x000000ff05ff79a7 */ /* 0x0003e600081004ff */
[----:B------:R1:W-:Y:S01]  /*0600*/  ATOMS.XOR RZ, [R6], R13 ;  /* 0x0000000d06ff738c */ /* 0x0003e20003800000 */
[----:B------:R-:W-:Y:S05]  /*0610*/  BRA `(.L_x_8) ;  /* 0x0000000000107947 */ /* 0x000fea0003800000 */
.L_x_1:
[----:B------:R-:W-:Y:S01]  /*0620*/  IMAD.MOV.U32 R3, RZ, RZ, -0x1 ;  /* 0xffffffffff037424 */ /* 0x000fe200078e00ff */
[----:B------:R-:W-:-:S04]  /*0630*/  MOV R2, 0x660 ;  /* 0x0000066000027802 */ /* 0x000fc80000000f00 */
[----:B------:R1:W-:Y:S03]  /*0640*/  STS [R0], R3 ;  /* 0x0000000300007388 */ /* 0x0003e60000000800 */
[----:B-1----:R-:W-:Y:S05]  /*0650*/  CALL.REL.NOINC `($__internal_1_$__cuda_sm10x_tcgen05_guardrail_trap_phase_invalid_during_alloc) ;  /* 0x0000031000047944 */ /* 0x002fea0003c00000 */
.L_x_8:
[----:B------:R-:W-:Y:S05]  /*0660*/  WARPSYNC.ALL ;  /* 0x0000000000007948 */ /* 0x000fea0003800000 */
[----:B------:R-:W-:Y:S01]  /*0670*/  NOP ;  /* 0x0000000000007918 */ /* 0x000fe20000000000 */
.L_x_0:
[----:B--2---:R-:W2:Y:S08]  /*0680*/  LDC.64 R8, c[0x0][0x398] ;  /* 0x0000e600ff087b82 */ /* 0x004eb00000000a00 */
[----:B------:R-:W3:Y:S02]  /*0690*/  S2UR UR5, SR_CgaSize ;  /* 0x00000000000579c3 */ /* 0x000ee40000008a00 */
[----:B---3--:R-:W-:-:S12]  /*06a0*/  UIMAD UR5, UR5, -0xa0, URZ ;  /* 0xffffff60050578a4 */ /* 0x008fd8000f8e02ff */
[----:B------:R-:W3:Y:S01]  /*06b0*/  LDCU UR5, c[0x0][UR5+0x2b0] ;  /* 0x00005600050577ac */ /* 0x000ee20008000800 */
[----:B------:R-:W4:Y:S01]  /*06c0*/  S2R R14, SR_CgaCtaId ;  /* 0x00000000000e7919 */ /* 0x000f220000008800 */
[----:B------:R-:W1:Y:S01]  /*06d0*/  LDCU.128 UR12, c[0x0][0x380] ;  /* 0x00007000ff0c77ac */ /* 0x000e620008000c00 */
[----:B------:R-:W1:Y:S08]  /*06e0*/  S2UR UR4, SR_CTAID.X ;  /* 0x00000000000479c3 */ /* 0x000e700000002500 */
[----:B------:R-:W4:Y:S01]  /*06f0*/  LDC R132, c[0x0][0x3a0] ;  /* 0x0000e800ff847b82 */ /* 0x000f220000000800 */
[----:B-12---:R-:W-:-:S07]  /*0700*/  VIADD R0, R9, 0xff ;  /* 0x000000ff09007836 */ /* 0x006fce0000000000 */
[----:B------:R-:W-:Y:S01]  /*0710*/  BAR.SYNC.DEFER_BLOCKING 0x0 ;  /* 0x0000000000007b1d */ /* 0x000fe20000010000 */
[----:B------:R-:W-:Y:S02]  /*0720*/  ISETP.NE.AND P3, PT, R8, RZ, PT ;  /* 0x000000ff0800720c */ /* 0x000fe40003f65270 */
[----:B------:R-:W-:Y:S02]  /*0730*/  SHF.R.S32.HI R3, RZ, 0x1f, R0 ;  /* 0x0000001fff037819 */ /* 0x000fe40000011400 */
[----:B------:R-:W-:-:S03]  /*0740*/  I2FP.F32.U32 R5, UR4 ;  /* 0x0000000400057c45 */ /* 0x000fc60008201000 */
[----:B------:R-:W1:Y:S01]  /*0750*/  S2UR UR4, SR_CgaCtaId ;  /* 0x00000000000479c3 */ /* 0x000e620000008800 */
[----:B------:R-:W-:Y:S01]  /*0760*/  LEA.HI R3, R3, R0, RZ, 0x8 ;  /* 0x0000000003037211 */ /* 0x000fe200078f40ff */
[----:B---3--:R-:W-:-:S03]  /*0770*/  FMUL R5, R5, UR5 ;  /* 0x0000000505057c20 */ /* 0x008fc60008400000 */
[----:B------:R-:W-:Y:S01]  /*0780*/  SHF.R.S32.HI R3, RZ, 0x8, R3 ;  /* 0x00000008ff037819 */ /* 0x000fe20000011403 */
[----:B------:R-:W2:Y:S04]  /*0790*/  LDCU UR5, c[0x0][0x3b0] ;  /* 0x00007600ff0577ac */ /* 0x000ea80008000800 */
[----:B------:R-:W-:Y:S01]  /*07a0*/  IMAD.SHL.U32 R4, R3, 0x8, RZ ;  /* 0x0000000803047824 */ /* 0x000fe200078e00ff */
[----:B------:R-:W-:Y:S04]  /*07b0*/  F2I.U32.TRUNC.NTZ R5, R5 ;  /* 0x0000000500057305 */ /* 0x000fe8000020f000 */
[----:B------:R-:W-:-:S04]  /*07c0*/  IABS R7, R4 ;  /* 0x0000000400077213 */ /* 0x000fc80000000000 */
[----:B------:R-:W3:Y:S08]  /*07d0*/  I2F.RP R0, R7 ;  /* 0x0000000700007306 */ /* 0x000ef00000209400 */
[----:B---3--:R-:W3:Y:S02]  /*07e0*/  MUFU.RCP R0, R0 ;  /* 0x0000000000007308 */ /* 0x008ee40000001000 */
[----:B---3--:R-:W-:Y:S01]  /*07f0*/  VIADD R2, R0, 0xffffffe ;  /* 0x0ffffffe00027836 */ /* 0x008fe20000000000 */
[----:B------:R-:W-:-:S05]  /*0800*/  IABS R0, R5 ;  /* 0x0000000500007213 */ /* 0x000fca0000000000 */
[----:B------:R3:W1:Y:S02]  /*0810*/  F2I.FTZ.U32.TRUNC.NTZ R3, R2 ;  /* 0x0000000200037305 */ /* 0x000664000021f000 */
[----:B---3--:R-:W-:Y:S02]  /*0820*/  IMAD.MOV.U32 R2, RZ, RZ, RZ ;  /* 0x000000ffff027224 */ /* 0x008fe400078e00ff */
[----:B-1----:R-:W-:-:S04]  /*0830*/  IMAD.MOV R6, RZ, RZ, -R3 ;  /* 0x000000ffff067224 */ /* 0x002fc800078e0a03 */
[----:B------:R-:W-:Y:S01]  /*0840*/  IMAD R11, R6, R7, RZ ;  /* 0x00000007060b7224 */ /* 0x000fe200078e02ff */
[----:B------:R-:W-:-:S03]  /*0850*/  IABS R6, R4 ;  /* 0x0000000400067213 */ /* 0x000fc60000000000 */
[----:B------:R-:W-:-:S04]  /*0860*/  IMAD.HI.U32 R3, R3, R11, R2 ;  /* 0x0000000b03037227 */ /* 0x000fc800078e0002 */
[----:B------:R-:W-:Y:S02]  /*0870*/  IMAD.MOV R2, RZ, RZ, -R6 ;  /* 0x000000ffff027224 */ /* 0x000fe400078e0a06 */
[----:B------:R-:W-:-:S04]  /*0880*/  IMAD.HI.U32 R3, R3, R0, RZ ;  /* 0x0000000003037227 */ /* 0x000fc800078e00ff */
[----:B------:R-:W-:-:S05]  /*0890*/  IMAD R0, R3, R2, R0 ;  /* 0x0000000203007224 */ /* 0x000fca00078e0200 */
[----:B------:R-:W-:-:S13]  /*08a0*/  ISETP.GT.U32.AND P1, PT, R7, R0, PT ;  /* 0x000000000700720c */ /* 0x000fda0003f24070 */
[----:B------:R-:W-:Y:S02]  /*08b0*/  @!P1 IMAD.IADD R0, R0, 0x1, -R7 ;  /* 0x0000000100009824 */ /* 0x000fe400078e0a07 */
[----:B------:R-:W-:Y:S01]  /*08c0*/  @!P1 VIADD R3, R3, 0x1 ;  /* 0x0000000103039836 */ /* 0x000fe20000000000 */
[----:B------:R-:W-:Y:S02]  /*08d0*/  ISETP.NE.AND P1, PT, R4, RZ, PT ;  /* 0x000000ff0400720c */ /* 0x000fe40003f25270 */
[----:B------:R-:W-:Y:S02]  /*08e0*/  ISETP.GE.U32.AND P0, PT, R0, R7, PT ;  /* 0x000000070000720c */ /* 0x000fe40003f06070 */
[----:B------:R-:W-:-:S04]  /*08f0*/  LOP3.LUT R0, R5, R4, RZ, 0x3c, !PT ;  /* 0x0000000405007212 */ /* 0x000fc800078e3cff */
[----:B------:R-:W-:Y:S01]  /*0900*/  ISETP.GE.AND P2, PT, R0, RZ, PT ;  /* 0x000000ff0000720c */ /* 0x000fe20003f46270 */
[----:B------:R-:W-:-:S06]  /*0910*/  VIADD R0, R8, 0xff ;  /* 0x000000ff08007836 */ /* 0x000fcc0000000000 */
[----:B------:R-:W-:-:S04]  /*0920*/  @P0 VIADD R3, R3, 0x1 ;  /* 0x0000000103030836 */ /* 0x000fc80000000000 */
[----:B------:R-:W-:Y:S01]  /*0930*/  IMAD.MOV.U32 R2, RZ, RZ, R3 ;  /* 0x000000ffff027224 */ /* 0x000fe200078e0003 */
[----:B------:R-:W-:-:S04]  /*0940*/  SHF.R.S32.HI R3, RZ, 0x1f, R0 ;  /* 0x0000001fff037819 */ /* 0x000fc80000011400 */
[----:B------:R-:W-:Y:S02]  /*0950*/  @!P2 IADD3 R2, PT, PT, -R2, RZ, RZ ;  /* 0x000000ff0202a210 */ /* 0x000fe40007ffe1ff */
[----:B------:R-:W-:Y:S02]  /*0960*/  @!P1 LOP3.LUT R2, RZ, R4, RZ, 0x33, !PT ;  /* 0x00000004ff029212 */ /* 0x000fe400078e33ff */
[----:B------:R-:W-:-:S03]  /*0970*/  LEA.HI R3, R3, R0, RZ, 0x8 ;  /* 0x0000000003037211 */ /* 0x000fc600078f40ff */
[----:B------:R-:W-:Y:S02]  /*0980*/  IMAD.SHL.U32 R10, R2, 0x8, RZ ;  /* 0x00000008020a7824 */ /* 0x000fe400078e00ff */
[----:B------:R-:W-:-:S03]  /*0990*/  IMAD.MOV R2, RZ, RZ, -R2 ;  /* 0x000000ffff027224 */ /* 0x000fc600078e0a02 */
[----:B------:R-:W-:Y:S01]  /*09a0*/  LEA.HI.SX32 R3, R3, -R10, 0x18 ;  /* 0x8000000a03037211 */ /* 0x000fe200078fc2ff */
[----:B------:R-:W-:-:S03]  /*09b0*/  IMAD R4, R4, R2, R5 ;  /* 0x0000000204047224 */ /* 0x000fc600078e0205 */
[----:B------:R-:W-:Y:S02]  /*09c0*/  VIMNMX R13, PT, PT, R3, 0x8, PT ;  /* 0x00000008030d7848 */ /* 0x000fe40003fe0100 */
[----:B------:R-:W-:Y:S02]  /*09d0*/  IABS R11, R4 ;  /* 0x00000004000b7213 */ /* 0x000fe40000000000 */
[----:B------:R-:W-:-:S04]  /*09e0*/  IABS R7, R13 ;  /* 0x0000000d00077213 */ /* 0x000fc80000000000 */
[----:B------:R-:W1:Y:S08]  /*09f0*/  I2F.RP R0, R7 ;  /* 0x0000000700007306 */ /* 0x000e700000209400 */
[----:B-1----:R-:W1:Y:S02]  /*0a00*/  MUFU.RCP R0, R0 ;  /* 0x0000000000007308 */ /* 0x002e640000001000 */
[----:B-1----:R-:W-:-:S06]  /*0a10*/  VIADD R3, R0, 0xffffffe ;  /* 0x0ffffffe00037836 */ /* 0x002fcc0000000000 */
[----:B------:R-:W1:Y:S02]  /*0a20*/  F2I.FTZ.U32.TRUNC.NTZ R3, R3 ;  /* 0x0000000300037305 */ /* 0x000e64000021f000 */
[----:B-1----:R-:W-:-:S04]  /*0a30*/  IMAD.MOV R6, RZ, RZ, -R3 ;  /* 0x000000ffff067224 */ /* 0x002fc800078e0a03 */
[----:B------:R-:W-:Y:S01]  /*0a40*/  IMAD.MOV.U32 R2, RZ, RZ, R6 ;  /* 0x000000ffff027224 */ /* 0x000fe200078e0006 */
[----:B------:R-:W-:-:S03]  /*0a50*/  IABS R6, R13 ;  /* 0x0000000d00067213 */ /* 0x000fc60000000000 */
[----:B------:R-:W-:Y:S02]  /*0a60*/  IMAD R5, R2, R7, RZ ;  /* 0x0000000702057224 */ /* 0x000fe400078e02ff */
[----:B------:R-:W-:Y:S02]  /*0a70*/  IMAD.MOV.U32 R2, RZ, RZ, RZ ;  /* 0x000000ffff027224 */ /* 0x000fe400078e00ff */
[----:B------:R-:W-:Y:S01]  /*0a80*/  IMAD.MOV R0, RZ, RZ, -R6 ;  /* 0x000000ffff007224 */ /* 0x000fe200078e0a06 */
[----:B------:R-:W-:Y:S01]  /*0a90*/  IABS R6, R9 ;  /* 0x0000000900067213 */ /* 0x000fe20000000000 */
[----:B------:R-:W-:Y:S01]  /*0aa0*/  IMAD.HI.U32 R2, R3, R5, R2 ;  /* 0x0000000503027227 */ /* 0x000fe200078e0002 */
[----:B------:R-:W-:-:S04]  /*0ab0*/  MOV R5, 0x400 ;  /* 0x0000040000057802 */ /* 0x000fc80000000f00 */
[----:B------:R-:W-:Y:S01]  /*0ac0*/  R2UR UR7, R5 ;  /* 0x00000000050772ca */ /* 0x000fe200000e0000 */
[----:B------:R-:W-:-:S04]  /*0ad0*/  IMAD.HI.U32 R2, R2, R11, RZ ;  /* 0x0000000b02027227 */ /* 0x000fc800078e00ff */
[----:B------:R-:W-:Y:S01]  /*0ae0*/  IMAD R0, R2, R0, R11 ;  /* 0x0000000002007224 */ /* 0x000fe200078e020b */
[----:B------:R-:W-:-:S04]  /*0af0*/  IABS R11, R8 ;  /* 0x00000008000b7213 */ /* 0x000fc80000000000 */
[----:B------:R-:W-:Y:S01]  /*0b00*/  ISETP.GT.U32.AND P1, PT, R7, R0, PT ;  /* 0x000000000700720c */ /* 0x000fe20003f24070 */
[----:B------:R-:W1:Y:S02]  /*0b10*/  I2F.RP R3, R11 ;  /* 0x0000000b00037306 */ /* 0x000e640000209400 */
[----:B------:R-:W-:Y:S01]  /*0b20*/  ULEA UR7, UR4, UR7, 0x18 ;  /* 0x0000000704077291 */ /* 0x000fe2000f8ec0ff */
[----:B------:R-:W3:Y:S09]  /*0b30*/  LDCU UR4, c[0x0][0x3a4] ;  /* 0x00007480ff0477ac */ /* 0x000ef20008000800 */
[----:B------:R-:W-:-:S02]  /*0b40*/  @!P1 IMAD.IADD R0, R0, 0x1, -R7 ;  /* 0x0000000100009824 */ /* 0x000fc400078e0a07 */
[----:B------:R-:W-:Y:S01]  /*0b50*/  @!P1 VIADD R2, R2, 0x1 ;  /* 0x0000000102029836 */ /* 0x000fe20000000000 */
[----:B------:R-:W-:Y:S01]  /*0b60*/  ISETP.NE.AND P1, PT, R13, RZ, PT ;  /* 0x000000ff0d00720c */ /* 0x000fe20003f25270 */
[----:B-1----:R-:W1:Y:S01]  /*0b70*/  MUFU.RCP R3, R3 ;  /* 0x0000000300037308 */ /* 0x002e620000001000 */
[----:B------:R-:W-:Y:S02]  /*0b80*/  ISETP.GE.U32.AND P0, PT, R0, R7, PT ;  /* 0x000000070000720c */ /* 0x000fe40003f06070 */
[----:B------:R-:W-:-:S04]  /*0b90*/  LOP3.LUT R0, R4, R13, RZ, 0x3c, !PT ;  /* 0x0000000d04007212 */ /* 0x000fc800078e3cff */
[----:B------:R-:W-:Y:S01]  /*0ba0*/  ISETP.GE.AND P2, PT, R0, RZ, PT ;  /* 0x000000ff0000720c */ /* 0x000fe20003f46270 */
[----:B------:R-:W-:-:S04]  /*0bb0*/  IMAD.MOV.U32 R0, RZ, RZ, R6 ;  /* 0x000000ffff007224 */ /* 0x000fc800078e0006 */
[----:B------:R-:W2:Y:S02]  /*0bc0*/  I2F.RP R6, R0 ;  /* 0x0000000000067306 */ /* 0x000ea40000209400 */
[----:B------:R-:W-:Y:S02]  /*0bd0*/  @P0 VIADD R2, R2, 0x1 ;  /* 0x0000000102020836 */ /* 0x000fe40000000000 */
[----:B-1----:R-:W-:Y:S02]  /*0be0*/  VIADD R5, R3, 0xffffffe ;  /* 0x0ffffffe03057836 */ /* 0x002fe40000000000 */
[----:B------:R-:W-:-:S04]  /*0bf0*/  IMAD.MOV.U32 R12, RZ, RZ, R2 ;  /* 0x000000ffff0c7224 */ /* 0x000fc800078e0002 */
[----:B------:R-:W-:Y:S01]  /*0c00*/  @!P2 IMAD.MOV R12, RZ, RZ, -R12 ;  /* 0x000000ffff0ca224 */ /* 0x000fe200078e0a0c */
[----:B------:R-:W-:Y:S01]  /*0c10*/  @!P1 LOP3.LUT R12, RZ, R13, RZ, 0x33, !PT ;  /* 0x0000000dff0c9212 */ /* 0x000fe200078e33ff */
[----:B------:R-:W1:Y:S04]  /*0c20*/  F2I.FTZ.U32.TRUNC.NTZ R5, R5 ;  /* 0x0000000500057305 */ /* 0x000e68000021f000 */
[----:B------:R-:W-:-:S04]  /*0c30*/  IMAD.MOV R2, RZ, RZ, -R12 ;  /* 0x000000ffff027224 */ /* 0x000fc800078e0a0c */
[----:B------:R-:W-:Y:S01]  /*0c40*/  IMAD R2, R13, R2, R4 ;  /* 0x000000020d027224 */ /* 0x000fe200078e0204 */
[----:B--2---:R-:W2:Y:S01]  /*0c50*/  MUFU.RCP R6, R6 ;  /* 0x0000000600067308 */ /* 0x004ea20000001000 */
[----:B----4-:R-:W-:Y:S01]  /*0c60*/  IMAD.SHL.U32 R4, R14, 0x80, RZ ;  /* 0x000000800e047824 */ /* 0x010fe200078e00ff */
[----:B------:R-:W4:Y:S01]  /*0c70*/  LDS R13, [UR7] ;  /* 0x00000007ff0d7984 */ /* 0x000f220008000800 */
[----:B------:R-:W-:Y:S01]  /*0c80*/  IMAD.IADD R3, R10, 0x1, R2 ;  /* 0x000000010a037824 */ /* 0x000fe200078e0202 */
[----:B------:R-:W3:Y:S02]  /*0c90*/  S2R R14, SR_TID.X ;  /* 0x00000000000e7919 */ /* 0x000ee40000002100 */
[----:B------:R-:W-:Y:S01]  /*0ca0*/  LOP3.LUT R2, R4, 0x80, RZ, 0xc0, !PT ;  /* 0x0000008004027812 */ /* 0x000fe200078ec0ff */
[----:B-1----:R-:W-:-:S04]  /*0cb0*/  IMAD.MOV R10, RZ, RZ, -R5 ;  /* 0x000000ffff0a7224 */ /* 0x002fc800078e0a05 */
[----:B------:R-:W-:Y:S02]  /*0cc0*/  IMAD R4, R3, 0x100, R2 ;  /* 0x0000010003047824 */ /* 0x000fe400078e0202 */
[----:B------:R-:W-:Y:S02]  /*0cd0*/  IMAD R3, R10, R11, RZ ;  /* 0x0000000b0a037224 */ /* 0x000fe400078e02ff */
[----:B--2---:R-:W-:-:S04]  /*0ce0*/  VIADD R6, R6, 0xffffffe ;  /* 0x0ffffffe06067836 */ /* 0x004fc80000000000 */
[----:B------:R1:W2:Y:S02]  /*0cf0*/  F2I.FTZ.U32.TRUNC.NTZ R7, R6 ;  /* 0x0000000600077305 */ /* 0x0002a4000021f000 */
[----:B-1----:R-:W-:Y:S01]  /*0d00*/  IMAD.MOV.U32 R6, RZ, RZ, RZ ;  /* 0x000000ffff067224 */ /* 0x002fe200078e00ff */
[----:B---3--:R-:W-:Y:S02]  /*0d10*/  LOP3.LUT R133, R14, 0x7f, RZ, 0xc0, !PT ;  /* 0x0000007f0e857812 */ /* 0x008fe400078ec0ff */
[----:B------:R-:W-:Y:S02]  /*0d20*/  SHF.R.U32.HI R14, RZ, 0x5, R14 ;  /* 0x00000005ff0e7819 */ /* 0x000fe4000001160e */
[----:B----4-:R-:W-:Y:S01]  /*0d30*/  R2UR UR8, R13 ;  /* 0x000000000d0872ca */ /* 0x010fe200000e0000 */
[----:B------:R-:W-:Y:S01]  /*0d40*/  IMAD.IADD R15, R133, 0x1, R4 ;  /* 0x00000001850f7824 */ /* 0x000fe200078e0204 */
[----:B------:R-:W-:Y:S01]  /*0d50*/  R2UR UR6, R14 ;  /* 0x000000000e0672ca */ /* 0x000fe200000e0000 */
[----:B------:R-:W-:-:S03]  /*0d60*/  IMAD.MOV.U32 R4, RZ, RZ, RZ ;  /* 0x000000ffff047224 */ /* 0x000fc600078e00ff */
[----:B------:R-:W-:Y:S01]  /*0d70*/  IABS R10, R15 ;  /* 0x0000000f000a7213 */ /* 0x000fe20000000000 */
[----:B------:R-:W-:Y:S01]  /*0d80*/  IMAD.HI.U32 R4, R5, R3, R4 ;  /* 0x0000000305047227 */ /* 0x000fe200078e0004 */
[----:B------:R-:W-:Y:S01]  /*0d90*/  SHF.L.U32 R3, R12, 0x8, RZ ;  /* 0x000000080c037819 */ /* 0x000fe200000006ff */
[----:B------:R1:W-:Y:S02]  /*0da0*/  STL [R1+0x9e0], R15 ;  /* 0x0009e00f01007387 */ /* 0x0003e40000100800 */
[----:B------:R-:W-:Y:S01]  /*0db0*/  IMAD.MOV.U32 R5, RZ, RZ, R10 ;  /* 0x000000ffff057224 */ /* 0x000fe200078e000a */
[C-C-:B------:R-:W-:Y:S01]  /*0dc0*/  LOP3.LUT R12, R3.reuse, 0x7f, R2.reuse, 0xfe, !PT ;  /* 0x0000007f030c7812 */ /* 0x140fe200078efe02 */
[----:B--2---:R-:W-:Y:S01]  /*0dd0*/  IMAD.MOV R10, RZ, RZ, -R7 ;  /* 0x000000ffff0a7224 */ /* 0x004fe200078e0a07 */
[C---:B------:R-:W-:Y:S01]  /*0de0*/  LOP3.LUT R13, R3.reuse, 0x5, R2, 0xfe, !PT ;  /* 0x00000005030d7812 */ /* 0x040fe200078efe02 */
[----:B------:R-:W-:Y:S01]  /*0df0*/  IMAD.HI.U32 R4, R4, R5, RZ ;  /* 0x0000000504047227 */ /* 0x000fe200078e00ff */
[----:B------:R-:W-:Y:S01]  /*0e00*/  IABS R40, R12 ;  /* 0x0000000c00287213 */ /* 0x000fe20000000000 */
[----:B------:R2:W-:Y:S01]  /*0e10*/  STL [R1+0x9f8], R3 ;  /* 0x0009f80301007387 */ /* 0x0005e20000100800 */
[----:B------:R-:W-:Y:S01]  /*0e20*/  ISETP.GE.AND P6, PT, R12, RZ, PT ;  /* 0x000000ff0c00720c */ /* 0x000fe20003fc6270 */
[----:B------:R-:W-:Y:S01]  /*0e30*/  IMAD.MOV R4, RZ, RZ, -R4 ;  /* 0x000000ffff047224 */ /* 0x000fe200078e0a04 */
[----:B------:R-:W-:-:S02]  /*0e40*/  LOP3.LUT R12, R3, 0x2, R2, 0xfe, !PT ;  /* 0x00000002030c7812 */ /* 0x000fc400078efe02 */
[----:B------:R-:W-:Y:S01]  /*0e50*/  IABS R252, R13 ;  /* 0x0000000d00fc7213 */ /* 0x000fe20000000000 */
[----:B------:R-:W-:Y:S01]  /*0e60*/  IMAD R4, R11, R4, R5 ;  /* 0x000000040b047224 */ /* 0x000fe200078e0205 */
[----:B------:R-:W-:Y:S01]  /*0e70*/  IABS R18, R12 ;  /* 0x0000000c00127213 */ /* 0x000fe20000000000 */
[----:B------:R-:W-:Y:S01]  /*0e80*/  IMAD.MOV.U32 R5, RZ, RZ, R10 ;  /* 0x000000ffff057224 */ /* 0x000fe200078e000a */
[----:B------:R-:W-:Y:S02]  /*0e90*/  LOP3.LUT R10, R3, R2, RZ, 0xfc, !PT ;  /* 0x00000002030a7212 */ /* 0x000fe400078efcff */
[----:B------:R-:W-:Y:S01]  /*0ea0*/  ISETP.GT.U32.AND P0, PT, R11, R4, PT ;  /* 0x000000040b00720c */ /* 0x000fe20003f04070 */
[----:B------:R-:W-:Y:S01]  /*0eb0*/  IMAD R5, R5, R0, RZ ;  /* 0x0000000005057224 */ /* 0x000fe200078e02ff */
[----:B------:R-:W-:Y:S02]  /*0ec0*/  IABS R14, R10 ;  /* 0x0000000a000e7213 */ /* 0x000fe40000000000 */
[----:B------:R-:W-:Y:S01]  /*0ed0*/  ISETP.GE.AND P4, PT, R10, RZ, PT ;  /* 0x000000ff0a00720c */ /* 0x000fe20003f86270 */
[----:B------:R-:W-:Y:S01]  /*0ee0*/  IMAD.HI.U32 R5, R7, R5, R6 ;  /* 0x0000000507057227 */ /* 0x000fe200078e0006 */
[----:B------:R-:W-:-:S02]  /*0ef0*/  LOP3.LUT R10, R3, 0x1, R2, 0xfe, !PT ;  /* 0x00000001030a7812 */ /* 0x000fc400078efe02 */
[--C-:B------:R-:W-:Y:S02]  /*0f00*/  LOP3.LUT R16, R3, 0xe, R2.reuse, 0xfe, !PT ;  /* 0x0000000e03107812 */ /* 0x100fe400078efe02 */
[----:B------:R-:W-:Y:S01]  /*0f10*/  IABS R142, R10 ;  /* 0x0000000a008e7213 */ /* 0x000fe20000000000 */
[----:B------:R-:W-:Y:S01]  /*0f20*/  IMAD.HI.U32 R6, R5, R40, RZ ;  /* 0x0000002805067227 */ /* 0x000fe200078e00ff */
[----:B------:R-:W-:Y:S02]  /*0f30*/  ISETP.GE.AND P5, PT, R10, RZ, PT ;  /* 0x000000ff0a00720c */ /* 0x000fe40003fa6270 */
[----:B------:R-:W-:Y:S01]  /*0f40*/  LOP3.LUT R10, R3, 0x3, R2, 0xfe, !PT ;  /* 0x00000003030a7812 */ /* 0x000fe200078efe02 */
[----:B------:R-:W-:Y:S01]  /*0f50*/  @!P0 IMAD.IADD R4, R4, 0x1, -R11 ;  /* 0x0000000104048824 */ /* 0x000fe200078e0a0b */
[----:B------:R-:W-:Y:S01]  /*0f60*/  ISETP.GE.AND P0, PT, R15, RZ, PT ;  /* 0x000000ff0f00720c */ /* 0x000fe20003f06270 */
[----:B------:R-:W-:Y:S01]  /*0f70*/  IMAD.MOV R7, RZ, RZ, -R6 ;  /* 0x000000ffff077224 */ /* 0x000fe200078e0a06 */
[----:B------:R-:W-:Y:S01]  /*0f80*/  IABS R22, R10 ;  /* 0x0000000a00167213 */ /* 0x000fe20000000000 */
[----:B------:R-:W-:Y:S01]  /*0f90*/  IMAD.HI.U32 R6, R5, R14, RZ ;  /* 0x0000000e05067227 */ /* 0x000fe200078e00ff */
[----:B------:R-:W-:-:S02]  /*0fa0*/  ISETP.GT.U32.AND P2, PT, R11, R4, PT ;  /* 0x000000040b00720c */ /* 0x000fc40003f44070 */
[----:B------:R-:W-:Y:S01]  /*0fb0*/  IABS R72, R16 ;  /* 0x0000001000487213 */ /* 0x000fe20000000000 */
[C---:B------:R-:W-:Y:S01]  /*0fc0*/  IMAD R40, R0.reuse, R7, R40 ;  /* 0x0000000700287224 */ /* 0x040fe200078e0228 */
[C---:B-1----:R-:W-:Y:S01]  /*0fd0*/  LOP3.LUT R15, R3.reuse, 0xd, R2, 0xfe, !PT ;  /* 0x0000000d030f7812 */ /* 0x042fe200078efe02 */
[----:B------:R-:W-:Y:S01]  /*0fe0*/  IMAD.MOV R7, RZ, RZ, -R6 ;  /* 0x000000ffff077224 */ /* 0x000fe200078e0a06 */
[----:B------:R-:W-:Y:S01]  /*0ff0*/  LOP3.LUT R17, R3, 0x10, R2, 0xfe, !PT ;  /* 0x0000001003117812 */ /* 0x000fe200078efe02 */
[----:B------:R-:W-:Y:S01]  /*1000*/  IMAD.HI.U32 R6, R5, R142, RZ ;  /* 0x0000008e05067227 */ /* 0x000fe200078e00ff */
[C---:B------:R-:W-:Y:S02]  /*1010*/  ISETP.GT.U32.AND P1, PT, R0.reuse, R40, PT ;  /* 0x000000280000720c */ /* 0x040fe40003f24070 */
[----:B------:R-:W-:Y:S01]  /*1020*/  IABS R70, R15 ;  /* 0x0000000f00467213 */ /* 0x000fe20000000000 */
[----:B------:R-:W-:Y:S01]  /*1030*/  IMAD R14, R0, R7, R14 ;  /* 0x00000007000e7224 */ /* 0x000fe200078e020e */
[----:B------:R-:W-:Y:S01]  /*1040*/  IABS R74, R17 ;  /* 0x00000011004a7213 */ /* 0x000fe20000000000 */
[----:B------:R-:W-:Y:S01]  /*1050*/  @!P2 IMAD.IADD R4, R4, 0x1, -R11 ;  /* 0x000000010404a824 */ /* 0x000fe200078e0a0b */
[----:B------:R-:W-:Y:S01]  /*1060*/  LOP3.LUT R20, R3, 0x6a, R2, 0xfe, !PT ;  /* 0x0000006a03147812 */ /* 0x000fe200078efe02 */
[----:B------:R-:W-:Y:S01]  /*1070*/  IMAD.HI.U32 R7, R5, R18, RZ ;  /* 0x0000001205077227 */ /* 0x000fe200078e00ff */
[----:B------:R-:W-:-:S02]  /*1080*/  ISETP.GT.U32.AND P2, PT, R0, R14, PT ;  /* 0x0000000e0000720c */ /* 0x000fc40003f44070 */
[----:B------:R-:W-:Y:S01]  /*1090*/  IABS R21, R20 ;  /* 0x0000001400157213 */ /* 0x000fe20000000000 */
[----:B------:R-:W-:Y:S01]  /*10a0*/  IMAD.MOV R7, RZ, RZ, -R7 ;  /* 0x000000ffff077224 */ /* 0x000fe200078e0a07 */
[C---:B------:R-:W-:Y:S01]  /*10b0*/  LOP3.LUT R33, R3.reuse, 0x74, R2, 0xfe, !PT ;  /* 0x0000007403217812 */ /* 0x040fe200078efe02 */
[----:B------:R-:W-:Y:S01]  /*10c0*/  IMAD.MOV R11, RZ, RZ, -R6 ;  /* 0x000000ffff0b7224 */ /* 0x000fe200078e0a06 */
[C---:B------:R-:W-:Y:S01]  /*10d0*/  LOP3.LUT R31, R3.reuse, 0x73, R2, 0xfe, !PT ;  /* 0x00000073031f7812 */ /* 0x040fe200078efe02 */
[C---:B------:R-:W-:Y:S01]  /*10e0*/  IMAD R18, R0.reuse, R7, R18 ;  /* 0x0000000700127224 */ /* 0x040fe200078e0212 */
[----:B------:R-:W-:Y:S01]  /*10f0*/  IABS R48, R33 ;  /* 0x0000002100307213 */ /* 0x000fe20000000000 */
[----:B------:R-:W-:Y:S01]  /*1100*/  @!P0 IMAD.MOV R4, RZ, RZ, -R4 ;  /* 0x000000ffff048224 */ /* 0x000fe200078e0a04 */
[----:B------:R-:W-:Y:S01]  /*1110*/  @!P3 LOP3.LUT R4, RZ, R8, RZ, 0x33, !PT ;  /* 0x00000008ff04b212 */ /* 0x000fe200078e33ff */
[----:B------:R-:W-:Y:S01]  /*1120*/  IMAD R142, R0, R11, R142 ;  /* 0x0000000b008e7224 */ /* 0x000fe200078e028e */
[----:B------:R-:W-:Y:S01]  /*1130*/  LOP3.LUT R8, R3, 0x4, R2, 0xfe, !PT ;  /* 0x0000000403087812 */ /* 0x000fe200078efe02 */
[----:B------:R-:W-:Y:S01]  /*1140*/  @!P2 IMAD.IADD R14, R14, 0x1, -R0 ;  /* 0x000000010e0ea824 */ /* 0x000fe200078e0a00 */
[C---:B------:R-:W-:Y:S01]  /*1150*/  ISETP.GT.U32.AND P2, PT, R0.reuse, R18, PT ;  /* 0x000000120000720c */ /* 0x040fe20003f44070 */
[----:B------:R-:W-:Y:S01]  /*1160*/  IMAD.HI.U32 R6, R5, R22, RZ ;  /* 0x0000001605067227 */ /* 0x000fe200078e00ff */
[----:B------:R-:W-:-:S02]  /*1170*/  ISETP.GT.U32.AND P0, PT, R0, R142, PT ;  /* 0x0000008e0000720c */ /* 0x000fc40003f04070 */
[----:B------:R-:W-:Y:S01]  /*1180*/  ISETP.GT.U32.AND P3, PT, R0, R14, PT ;  /* 0x0000000e0000720c */ /* 0x000fe20003f64070 */
[----:B------:R-:W-:Y:S01]  /*1190*/  IMAD.MOV R7, RZ, RZ, -R6 ;  /* 0x000000ffff077224 */ /* 0x000fe200078e0a06 */
[----:B------:R-:W-:Y:S01]  /*11a0*/  IABS R240, R8 ;  /* 0x0000000800f07213 */ /* 0x000fe20000000000 */
[----:B------:R-:W-:Y:S01]  /*11b0*/  @!P1 IMAD.IADD R40, R40, 0x1, -R0 ;  /* 0x0000000128289824 */ /* 0x000fe200078e0a00 */
[----:B------:R-:W-:Y:S01]  /*11c0*/  IABS R50, R31 ;  /* 0x0000001f00327213 */ /* 0x000fe20000000000 */
[C---:B------:R-:W-:Y:S01]  /*11d0*/  IMAD R22, R0.reuse, R7, R22 ;  /* 0x0000000700167224 */ /* 0x040fe200078e0216 */
[----:B------:R-:W-:Y:S01]  /*11e0*/  LOP3.LUT R37, R3, 0x76, R2, 0xfe, !PT ;  /* 0x0000007603257812 */ /* 0x000fe200078efe02 */
[----:B------:R-:W-:Y:S01]  /*11f0*/  IMAD.HI.U32 R6, R5, R240, RZ ;  /* 0x000000f005067227 */ /* 0x000fe200078e00ff */
[----:B------:R-:W-:Y:S02]  /*1200*/  ISETP.GT.U32.AND P1, PT, R0, R40, PT ;  /* 0x000000280000720c */ /* 0x000fe40003f24070 */
[----:B------:R-:W-:Y:S01]  /*1210*/  IABS R36, R37 ;  /* 0x0000002500247213 */ /* 0x000fe20000000000 */
[----:B------:R-:W-:Y:S01]  /*1220*/  @!P2 IMAD.IADD R18, R18, 0x1, -R0 ;  /* 0x000000011212a824 */ /* 0x000fe200078e0a00 */
[C---:B------:R-:W-:Y:S01]  /*1230*/  LOP3.LUT R39, R3.reuse, 0x77, R2, 0xfe, !PT ;  /* 0x0000007703277812 */ /* 0x040fe200078efe02 */
[----:B------:R-:W-:Y:S01]  /*1240*/  @!P3 IMAD.IADD R14, R14, 0x1, -R0 ;  /* 0x000000010e0eb824 */ /* 0x000fe200078e0a00 */
[C---:B------:R-:W-:Y:S01]  /*1250*/  ISETP.GT.U32.AND P3, PT, R0.reuse, R22, PT ;  /* 0x000000160000720c */ /* 0x040fe20003f64070 */
[----:B------:R-:W-:Y:S01]  /*1260*/  IMAD.MOV R11, RZ, RZ, -R6 ;  /* 0x000000ffff0b7224 */ /* 0x000fe200078e0a06 */
[----:B------:R-:W-:Y:S01]  /*1270*/  ISETP.GT.U32.AND P2, PT, R0, R18, PT ;  /* 0x000000120000720c */ /* 0x000fe20003f44070 */
[----:B------:R-:W-:Y:S01]  /*1280*/  @!P0 IMAD.IADD R142, R142, 0x1, -R0 ;  /* 0x000000018e8e8824 */ /* 0x000fe200078e0a00 */
[----:B------:R-:W-:Y:S01]  /*1290*/  LOP3.LUT R6, R3, 0x6, R2, 0xfe, !PT ;  /* 0x0000000603067812 */ /* 0x000fe200078efe02 */
[C---:B------:R-:W-:Y:S01]  /*12a0*/  IMAD R240, R0.reuse, R11, R240 ;  /* 0x0000000b00f07224 */ /* 0x040fe200078e02f0 */
[----:B------:R-:W-:Y:S01]  /*12b0*/  IABS R32, R39 ;  /* 0x0000002700207213 */ /* 0x000fe20000000000 */
[----:B------:R-:W-:Y:S01]  /*12c0*/  IMAD.HI.U32 R7, R5, R252, RZ ;  /* 0x000000fc05077227 */ /* 0x000fe200078e00ff */
[----:B------:R-:W-:-:S02]  /*12d0*/  ISETP.GT.U32.AND P0, PT, R0, R142, PT ;  /* 0x0000008e0000720c */ /* 0x000fc40003f04070 */
[----:B------:R-:W-:Y:S01]  /*12e0*/  IABS R26, R6 ;  /* 0x00000006001a7213 */ /* 0x000fe20000000000 */
[--C-:B------:R-:W-:Y:S01]  /*12f0*/  @!P1 IMAD.IADD R40, R40, 0x1, -R0.reuse ;  /* 0x0000000128289824 */ /* 0x100fe200078e0a00 */
[----:B------:R-:W-:Y:S01]  /*1300*/  ISETP.GE.AND P1, PT, R12, RZ, PT ;  /* 0x000000ff0c00720c */ /* 0x000fe20003f26270 */
[----:B------:R-:W-:Y:S01]  /*1310*/  @!P3 IMAD.IADD R22, R22, 0x1, -R0 ;  /* 0x000000011616b824 */ /* 0x000fe200078e0a00 */
[C---:B------:R-:W-:Y:S01]  /*1320*/  LOP3.LUT R12, R3.reuse, 0xb, R2, 0xfe, !PT ;  /* 0x0000000b030c7812 */ /* 0x040fe200078efe02 */
[----:B------:R-:W-:Y:S01]  /*1330*/  @!P2 IMAD.IADD R18, R18, 0x1, -R0 ;  /* 0x000000011212a824 */ /* 0x000fe200078e0a00 */
[C---:B------:R-:W-:Y:S01]  /*1340*/  ISETP.GT.U32.AND P2, PT, R0.reuse, R240, PT ;  /* 0x000000f00000720c */ /* 0x040fe20003f44070 */
[----:B------:R-:W-:Y:S01]  /*1350*/  IMAD.MOV R7, RZ, RZ, -R7 ;  /* 0x000000ffff077224 */ /* 0x000fe200078e0a07 */
[----:B------:R-:W-:Y:S01]  /*1360*/  ISETP.GT.U32.AND P3, PT, R0, R22, PT ;  /* 0x000000160000720c */ /* 0x000fe20003f64070 */
[----:B------:R-:W-:Y:S01]  /*1370*/  @!P6 IMAD.MOV R40, RZ, RZ, -R40 ;  /* 0x000000ffff28e224 */ /* 0x000fe200078e0a28 */
[----:B------:R-:W-:Y:S01]  /*1380*/  ISETP.GE.AND P6, PT, R10, RZ, PT ;  /* 0x000000ff0a00720c */ /* 0x000fe20003fc6270 */
[----:B------:R-:W-:Y:S01]  /*1390*/  @!P0 IMAD.IADD R142, R142, 0x1, -R0 ;  /* 0x000000018e8e8824 */ /* 0x000fe200078e0a00 */
[C---:B------:R-:W-:Y:S01]  /*13a0*/  LOP3.LUT R10, R3.reuse, 0x9, R2, 0xfe, !PT ;  /* 0x00000009030a7812 */ /* 0x040fe200078efe02 */
[----:B------:R-:W-:Y:S01]  /*13b0*/  IMAD R252, R0, R7, R252 ;  /* 0x0000000700fc7224 */ /* 0x000fe200078e02fc */
[----:B------:R-:W-:Y:S01]  /*13c0*/  LOP3.LUT R7, R3, 0x7, R2, 0xfe, !PT ;  /* 0x0000000703077812 */ /* 0x000fe200078efe02 */
[----:B------:R-:W-:Y:S01]  /*13d0*/  @!P5 IMAD.MOV R142, RZ, RZ, -R142 ;  /* 0x000000ffff8ed224 */ /* 0x000fe200078e0a8e */
[----:B------:R-:W-:Y:S01]  /*13e0*/  ISETP.GE.AND P5, PT, R6, RZ, PT ;  /* 0x000000ff0600720c */ /* 0x000fe20003fa6270 */
[----:B------:R-:W-:Y:S01]  /*13f0*/  IMAD.HI.U32 R6, R5, R26, RZ ;  /* 0x0000001a05067227 */ /* 0x000fe200078e00ff */
[----:B------:R-:W-:-:S02]  /*1400*/  IABS R30, R7 ;  /* 0x00000007001e7213 */ /* 0x000fc40000000000 */
[----:B------:R-:W-:Y:S01]  /*1410*/  IABS R38, R10 ;  /* 0x0000000a00267213 */ /* 0x000fe20000000000 */
[----:B------:R-:W-:Y:S01]  /*1420*/  @!P2 IMAD.IADD R240, R240, 0x1, -R0 ;  /* 0x00000001f0f0a824 */ /* 0x000fe200078e0a00 */
[----:B------:R-:W-:Y:S01]  /*1430*/  @!P3 IADD3 R22, PT, PT, R22, -R0, RZ ;  /* 0x800000001616b210 */ /* 0x000fe20007ffe0ff */
[----:B------:R-:W-:Y:S01]  /*1440*/  @!P1 IMAD.MOV R18, RZ, RZ, -R18 ;  /* 0x000000ffff129224 */ /* 0x000fe200078e0a12 */
[----:B------:R-:W-:Y:S01]  /*1450*/  ISETP.GE.AND P1, PT, R7, RZ, PT ;  /* 0x000000ff0700720c */ /* 0x000fe20003f26270 */
[----:B------:R-:W-:Y:S01]  /*1460*/  IMAD.HI.U32 R7, R5, R30, RZ ;  /* 0x0000001e05077227 */ /* 0x000fe200078e00ff */
[C---:B------:R-:W-:Y:S02]  /*1470*/  ISETP.GT.U32.AND P2, PT, R0.reuse, R240, PT ;  /* 0x000000f00000720c */ /* 0x040fe40003f44070 */
[C---:B------:R-:W-:Y:S01]  /*1480*/  ISETP.GT.U32.AND P3, PT, R0.reuse, R252, PT ;  /* 0x000000fc0000720c */ /* 0x040fe20003f64070 */
[----:B------:R-:W-:Y:S01]  /*1490*/  IMAD.MOV R11, RZ, RZ, -R6 ;  /* 0x000000ffff0b7224 */ /* 0x000fe200078e0a06 */
[----:B------:R-:W-:Y:S01]  /*14a0*/  IABS R46, R12 ;  /* 0x0000000c002e7213 */ /* 0x000fe20000000000 */
[----:B------:R-:W-:Y:S01]  /*14b0*/  IMAD.MOV R7, RZ, RZ, -R7 ;  /* 0x000000ffff077224 */ /* 0x000fe200078e0a07 */
[----:B------:R-:W-:Y:S01]  /*14c0*/  ISETP.GE.AND P0, PT, R13, RZ, PT ;  /* 0x000000ff0d00720c */ /* 0x000fe20003f06270 */
[C---:B------:R-:W-:Y:S01]  /*14d0*/  IMAD R26, R0.reuse, R11, R26 ;  /* 0x0000000b001a7224 */ /* 0x040fe200078e021a */
[C---:B------:R-:W-:Y:S01]  /*14e0*/  LOP3.LUT R13, R3.reuse, 0xc, R2, 0xfe, !PT ;  /* 0x0000000c030d7812 */ /* 0x040fe200078efe02 */
[----:B------:R-:W-:Y:S01]  /*14f0*/  IMAD R30, R0, R7, R30 ;  /* 0x00000007001e7224 */ /* 0x000fe200078e021e */
[----:B------:R-:W-:Y:S01]  /*1500*/  LOP3.LUT R35, R3, 0x75, R2, 0xfe, !PT ;  /* 0x0000007503237812 */ /* 0x000fe200078efe02 */
[----:B------:R-:W-:Y:S01]  /*1510*/  @!P6 IMAD.MOV R22, RZ, RZ, -R22 ;  /* 0x000000ffff16e224 */ /* 0x000fe200078e0a16 */
[----:B------:R-:W-:Y:S01]  /*1520*/  IABS R68, R13 ;  /* 0x0000000d00447213 */ /* 0x000fe20000000000 */
[--C-:B------:R-:W-:Y:S01]  /*1530*/  @!P2 IMAD.IADD R240, R240, 0x1, -R0.reuse ;  /* 0x00000001f0f0a824 */ /* 0x100fe200078e0a00 */
[----:B------:R-:W-:Y:S01]  /*1540*/  ISETP.GT.U32.AND P2, PT, R0, R26, PT ;  /* 0x0000001a0000720c */ /* 0x000fe20003f44070 */
[----:B------:R-:W-:Y:S01]  /*1550*/  @!P3 IMAD.IADD R252, R252, 0x1, -R0 ;  /* 0x00000001fcfcb824 */ /* 0x000fe200078e0a00 */
[----:B------:R-:W-:Y:S01]  /*1560*/  ISETP.GT.U32.AND P6, PT, R0, R30, PT ;  /* 0x0000001e0000720c */ /* 0x000fe20003fc4070 */
[----:B------:R-:W-:Y:S01]  /*1570*/  @!P4 IMAD.MOV R14, RZ, RZ, -R14 ;  /* 0x000000ffff0ec224 */ /* 0x000fe200078e0a0e */
[----:B------:R-:W-:Y:S01]  /*1580*/  ISETP.GE.AND P4, PT, R8, RZ, PT ;  /* 0x000000ff0800720c */ /* 0x000fe20003f86270 */
[----:B------:R-:W-:Y:S01]  /*1590*/  IMAD.HI.U32 R7, R5, R38, RZ ;  /* 0x0000002605077227 */ /* 0x000fe200078e00ff */
[----:B------:R-:W-:-:S02]  /*15a0*/  ISETP.GT.U32.AND P3, PT, R0, R252, PT ;  /* 0x000000fc0000720c */ /* 0x000fc40003f64070 */
[C---:B------:R-:W-:Y:S01]  /*15b0*/  LOP3.LUT R8, R3.reuse, 0x8, R2, 0xfe, !PT ;  /* 0x0000000803087812 */ /* 0x040fe200078efe02 */
[----:B------:R-:W-:Y:S01]  /*15c0*/  IMAD.MOV R7, RZ, RZ, -R7 ;  /* 0x000000ffff077224 */ /* 0x000fe200078e0a07 */
[----:B------:R-:W-:Y:S02]  /*15d0*/  IABS R44, R35 ;  /* 0x00000023002c7213 */ /* 0x000fe40000000000 */
[----:B------:R-:W-:Y:S01]  /*15e0*/  IABS R34, R8 ;  /* 0x0000000800227213 */ /* 0x000fe20000000000 */
[----:B------:R-:W-:Y:S01]  /*15f0*/  @!P2 IMAD.IADD R26, R26, 0x1, -R0 ;  /* 0x000000011a1aa824 */ /* 0x000fe200078e0a00 */
[C---:B------:R-:W-:Y:S01]  /*1600*/  LOP3.LUT R41, R3.reuse, 0x78, R2, 0xfe, !PT ;  /* 0x0000007803297812 */ /* 0x040fe200078efe02 */
[----:B------:R-:W-:Y:S01]  /*1610*/  @!P6 IMAD.IADD R30, R30, 0x1, -R0 ;  /* 0x000000011e1ee824 */ /* 0x000fe200078e0a00 */
[----:B------:R-:W-:Y:S01]  /*1620*/  LOP3.LUT R43, R3, 0x79, R2, 0xfe, !PT ;  /* 0x00000079032b7812 */ /* 0x000fe200078efe02 */
[----:B------:R-:W-:Y:S01]  /*1630*/  IMAD.HI.U32 R6, R5, R34, RZ ;  /* 0x0000002205067227 */ /* 0x000fe200078e00ff */
[----:B------:R-:W-:-:S02]  /*1640*/  ISETP.GT.U32.AND P2, PT, R0, R26, PT ;  /* 0x0000001a0000720c */ /* 0x000fc40003f44070 */
[----:B------:R-:W-:Y:S01]  /*1650*/  ISETP.GT.U32.AND P6, PT, R0, R30, PT ;  /* 0x0000001e0000720c */ /* 0x000fe20003fc4070 */
[----:B------:R-:W-:Y:S01]  /*1660*/  @!P3 IMAD.IADD R252, R252, 0x1, -R0 ;  /* 0x00000001fcfcb824 */ /* 0x000fe200078e0a00 */
[----:B------:R-:W-:Y:S01]  /*1670*/  ISETP.GE.AND P3, PT, R10, RZ, PT ;  /* 0x000000ff0a00720c */ /* 0x000fe20003f66270 */
[----:B------:R-:W-:Y:S01]  /*1680*/  IMAD.MOV R11, RZ, RZ, -R6 ;  /* 0x000000ffff0b7224 */ /* 0x000fe200078e0a06 */
[----:B------:R-:W-:Y:S01]  /*1690*/  LOP3.LUT R10, R3, 0xa, R2, 0xfe, !PT ;  /* 0x0000000a030a7812 */ /* 0x000fe200078efe02 */
[C---:B------:R-:W-:Y:S01]  /*16a0*/  IMAD R38, R0.reuse, R7, R38 ;  /* 0x0000000700267224 */ /* 0x040fe200078e0226 */
[----:B------:R-:W-:Y:S01]  /*16b0*/  IABS R28, R41 ;  /* 0x00000029001c7213 */ /* 0x000fe20000000000 */
[----:B------:R-:W-:Y:S01]  /*16c0*/  IMAD R34, R0, R11, R34 ;  /* 0x0000000b00227224 */ /* 0x000fe200078e0222 */
[----:B------:R-:W-:Y:S01]  /*16d0*/  IABS R42, R10 ;  /* 0x0000000a002a7213 */ /* 0x000fe20000000000 */
[----:B------:R-:W-:Y:S01]  /*16e0*/  IMAD.HI.U32 R7, R5, R68, RZ ;  /* 0x0000004405077227 */ /* 0x000fe200078e00ff */
[----:B------:R-:W-:-:S02]  /*16f0*/  LOP3.LUT R45, R3, 0x7a, R2, 0xfe, !PT ;  /* 0x0000007a032d7812 */ /* 0x000fc400078efe02 */
[----:B------:R-:W-:Y:S01]  /*1700*/  LOP3.LUT R29, R3, 0x7e, R2, 0xfe, !PT ;  /* 0x0000007e031d7812 */ /* 0x000fe200078efe02 */
[----:B------:R-:W-:Y:S01]  /*1710*/  @!P2 IMAD.IADD R26, R26, 0x1, -R0 ;  /* 0x000000011a1aa824 */ /* 0x000fe200078e0a00 */
[----:B------:R-:W-:Y:S01]  /*1720*/  ISETP.GT.U32.AND P2, PT, R0, R34, PT ;  /* 0x000000220000720c */ /* 0x000fe20003f44070 */
[----:B------:R-:W-:Y:S01]  /*1730*/  IMAD.HI.U32 R6, R5, R42, RZ ;  /* 0x0000002a05067227 */ /* 0x000fe200078e00ff */
[----:B------:R-:W-:Y:S02]  /*1740*/  IABS R24, R45 ;  /* 0x0000002d00187213 */ /* 0x000fe40000000000 */
[C---:B------:R-:W-:Y:S01]  /*1750*/  LOP3.LUT R47, R3.reuse, 0x7b, R2, 0xfe, !PT ;  /* 0x0000007b032f7812 */ /* 0x040fe200078efe02 */
[----:B------:R-:W-:Y:S01]  /*1760*/  @!P6 IMAD.IADD R30, R30, 0x1, -R0 ;  /* 0x000000011e1ee824 */ /* 0x000fe200078e0a00 */
[----:B------:R-:W-:Y:S01]  /*1770*/  ISETP.GT.U32.AND P6, PT, R0, R38, PT ;  /* 0x000000260000720c */ /* 0x000fe20003fc4070 */
[----:B------:R-:W-:Y:S01]  /*1780*/  IMAD.MOV R11, RZ, RZ, -R6 ;  /* 0x000000ffff0b7224 */ /* 0x000fe200078e0a06 */
[----:B------:R-:W-:Y:S01]  /*1790*/  LOP3.LUT R49, R3, 0x7c, R2, 0xfe, !PT ;  /* 0x0000007c03317812 */ /* 0x000fe200078efe02 */
[----:B------:R-:W-:Y:S01]  /*17a0*/  IMAD.HI.U32 R6, R5, R46, RZ ;  /* 0x0000002e05067227 */ /* 0x000fe200078e00ff */
[----:B------:R-:W-:-:S02]  /*17b0*/  @!P1 IADD3 R30, PT, PT, -R30, RZ, RZ ;  /* 0x000000ff1e1e9210 */ /* 0x000fc40007ffe1ff */
[----:B------:R-:W-:Y:S01]  /*17c0*/  LOP3.LUT R51, R3, 0x7d, R2, 0xfe, !PT ;  /* 0x0000007d03337812 */ /* 0x000fe200078efe02 */
[----:B------:R-:W-:Y:S02]  /*17d0*/  IMAD R42, R0, R11, R42 ;  /* 0x0000000b002a7224 */ /* 0x000fe400078e022a */
[----:B------:R-:W-:Y:S02]  /*17e0*/  IMAD.MOV R11, RZ, RZ, -R6 ;  /* 0x000000ffff0b7224 */ /* 0x000fe400078e0a06 */
[----:B------:R-:W-:Y:S01]  /*17f0*/  @!P2 IMAD.IADD R34, R34, 0x1, -R0 ;  /* 0x000000012222a824 */ /* 0x000fe200078e0a00 */
[C---:B------:R-:W-:Y:S01]  /*1800*/  ISETP.GT.U32.AND P2, PT, R0.reuse, R42, PT ;  /* 0x0000002a0000720c */ /* 0x040fe20003f44070 */
[----:B------:R-:W-:Y:S02]  /*1810*/  IMAD R46, R0, R11, R46 ;  /* 0x0000000b002e7224 */ /* 0x000fe400078e022e */
[----:B------:R-:W-:Y:S02]  /*1820*/  @!P6 IMAD.IADD R38, R38, 0x1, -R0 ;  /* 0x000000012626e824 */ /* 0x000fe400078e0a00 */
[----:B------:R-:W-:Y:S01]  /*1830*/  IMAD.MOV R7, RZ, RZ, -R7 ;  /* 0x000000ffff077224 */ /* 0x000fe200078e0a07 */
[----:B------:R-:W-:Y:S01]  /*1840*/  ISETP.GT.U32.AND P6, PT, R0, R46, PT ;  /* 0x0000002e0000720c */ /* 0x000fe20003fc4070 */
[----:B------:R-:W-:-:S04]  /*1850*/  IMAD.HI.U32 R6, R5, R72, RZ ;  /* 0x0000004805067227 */ /* 0x000fc800078e00ff */
[----:B------:R-:W-:Y:S02]  /*1860*/  IMAD R68, R0, R7, R68 ;  /* 0x0000000700447224 */ /* 0x000fe400078e0244 */
[----:B------:R-:W-:Y:S01]  /*1870*/  @!P2 IMAD.IADD R42, R42, 0x1, -R0 ;  /* 0x000000012a2aa824 */ /* 0x000fe200078e0a00 */
[----:B------:R-:W-:Y:S01]  /*1880*/  ISETP.GT.U32.AND P2, PT, R0, R34, PT ;  /* 0x000000220000720c */ /* 0x000fe20003f44070 */
[----:B------:R-:W-:Y:S01]  /*1890*/  @!P4 IMAD.MOV R240, RZ, RZ, -R240 ;  /* 0x000000fffff0c224 */ /* 0x000fe200078e0af0 */
[----:B------:R-:W-:Y:S01]  /*18a0*/  ISETP.GE.AND P4, PT, R8, RZ, PT ;  /* 0x000000ff0800720c */ /* 0x000fe20003f86270 */
[----:B------:R-:W-:Y:S01]  /*18b0*/  IMAD.MOV R7, RZ, RZ, -R6 ;  /* 0x000000ffff077224 */ /* 0x000fe200078e0a06 */
[----:B------:R-:W-:Y:S01]  /*18c0*/  ISETP.GT.U32.AND P1, PT, R0, R68, PT ;  /* 0x000000440000720c */ /* 0x000fe20003f24070 */
[----:B------:R-:W-:Y:S01]  /*18d0*/  @!P6 IMAD.IADD R46, R46, 0x1, -R0 ;  /* 0x000000012e2ee824 */ /* 0x000fe200078e0a00 */
[C---:B------:R-:W-:Y:S01]  /*18e0*/  ISETP.GT.U32.AND P6, PT, R0.reuse, R42, PT ;  /* 0x0000002a0000720c */ /* 0x040fe20003fc4070 */
[----:B------:R-:W-:Y:S01]  /*18f0*/  @!P0 IMAD.MOV R252, RZ, RZ, -R252 ;  /* 0x000000fffffc8224 */ /* 0x000fe200078e0afc */
[----:B------:R-:W-:Y:S01]  /*1900*/  ISETP.GT.U32.AND P0, PT, R0, R38, PT ;  /* 0x000000260000720c */ /* 0x000fe20003f04070 */
[----:B------:R-:W-:-:S04]  /*1910*/  IMAD.HI.U32 R8, R5, R70, RZ ;  /* 0x0000004605087227 */ /* 0x000fc800078e00ff */
[----:B------:R-:W-:Y:S01]  /*1920*/  @!P5 IMAD.MOV R26, RZ, RZ, -R26 ;  /* 0x000000ffff1ad224 */ /* 0x000fe200078e0a1a */
[C---:B------:R-:W-:Y:S01]  /*1930*/  ISETP.GT.U32.AND P5, PT, R0.reuse, R46, PT ;  /* 0x0000002e0000720c */ /* 0x040fe20003fa4070 */
[----:B------:R-:W-:Y:S02]  /*1940*/  IMAD R72, R0, R7, R72 ;  /* 0x0000000700487224 */ /* 0x000fe400078e0248 */
[----:B------:R-:W-:Y:S01]  /*1950*/  IMAD.MOV R11, RZ, RZ, -R8 ;  /* 0x000000ffff0b7224 */ /* 0x000fe200078e0a08 */
[----:B------:R-:W-:Y:S01]  /*1960*/  LOP3.LUT R8, R3, 0xf, R2, 0xfe, !PT ;  /* 0x0000000f03087812 */ /* 0x000fe200078efe02 */
[--C-:B------:R-:W-:Y:S01]  /*1970*/  @!P6 IMAD.IADD R42, R42, 0x1, -R0.reuse ;  /* 0x000000012a2ae824 */ /* 0x100fe200078e0a00 */
[----:B------:R-:W-:Y:S01]  /*1980*/  ISETP.GT.U32.AND P6, PT, R0, R72, PT ;  /* 0x000000480000720c */ /* 0x000fe20003fc4070 */
[----:B------:R-:W-:Y:S01]  /*1990*/  @!P0 IMAD.IADD R38, R38, 0x1, -R0 ;  /* 0x0000000126268824 */ /* 0x000fe200078e0a00 */
[----:B------:R-:W-:Y:S01]  /*19a0*/  IABS R164, R8 ;  /* 0x0000000800a47213 */ /* 0x000fe20000000000 */
[----:B------:R-:W-:Y:S01]  /*19b0*/  IMAD.HI.U32 R7, R5, R74, RZ ;  /* 0x0000004a05077227 */ /* 0x000fe200078e00ff */
[----:B------:R-:W-:-:S02]  /*19c0*/  ISETP.GE.AND P0, PT, R10, RZ, PT ;  /* 0x000000ff0a00720c */ /* 0x000fc40003f06270 */
[----:B------:R-:W-:Y:S01]  /*19d0*/  LOP3.LUT R10, R3, 0x12, R2, 0xfe, !PT ;  /* 0x00000012030a7812 */ /* 0x000fe200078efe02 */
[--C-:B------:R-:W-:Y:S02]  /*19e0*/  @!P2 IMAD.IADD R34, R34, 0x1, -R0.reuse ;  /* 0x000000012222a824 */ /* 0x100fe400078e0a00 */
[----:B------:R-:W-:Y:S01]  /*19f0*/  @!P1 IMAD.IADD R68, R68, 0x1, -R0 ;  /* 0x0000000144449824 */ /* 0x000fe200078e0a00 */
[----:B------:R-:W-:Y:S01]  /*1a00*/  ISETP.GE.AND P1, PT, R13, RZ, PT ;  /* 0x000000ff0d00720c */ /* 0x000fe20003f26270 */
[C---:B------:R-:W-:Y:S01]  /*1a10*/  IMAD R70, R0.reuse, R11, R70 ;  /* 0x0000000b00467224 */ /* 0x040fe200078e0246 */
[----:B------:R-:W-:Y:S01]  /*1a20*/  IABS R160, R10 ;  /* 0x0000000a00a07213 */ /* 0x000fe20000000000 */
[----:B------:R-:W-:Y:S01]  /*1a30*/  IMAD.HI.U32 R6, R5, R164, RZ ;  /* 0x000000a405067227 */ /* 0x000fe200078e00ff */
[C---:B------:R-:W-:Y:S02]  /*1a40*/  LOP3.LUT R13, R3.reuse, 0x19, R2, 0xfe, !PT ;  /* 0x00000019030d7812 */ /* 0x040fe400078efe02 */
[----:B------:R-:W-:Y:S01]  /*1a50*/  ISETP.GT.U32.AND P2, PT, R0, R70, PT ;  /* 0x000000460000720c */ /* 0x000fe20003f44070 */
[----:B------:R-:W-:Y:S01]  /*1a60*/  @!P5 IMAD.IADD R46, R46, 0x1, -R0 ;  /* 0x000000012e2ed824 */ /* 0x000fe200078e0a00 */
[----:B------:R-:W-:Y:S01]  /*1a70*/  ISETP.GE.AND P5, PT, R12, RZ, PT ;  /* 0x000000ff0c00720c */ /* 0x000fe20003fa6270 */
[----:B------:R-:W-:Y:S01]  /*1a80*/  IMAD.MOV R7, RZ, RZ, -R7 ;  /* 0x000000ffff077224 */ /* 0x000fe200078e0a07 */
[C---:B------:R-:W-:Y:S01]  /*1a90*/  LOP3.LUT R12, R3.reuse, 0x18, R2, 0xfe, !PT ;  /* 0x00000018030c7812 */ /* 0x040fe200078efe02 */
[----:B------:R-:W-:Y:S01]  /*1aa0*/  @!P4 IMAD.MOV R34, RZ, RZ, -R34 ;  /* 0x000000ffff22c224 */ /* 0x000fe200078e0a22 */
[C---:B------:R-:W-:Y:S01]  /*1ab0*/  ISETP.GT.U32.AND P4, PT, R0.reuse, R68, PT ;  /* 0x000000440000720c */ /* 0x040fe20003f84070 */
[----:B------:R-:W-:Y:S01]  /*1ac0*/  IMAD.MOV R11, RZ, RZ, -R6 ;  /* 0x000000ffff0b7224 */ /* 0x000fe200078e0a06 */
[----:B------:R-:W-:Y:S01]  /*1ad0*/  IABS R152, R12 ;  /* 0x0000000c00987213 */ /* 0x000fe20000000000 */
[----:B------:R-:W-:Y:S01]  /*1ae0*/  IMAD R74, R0, R7, R74 ;  /* 0x00000007004a7224 */ /* 0x000fe200078e024a */
[----:B------:R-:W-:Y:S01]  /*1af0*/  LOP3.LUT R7, R3, 0x11, R2, 0xfe, !PT ;  /* 0x0000001103077812 */ /* 0x000fe200078efe02 */
[----:B------:R-:W-:Y:S01]  /*1b00*/  @!P6 IMAD.IADD R72, R72, 0x1, -R0 ;  /* 0x000000014848e824 */ /* 0x000fe200078e0a00 */
[----:B------:R-:W-:Y:S01]  /*1b10*/  IABS R80, R13 ;  /* 0x0000000d00507213 */ /* 0x000fe20000000000 */
[C---:B------:R-:W-:Y:S01]  /*1b20*/  IMAD R164, R0.reuse, R11, R164 ;  /* 0x0000000b00a47224 */ /* 0x040fe200078e02a4 */
[----:B------:R-:W-:Y:S01]  /*1b30*/  IABS R162, R7 ;  /* 0x0000000700a27213 */ /* 0x000fe20000000000 */
[----:B------:R-:W-:Y:S01]  /*1b40*/  @!P0 IMAD.MOV R42, RZ, RZ, -R42 ;  /* 0x000000ffff2a8224 */ /* 0x000fe200078e0a2a */
[C---:B------:R-:W-:Y:S01]  /*1b50*/  ISETP.GT.U32.AND P6, PT, R0.reuse, R72, PT ;  /* 0x000000480000720c */ /* 0x040fe20003fc4070 */
[----:B------:R-:W-:Y:S01]  /*1b60*/  @!P5 IMAD.MOV R46, RZ, RZ, -R46 ;  /* 0x000000ffff2ed224 */ /* 0x000fe200078e0a2e */
[----:B------:R-:W-:Y:S01]  /*1b70*/  ISETP.GT.U32.AND P0, PT, R0, R164, PT ;  /* 0x000000a40000720c */ /* 0x000fe20003f04070 */
[----:B------:R-:W-:Y:S01]  /*1b80*/  IMAD.HI.U32 R6, R5, R162, RZ ;  /* 0x000000a205067227 */ /* 0x000fe200078e00ff */
[----:B------:R-:W-:-:S02]  /*1b90*/  ISETP.GE.AND P5, PT, R16, RZ, PT ;  /* 0x000000ff1000720c */ /* 0x000fc40003fa6270 */
[----:B------:R-:W-:Y:S01]  /*1ba0*/  LOP3.LUT R16, R3, 0x46, R2, 0xfe, !PT ;  /* 0x0000004603107812 */ /* 0x000fe200078efe02 */
[--C-:B------:R-:W-:Y:S01]  /*1bb0*/  @!P4 IMAD.IADD R68, R68, 0x1, -R0.reuse ;  /* 0x000000014444c824 */ /* 0x100fe200078e0a00 */
[----:B------:R-:W-:Y:S01]  /*1bc0*/  ISETP.GT.U32.AND P4, PT, R0, R74, PT ;  /* 0x0000004a0000720c */ /* 0x000fe20003f84070 */
[----:B------:R-:W-:Y:S01]  /*1bd0*/  @!P2 IMAD.IADD R70, R70, 0x1, -R0 ;  /* 0x000000014646a824 */ /* 0x000fe200078e0a00 */
[----:B------:R-:W-:Y:S01]  /*1be0*/  ISETP.GE.AND P2, PT, R15, RZ, PT ;  /* 0x000000ff0f00720c */ /* 0x000fe20003f46270 */
[----:B------:R-:W-:Y:S01]  /*1bf0*/  IMAD.MOV R11, RZ, RZ, -R6 ;  /* 0x000000ffff0b7224 */ /* 0x000fe200078e0a06 */
[----:B------:R-:W-:Y:S01]  /*1c00*/  LOP3.LUT R6, R3, 0x13, R2, 0xfe, !PT ;  /* 0x0000001303067812 */ /* 0x000fe200078efe02 */
[----:B------:R-:W-:Y:S01]  /*1c10*/  @!P3 IMAD.MOV R38, RZ, RZ, -R38 ;  /* 0x000000ffff26b224 */ /* 0x000fe200078e0a26 */
[----:B------:R-:W-:Y:S01]  /*1c20*/  ISETP.GT.U32.AND P3, PT, R0, R70, PT ;  /* 0x000000460000720c */ /* 0x000fe20003f64070 */
[----:B------:R-:W-:Y:S01]  /*1c30*/  @!P6 IMAD.IADD R72, R72, 0x1, -R0 ;  /* 0x000000014848e824 */ /* 0x000fe200078e0a00 */
[----:B------:R-:W-:Y:S01]  /*1c40*/  IABS R76, R6 ;  /* 0x00000006004c7213 */ /* 0x000fe20000000000 */
[----:B------:R-:W-:Y:S01]  /*1c50*/  IMAD R162, R0, R11, R162 ;  /* 0x0000000b00a27224 */ /* 0x000fe200078e02a2 */
[----:B------:R-:W-:Y:S01]  /*1c60*/  ISETP.GE.AND P6, PT, R17, RZ, PT ;  /* 0x000000ff1100720c */ /* 0x000fe20003fc6270 */
[----:B------:R-:W-:Y:S01]  /*1c70*/  @!P0 IMAD.IADD R164, R164, 0x1, -R0 ;  /* 0x00000001a4a48824 */ /* 0x000fe200078e0a00 */
[----:B------:R-:W-:Y:S01]  /*1c80*/  ISETP.GE.AND P0, PT, R7, RZ, PT ;  /* 0x000000ff0700720c */ /* 0x000fe20003f06270 */
[----:B------:R-:W-:Y:S01]  /*1c90*/  @!P5 IMAD.MOV R72, RZ, RZ, -R72 ;  /* 0x000000ffff48d224 */ /* 0x000fe200078e0a48 */
[C---:B------:R-:W-:Y:S01]  /*1ca0*/  ISETP.GT.U32.AND P5, PT, R0.reuse, R162, PT ;  /* 0x000000a20000720c */ /* 0x040fe20003fa4070 */
[----:B------:R-:W-:Y:S01]  /*1cb0*/  @!P1 IMAD.MOV R68, RZ, RZ, -R68 ;  /* 0x000000ffff449224 */ /* 0x000fe200078e0a44 */
[----:B------:R-:W-:Y:S01]  /*1cc0*/  ISETP.GT.U32.AND P1, PT, R0, R164, PT ;  /* 0x000000a40000720c */ /* 0x000fe20003f24070 */
[----:B------:R-:W-:Y:S01]  /*1cd0*/  @!P4 IMAD.IADD R74, R74, 0x1, -R0 ;  /* 0x000000014a4ac824 */ /* 0x000fe200078e0a00 */
[----:B------:R-:W-:Y:S01]  /*1ce0*/  LOP3.LUT R15, R3, 0x2b, R2, 0xfe, !PT ;  /* 0x0000002b030f7812 */ /* 0x000fe200078efe02 */
[----:B------:R-:W-:Y:S01]  /*1cf0*/  @!P3 IMAD.IADD R70, R70, 0x1, -R0 ;  /* 0x000000014646b824 */ /* 0x000fe200078e0a00 */
[----:B------:R-:W-:Y:S01]  /*1d00*/  ISETP.GE.AND P3, PT, R8, RZ, PT ;  /* 0x000000ff0800720c */ /* 0x000fe20003f66270 */
[----:B------:R-:W-:Y:S01]  /*1d10*/  IMAD.HI.U32 R7, R5, R160, RZ ;  /* 0x000000a005077227 */ /* 0x000fe200078e00ff */
[----:B------:R-:W-:-:S02]  /*1d20*/  ISETP.GT.U32.AND P4, PT, R0, R74, PT ;  /* 0x0000004a0000720c */ /* 0x000fc40003f84070 */
[----:B------:R-:W-:Y:S01]  /*1d30*/  IABS R102, R15 ;  /* 0x0000000f00667213 */ /* 0x000fe20000000000 */
[----:B------:R-:W-:Y:S01]  /*1d40*/  @!P2 IMAD.MOV R70, RZ, RZ, -R70 ;  /* 0x000000ffff46a224 */ /* 0x000fe200078e0a46 */
[----:B------:R-:W-:Y:S01]  /*1d50*/  ISETP.GE.AND P2, PT, R10, RZ, PT ;  /* 0x000000ff0a00720c */ /* 0x000fe20003f46270 */
[----:B------:R-:W-:Y:S01]  /*1d60*/  IMAD.MOV R7, RZ, RZ, -R7 ;  /* 0x000000ffff077224 */ /* 0x000fe200078e0a07 */
[----:B------:R-:W-:Y:S01]  /*1d70*/  LOP3.LUT R10, R3, 0x15, R2, 0xfe, !PT ;  /* 0x00000015030a7812 */ /* 0x000fe200078efe02 */
[----:B------:R-:W-:Y:S01]  /*1d80*/  @!P1 IMAD.IADD R164, R164, 0x1, -R0 ;  /* 0x00000001a4a49824 */ /* 0x000fe200078e0a00 */
[----:B------:R-:W-:Y:S01]  /*1d90*/  @!P5 IADD3 R162, PT, PT, R162, -R0, RZ ;  /* 0x80000000a2a2d210 */ /* 0x000fe20007ffe0ff */
[----:B------:R-:W-:Y:S01]  /*1da0*/  IMAD R160, R0, R7, R160 ;  /* 0x0000000700a07224 */ /* 0x000fe200078e02a0 */
[----:B------:R-:W-:Y:S01]  /*1db0*/  ISETP.GE.AND P1, PT, R6, RZ, PT ;  /* 0x000000ff0600720c */ /* 0x000fe20003f26270 */
[----:B------:R-:W-:Y:S01]  /*1dc0*/  IMAD.HI.U32 R6, R5, R76, RZ ;  /* 0x0000004c05067227 */ /* 0x000fe200078e00ff */
[----:B------:R-:W-:-:S02]  /*1dd0*/  IABS R156, R10 ;  /* 0x0000000a009c7213 */ /* 0x000fc40000000000 */
[----:B------:R-:W-:Y:S01]  /*1de0*/  ISETP.GT.U32.AND P5, PT, R0, R162, PT ;  /* 0x000000a20000720c */ /* 0x000fe20003fa4070 */
[----:B------:R-:W-:Y:S01]  /*1df0*/  @!P4 IMAD.IADD R74, R74, 0x1, -R0 ;  /* 0x000000014a4ac824 */ /* 0x000fe200078e0a00 */
[C---:B------:R-:W-:Y:S01]  /*1e00*/  ISETP.GT.U32.AND P4, PT, R0.reuse, R160, PT ;  /* 0x000000a00000720c */ /* 0x040fe20003f84070 */
[----:B------:R-:W-:Y:S01]  /*1e10*/  IMAD.MOV R11, RZ, RZ, -R6 ;  /* 0x000000ffff0b7224 */ /* 0x000fe200078e0a06 */
[--C-:B------:R-:W-:Y:S01]  /*1e20*/  LOP3.LUT R7, R3, 0x14, R2.reuse, 0xfe, !PT ;  /* 0x0000001403077812 */ /* 0x100fe200078efe02 */
[----:B------:R-:W-:Y:S01]  /*1e30*/  IMAD.HI.U32 R8, R5, R156, RZ ;  /* 0x0000009c05087227 */ /* 0x000fe200078e00ff */
[C---:B------:R-:W-:Y:S02]  /*1e40*/  LOP3.LUT R17, R3.reuse, 0x47, R2, 0xfe, !PT ;  /* 0x0000004703117812 */ /* 0x040fe400078efe02 */
[----:B------:R-:W-:Y:S01]  /*1e50*/  IABS R158, R7 ;  /* 0x00000007009e7213 */ /* 0x000fe20000000000 */
[----:B------:R-:W-:Y:S01]  /*1e60*/  IMAD R76, R0, R11, R76 ;  /* 0x0000000b004c7224 */ /* 0x000fe200078e024c */
[----:B------:R-:W-:Y:S01]  /*1e70*/  IABS R188, R17 ;  /* 0x0000001100bc7213 */ /* 0x000fe20000000000 */
[----:B------:R-:W-:Y:S01]  /*1e80*/  IMAD.MOV R11, RZ, RZ, -R8 ;  /* 0x000000ffff0b7224 */ /* 0x000fe200078e0a08 */
[----:B------:R-:W-:Y:S01]  /*1e90*/  LOP3.LUT R8, R3, 0x16, R2, 0xfe, !PT ;  /* 0x0000001603087812 */ /* 0x000fe200078efe02 */
[----:B------:R-:W-:Y:S01]  /*1ea0*/  @!P5 IMAD.IADD R162, R162, 0x1, -R0 ;  /* 0x00000001a2a2d824 */ /* 0x000fe200078e0a00 */
[C---:B------:R-:W-:Y:S01]  /*1eb0*/  ISETP.GT.U32.AND P5, PT, R0.reuse, R76, PT ;  /* 0x0000004c0000720c */ /* 0x040fe20003fa4070 */
[----:B------:R-:W-:Y:S01]  /*1ec0*/  IMAD R156, R0, R11, R156 ;  /* 0x0000000b009c7224 */ /* 0x000fe200078e029c */
[----:B------:R-:W-:Y:S01]  /*1ed0*/  IABS R78, R8 ;  /* 0x00000008004e7213 */ /* 0x000fe20000000000 */
[----:B------:R-:W-:Y:S01]  /*1ee0*/  @!P4 IMAD.IADD R160, R160, 0x1, -R0 ;  /* 0x00000001a0a0c824 */ /* 0x000fe200078e0a00 */
[----:B------:R-:W-:Y:S01]  /*1ef0*/  IABS R186, R16 ;  /* 0x0000001000ba7213 */ /* 0x000fe20000000000 */
[----:B------:R-:W-:Y:S01]  /*1f00*/  @!P0 IMAD.MOV R162, RZ, RZ, -R162 ;  /* 0x000000ffffa28224 */ /* 0x000fe200078e0aa2 */
[----:B------:R-:W-:Y:S01]  /*1f10*/  BAR.SYNC.DEFER_BLOCKING 0x0 ;  /* 0x0000000000007b1d */ /* 0x000fe20000010000 */
[C---:B------:R-:W-:Y:S01]  /*1f20*/  ISETP.GT.U32.AND P0, PT, R0.reuse, R156, PT ;  /* 0x0000009c0000720c */ /* 0x040fe20003f04070 */
[----:B------:R-:W-:Y:S01]  /*1f30*/  @!P3 IMAD.MOV R164, RZ, RZ, -R164 ;  /* 0x000000ffffa4b224 */ /* 0x000fe200078e0aa4 */
[----:B------:R-:W-:Y:S01]  /*1f40*/  ISETP.GE.AND P3, PT, R7, RZ, PT ;  /* 0x000000ff0700720c */ /* 0x000fe20003f66270 */
[----:B------:R-:W-:Y:S01]  /*1f50*/  IMAD.HI.U32 R7, R5, R158, RZ ;  /* 0x0000009e05077227 */ /* 0x000fe200078e00ff */
[----:B------:R-:W-:-:S03]  /*1f60*/  ISETP.GT.U32.AND P4, PT, R0, R160, PT ;  /* 0x000000a00000720c */ /* 0x000fc60003f84070 */
[----:B------:R-:W-:Y:S01]  /*1f70*/  @!P6 IMAD.MOV R74, RZ, RZ, -R74 ;  /* 0x000000ffff4ae224 */ /* 0x000fe200078e0a4a */
[----:B------:R-:W-:Y:S01]  /*1f80*/  ISETP.GE.AND P6, PT, R10, RZ, PT ;  /* 0x000000ff0a00720c */ /* 0x000fe20003fc6270 */
[----:B------:R-:W-:Y:S01]  /*1f90*/  IMAD.MOV R7, RZ, RZ, -R7 ;  /* 0x000000ffff077224 */ /* 0x000fe200078e0a07 */
[----:B------:R-:W-:Y:S01]  /*1fa0*/  LOP3.LUT R10, R3, 0x17, R2, 0xfe, !PT ;  /* 0x00000017030a7812 */ /* 0x000fe200078efe02 */
[----:B------:R-:W-:-:S03]  /*1fb0*/  IMAD.HI.U32 R6, R5, R78, RZ ;  /* 0x0000004e05067227 */ /* 0x000fc600078e00ff */
[----:B------:R-:W-:Y:S01]  /*1fc0*/  IABS R154, R10 ;  /* 0x0000000a009a7213 */ /* 0x000fe20000000000 */
[----:B------:R-:W-:Y:S02]  /*1fd0*/  @!P5 IMAD.IADD R76, R76, 0x1, -R0 ;  /* 0x000000014c4cd824 */ /* 0x000fe400078e0a00 */
[----:B------:R-:W-:Y:S02]  /*1fe0*/  IMAD R158, R0, R7, R158 ;  /* 0x00000007009e7224 */ /* 0x000fe400078e029e */
[----:B------:R-:W-:Y:S01]  /*1ff0*/  @!P0 IMAD.IADD R156, R156, 0x1, -R0 ;  /* 0x000000019c9c8824 */ /* 0x000fe200078e0a00 */
[----:B------:R-:W-:Y:S01]  /*2000*/  ISETP.GT.U32.AND P5, PT, R0, R76, PT ;  /* 0x0000004c0000720c */ /* 0x000fe20003fa4070 */
[----:B------:R-:W-:Y:S02]  /*2010*/  IMAD.MOV R7, RZ, RZ, -R6 ;  /* 0x000000ffff077224 */ /* 0x000fe400078e0a06 */
[----:B------:R-:W-:Y:S01]  /*2020*/  @!P4 IMAD.IADD R160, R160, 0x1, -R0 ;  /* 0x00000001a0a0c824 */ /* 0x000fe200078e0a00 */
[C---:B------:R-:W-:Y:S01]  /*2030*/  ISETP.GT.U32.AND P0, PT, R0.reuse, R156, PT ;  /* 0x0000009c0000720c */ /* 0x040fe20003f04070 */
[C---:B------:R-:W-:Y:S01]  /*2040*/  IMAD R78, R0.reuse, R7, R78 ;  /* 0x00000007004e7224 */ /* 0x040fe200078e024e */
[----:B------:R-:W-:Y:S01]  /*2050*/  ISETP.GT.U32.AND P4, PT, R0, R158, PT ;  /* 0x0000009e0000720c */ /* 0x000fe20003f84070 */
[----:B------:R-:W-:-:S04]  /*2060*/  IMAD.HI.U32 R6, R5, R154, RZ ;  /* 0x0000009a05067227 */ /* 0x000fc800078e00ff */
[----:B------:R-:W-:-:S04]  /*2070*/  IMAD.HI.U32 R7, R5, R152, RZ ;  /* 0x0000009805077227 */ /* 0x000fc800078e00ff */
[----:B------:R-:W-:Y:S01]  /*2080*/  @!P2 IMAD.MOV R160, RZ, RZ, -R160 ;  /* 0x000000ffffa0a224 */ /* 0x000fe200078e0aa0 */
[----:B------:R-:W-:Y:S01]  /*2090*/  ISETP.GE.AND P2, PT, R8, RZ, PT ;  /* 0x000000ff0800720c */ /* 0x000fe20003f46270 */
[----:B------:R-:W-:Y:S02]  /*20a0*/  IMAD.MOV R11, RZ, RZ, -R6 ;  /* 0x000000ffff0b7224 */ /* 0x000fe400078e0a06 */
[----:B------:R-:W-:-:S04]  /*20b0*/  IMAD.HI.U32 R8, R5, R80, RZ ;  /* 0x0000005005087227 */ /* 0x000fc800078e00ff */
[----:B------:R-:W-:Y:S02]  /*20c0*/  IMAD.MOV R7, RZ, RZ, -R7 ;  /* 0x000000ffff077224 */ /* 0x000fe400078e0a07 */
[C---:B------:R-:W-:Y:S02]  /*20d0*/  IMAD R154, R0.reuse, R11, R154 ;  /* 0x0000000b009a7224 */ /* 0x040fe400078e029a */
[----:B------:R-:W-:Y:S01]  /*20e0*/  IMAD.MOV R11, RZ, RZ, -R8 ;  /* 0x000000ffff0b7224 */ /* 0x000fe200078e0a08 */
[C---:B------:R-:W-:Y:S01]  /*20f0*/  LOP3.LUT R8, R3.reuse, 0x1b, R2, 0xfe, !PT ;  /* 0x0000001b03087812 */ /* 0x040fe200078efe02 */
[----:B------:R-:W-:Y:S01]  /*2100*/  IMAD R152, R0, R7, R152 ;  /* 0x0000000700987224 */ /* 0x000fe200078e0298 */
[----:B------:R-:W-:Y:S01]  /*2110*/  LOP3.LUT R7, R3, 0x1a, R2, 0xfe, !PT ;  /* 0x0000001a03077812 */ /* 0x000fe200078efe02 */
[----:B------:R-:W-:Y:S01]  /*2120*/  @!P5 IMAD.IADD R76, R76, 0x1, -R0 ;  /* 0x000000014c4cd824 */ /* 0x000fe200078e0a00 */
[C---:B------:R-:W-:Y:S01]  /*2130*/  ISETP.GT.U32.AND P5, PT, R0.reuse, R78, PT ;  /* 0x0000004e0000720c */ /* 0x040fe20003fa4070 */
[----:B------:R-:W-:Y:S01]  /*2140*/  IMAD R80, R0, R11, R80 ;  /* 0x0000000b00507224 */ /* 0x000fe200078e0250 */
[----:B------:R-:W-:Y:S01]  /*2150*/  IABS R150, R7 ;  /* 0x0000000700967213 */ /* 0x000fe20000000000 */
[----:B------:R-:W-:Y:S01]  /*2160*/  @!P0 IMAD.IADD R156, R156, 0x1, -R0 ;  /* 0x000000019c9c8824 */ /* 0x000fe200078e0a00 */
[C---:B------:R-:W-:Y:S01]  /*2170*/  ISETP.GT.U32.AND P0, PT, R0.reuse, R152, PT ;  /* 0x000000980000720c */ /* 0x040fe20003f04070 */
[----:B------:R-:W-:Y:S01]  /*2180*/  @!P1 IMAD.MOV R76, RZ, RZ, -R76 ;  /* 0x000000ffff4c9224 */ /* 0x000fe200078e0a4c */
[C---:B------:R-:W-:Y:S01]  /*2190*/  ISETP.GT.U32.AND P1, PT, R0.reuse, R154, PT ;  /* 0x0000009a0000720c */ /* 0x040fe20003f24070 */
[----:B------:R-:W-:Y:S01]  /*21a0*/  @!P6 IMAD.MOV R156, RZ, RZ, -R156 ;  /* 0x000000ffff9ce224 */ /* 0x000fe200078e0a9c */
[----:B------:R-:W-:Y:S01]  /*21b0*/  ISETP.GT.U32.AND P6, PT, R0, R80, PT ;  /* 0x000000500000720c */ /* 0x000fe20003fc4070 */
[----:B------:R-:W-:Y:S01]  /*21c0*/  @!P4 IMAD.IADD R158, R158, 0x1, -R0 ;  /* 0x000000019e9ec824 */ /* 0x000fe200078e0a00 */
[----:B------:R-:W-:Y:S01]  /*21d0*/  IABS R148, R8 ;  /* 0x0000000800947213 */ /* 0x000fe20000000000 */
[----:B------:R-:W-:-:S03]  /*21e0*/  IMAD.HI.U32 R6, R5, R150, RZ ;  /* 0x0000009605067227 */ /* 0x000fc600078e00ff */
[----:B------:R-:W-:Y:S01]  /*21f0*/  ISETP.GT.U32.AND P4, PT, R0, R158, PT ;  /* 0x0000009e0000720c */ /* 0x000fe20003f84070 */
[--C-:B------:R-:W-:Y:S02]  /*2200*/  @!P5 IMAD.IADD R78, R78, 0x1, -R0.reuse ;  /* 0x000000014e4ed824 */ /* 0x100fe400078e0a00 */
[--C-:B------:R-:W-:Y:S02]  /*2210*/  @!P0 IMAD.IADD R152, R152, 0x1, -R0.reuse ;  /* 0x0000000198988824 */ /* 0x100fe400078e0a00 */
[----:B------:R-:W-:Y:S02]  /*2220*/  @!P1 IADD3 R154, PT, PT, R154, -R0, RZ ;  /* 0x800000009a9a9210 */ /* 0x000fe40007ffe0ff */
[----:B------:R-:W-:Y:S01]  /*2230*/  ISETP.GE.AND P1, PT, R7, RZ, PT ;  /* 0x000000ff0700720c */ /* 0x000fe20003f26270 */
[----:B------:R-:W-:Y:S01]  /*2240*/  @!P6 IMAD.IADD R80, R80, 0x1, -R0 ;  /* 0x000000015050e824 */ /* 0x000fe200078e0a00 */
[C---:B------:R-:W-:Y:S01]  /*2250*/  ISETP.GT.U32.AND P5, PT, R0.reuse, R78, PT ;  /* 0x0000004e0000720c */ /* 0x040fe20003fa4070 */
[----:B------:R-:W-:Y:S01]  /*2260*/  IMAD.MOV R7, RZ, RZ, -R6 ;  /* 0x000000ffff077224 */ /* 0x000fe200078e0a06 */
[C---:B------:R-:W-:Y:S01]  /*2270*/  ISETP.GT.U32.AND P6, PT, R0.reuse, R152, PT ;  /* 0x000000980000720c */ /* 0x040fe20003fc4070 */
[----:B------:R-:W-:Y:S01]  /*2280*/  IMAD.HI.U32 R6, R5, R148, RZ ;  /* 0x0000009405067227 */ /* 0x000fe200078e00ff */
[----:B------:R-:W-:-:S03]  /*2290*/  ISETP.GT.U32.AND P0, PT, R0, R154, PT ;  /* 0x0000009a0000720c */ /* 0x000fc60003f04070 */
[----:B------:R-:W-:Y:S02]  /*22a0*/  IMAD R150, R0, R7, R150 ;  /* 0x0000000700967224 */ /* 0x000fe400078e0296 */
[----:B------:R-:W-:Y:S02]  /*22b0*/  IMAD.MOV R7, RZ, RZ, -R6 ;  /* 0x000000ffff077224 */ /* 0x000fe400078e0a06 */
[----:B------:R-:W-:Y:S01]  /*22c0*/  @!P4 IMAD.IADD R158, R158, 0x1, -R0 ;  /* 0x000000019e9ec824 */ /* 0x000fe200078e0a00 */
[----:B------:R-:W-:Y:S01]  /*22d0*/  ISETP.GE.AND P4, PT, R10, RZ, PT ;  /* 0x000000ff0a00720c */ /* 0x000fe20003f86270 */
[----:B------:R-:W-:Y:S01]  /*22e0*/  IMAD R148, R0, R7, R148 ;  /* 0x0000000700947224 */ /* 0x000fe200078e0294 */
[----:B------:R-:W-:Y:S01]  /*22f0*/  LOP3.LUT R10, R3, 0x1c, R2, 0xfe, !PT ;  /* 0x0000001c030a7812 */ /* 0x000fe200078efe02 */
[--C-:B------:R-:W-:Y:S01]  /*2300*/  @!P5 IMAD.IADD R78, R78, 0x1, -R0.reuse ;  /* 0x000000014e4ed824 */ /* 0x100fe200078e0a00 */
[----:B------:R-:W-:Y:S01]  /*2310*/  ISETP.GE.AND P5, PT, R13, RZ, PT ;  /* 0x000000ff0d00720c */ /* 0x000fe20003fa6270 */
[----:B------:R-:W-:Y:S01]  /*2320*/  @!P6 IMAD.IADD R152, R152, 0x1, -R0 ;  /* 0x000000019898e824 */ /* 0x000fe200078e0a00 */
[C---:B------:R-:W-:Y:S01]  /*2330*/  ISETP.GT.U32.AND P6, PT, R0.reuse, R148, PT ;  /* 0x000000940000720c */ /* 0x040fe20003fc4070 */
[----:B------:R-:W-:Y:S01]  /*2340*/  @!P2 IMAD.MOV R78, RZ, RZ, -R78 ;  /* 0x000000ffff4ea224 */ /* 0x000fe200078e0a4e */
[----:B------:R-:W-:Y:S01]  /*2350*/  ISETP.GT.U32.AND P2, PT, R0, R80, PT ;  /* 0x000000500000720c */ /* 0x000fe20003f44070 */
[----:B------:R-:W-:Y:S01]  /*2360*/  @!P3 IMAD.MOV R158, RZ, RZ, -R158 ;  /* 0x000000ffff9eb224 */ /* 0x000fe200078e0a9e */
[----:B------:R-:W-:Y:S01]  /*2370*/  ISETP.GE.AND P3, PT, R12, RZ, PT ;  /* 0x000000ff0c00720c */ /* 0x000fe20003f66270 */
[----:B------:R-:W-:Y:S01]  /*2380*/  @!P0 IMAD.IADD R154, R154, 0x1, -R0 ;  /* 0x000000019a9a8824 */ /* 0x000fe200078e0a00 */
[----:B------:R-:W-:-:S02]  /*2390*/  LOP3.LUT R12, R3, 0x1d, R2, 0xfe, !PT ;  /* 0x0000001d030c7812 */ /* 0x000fc400078efe02 */
[----:B------:R-:W-:Y:S01]  /*23a0*/  IABS R82, R10 ;  /* 0x0000000a00527213 */ /* 0x000fe20000000000 */
[----:B------:R-:W-:Y:S01]  /*23b0*/  @!P4 IMAD.MOV R154, RZ, RZ, -R154 ;  /* 0x000000ffff9ac224 */ /* 0x000fe200078e0a9a */
[----:B------:R-:W-:Y:S02]  /*23c0*/  LOP3.LUT R13, R3, 0x1e, R2, 0xfe, !PT ;  /* 0x0000001e030d7812 */ /* 0x000fe400078efe02 */
[----:B------:R-:W-:Y:S01]  /*23d0*/  IABS R146, R12 ;  /* 0x0000000c00927213 */ /* 0x000fe20000000000 */
[C---:B------:R-:W-:Y:S01]  /*23e0*/  IMAD.HI.U32 R6, R5.reuse, R82, RZ ;  /* 0x0000005205067227 */ /* 0x040fe200078e00ff */
[----:B------:R-:W-:Y:S02]  /*23f0*/  IABS R112, R13 ;  /* 0x0000000d00707213 */ /* 0x000fe40000000000 */
[----:B------:R-:W-:Y:S01]  /*2400*/  ISETP.GT.U32.AND P0, PT, R0, R150, PT ;  /* 0x000000960000720c */ /* 0x000fe20003f04070 */
[----:B------:R-:W-:Y:S02]  /*2410*/  @!P6 IMAD.IADD R148, R148, 0x1, -R0 ;  /* 0x000000019494e824 */ /* 0x000fe400078e0a00 */
[----:B------:R-:W-:-:S03]  /*2420*/  IMAD.HI.U32 R7, R5, R146, RZ ;  /* 0x0000009205077227 */ /* 0x000fc600078e00ff */
[----:B------:R-:W-:Y:S01]  /*2430*/  ISETP.GT.U32.AND P6, PT, R0, R148, PT ;  /* 0x000000940000720c */ /* 0x000fe20003fc4070 */
[----:B------:R-:W-:Y:S02]  /*2440*/  IMAD.MOV R11, RZ, RZ, -R6 ;  /* 0x000000ffff0b7224 */ /* 0x000fe400078e0a06 */
[----:B------:R-:W-:Y:S01]  /*2450*/  @!P2 IMAD.IADD R80, R80, 0x1, -R0 ;  /* 0x000000015050a824 */ /* 0x000fe200078e0a00 */
[----:B------:R-:W-:Y:S01]  /*2460*/  ISETP.GE.AND P2, PT, R8, RZ, PT ;  /* 0x000000ff0800720c */ /* 0x000fe20003f46270 */
[----:B------:R-:W-:-:S04]  /*2470*/  IMAD.HI.U32 R8, R5, R112, RZ ;  /* 0x0000007005087227 */ /* 0x000fc800078e00ff */
[----:B------:R-:W-:Y:S02]  /*2480*/  IMAD.MOV R7, RZ, RZ, -R7 ;  /* 0x000000ffff077224 */ /* 0x000fe400078e0a07 */
[C---:B------:R-:W-:Y:S02]  /*2490*/  IMAD R82, R0.reuse, R11, R82 ;  /* 0x0000000b00527224 */ /* 0x040fe400078e0252 */
[----:B------:R-:W-:Y:S01]  /*24a0*/  IMAD.MOV R11, RZ, RZ, -R8 ;  /* 0x000000ffff0b7224 */ /* 0x000fe200078e0a08 */
[----:B------:R-:W-:Y:S01]  /*24b0*/  LOP3.LUT R8, R3, 0x1f, R2, 0xfe, !PT ;  /* 0x0000001f03087812 */ /* 0x000fe200078efe02 */
[C---:B------:R-:W-:Y:S02]  /*24c0*/  IMAD R146, R0.reuse, R7, R146 ;  /* 0x0000000700927224 */ /* 0x040fe400078e0292 */
[----:B------:R-:W-:Y:S01]  /*24d0*/  @!P3 IMAD.MOV R152, RZ, RZ, -R152 ;  /* 0x000000ffff98b224 */ /* 0x000fe200078e0a98 */
[C---:B------:R-:W-:Y:S01]  /*24e0*/  ISETP.GT.U32.AND P3, PT, R0.reuse, R82, PT ;  /* 0x000000520000720c */ /* 0x040fe20003f64070 */
[C---:B------:R-:W-:Y:S01]  /*24f0*/  IMAD R112, R0.reuse, R11, R112 ;  /* 0x0000000b00707224 */ /* 0x040fe200078e0270 */
[----:B------:R-:W-:Y:S01]  /*2500*/  IABS R144, R8 ;  /* 0x0000000800907213 */ /* 0x000fe20000000000 */
[----:B------:R-:W-:Y:S01]  /*2510*/  @!P5 IMAD.MOV R80, RZ, RZ, -R80 ;  /* 0x000000ffff50d224 */ /* 0x000fe200078e0a50 */
[----:B------:R-:W-:Y:S01]  /*2520*/  ISETP.GT.U32.AND P5, PT, R0, R146, PT ;  /* 0x000000920000720c */ /* 0x000fe20003fa4070 */
[--C-:B------:R-:W-:Y:S01]  /*2530*/  @!P6 IMAD.IADD R148, R148, 0x1, -R0.reuse ;  /* 0x000000019494e824 */ /* 0x100fe200078e0a00 */
[----:B------:R-:W-:Y:S01]  /*2540*/  ISETP.GT.U32.AND P6, PT, R0, R112, PT ;  /* 0x000000700000720c */ /* 0x000fe20003fc4070 */
[----:B------:R-:W-:Y:S01]  /*2550*/  @!P0 IMAD.IADD R150, R150, 0x1, -R0 ;  /* 0x0000000196968824 */ /* 0x000fe200078e0a00 */
[----:B------:R-:W-:Y:S01]  /*2560*/  ISETP.GE.AND P0, PT, R10, RZ, PT ;  /* 0x000000ff0a00720c */ /* 0x000fe20003f06270 */
[----:B------:R-:W-:Y:S01]  /*2570*/  IMAD.HI.U32 R6, R5, R144, RZ ;  /* 0x0000009005067227 */ /* 0x000fe200078e00ff */
[----:B------:R-:W-:-:S02]  /*2580*/  LOP3.LUT R10, R3, 0x20, R2, 0xfe, !PT ;  /* 0x00000020030a7812 */ /* 0x000fc400078efe02 */
[----:B------:R-:W-:Y:S01]  /*2590*/  ISETP.GT.U32.AND P4, PT, R0, R150, PT ;  /* 0x000000960000720c */ /* 0x000fe20003f84070 */
[----:B------:R-:W-:Y:S01]  /*25a0*/  @!P3 IMAD.IADD R82, R82, 0x1, -R0 ;  /* 0x000000015252b824 */ /* 0x000fe200078e0a00 */
[----:B------:R-:W-:Y:S01]  /*25b0*/  IABS R84, R10 ;  /* 0x0000000a00547213 */ /* 0x000fe20000000000 */
[----:B------:R-:W-:Y:S01]  /*25c0*/  IMAD.MOV R7, RZ, RZ, -R6 ;  /* 0x000000ffff077224 */ /* 0x000fe200078e0a06 */
[----:B------:R-:W-:Y:S01]  /*25d0*/  LOP3.LUT R11, R3, 0x21, R2, 0xfe, !PT ;  /* 0x00000021030b7812 */ /* 0x000fe200078efe02 */
[--C-:B------:R-:W-:Y:S01]  /*25e0*/  @!P5 IMAD.IADD R146, R146, 0x1, -R0.reuse ;  /* 0x000000019292d824 */ /* 0x100fe200078e0a00 */
[----:B------:R-:W-:Y:S01]  /*25f0*/  ISETP.GT.U32.AND P5, PT, R0, R82, PT ;  /* 0x000000520000720c */ /* 0x000fe20003fa4070 */
[----:B------:R-:W-:Y:S01]  /*2600*/  @!P6 IMAD.IADD R112, R112, 0x1, -R0 ;  /* 0x000000017070e824 */ /* 0x000fe200078e0a00 */
[----:B------:R-:W-:Y:S01]  /*2610*/  IABS R134, R11 ;  /* 0x0000000b00867213 */ /* 0x000fe20000000000 */
[----:B------:R-:W-:Y:S01]  /*2620*/  IMAD.HI.U32 R6, R5, R84, RZ ;  /* 0x0000005405067227 */ /* 0x000fe200078e00ff */
[----:B------:R-:W-:-:S02]  /*2630*/  ISETP.GT.U32.AND P6, PT, R0, R146, PT ;  /* 0x000000920000720c */ /* 0x000fc40003fc4070 */
[----:B------:R-:W-:Y:S01]  /*2640*/  ISETP.GE.AND P3, PT, R13, RZ, PT ;  /* 0x000000ff0d00720c */ /* 0x000fe20003f66270 */
[----:B------:R-:W-:Y:S01]  /*2650*/  IMAD R144, R0, R7, R144 ;  /* 0x0000000700907224 */ /* 0x000fe200078e0290 */
[C---:B------:R-:W-:Y:S01]  /*2660*/  LOP3.LUT R13, R3.reuse, 0x23, R2, 0xfe, !PT ;  /* 0x00000023030d7812 */ /* 0x040fe200078efe02 */
[----:B------:R-:W-:Y:S02]  /*2670*/  IMAD.MOV R7, RZ, RZ, -R6 ;  /* 0x000000ffff077224 */ /* 0x000fe400078e0a06 */
[--C-:B------:R-:W-:Y:S01]  /*2680*/  @!P4 IMAD.IADD R150, R150, 0x1, -R0.reuse ;  /* 0x000000019696c824 */ /* 0x100fe200078e0a00 */
[----:B------:R-:W-:Y:S01]  /*2690*/  ISETP.GE.AND P4, PT, R12, RZ, PT ;  /* 0x000000ff0c00720c */ /* 0x000fe20003f86270 */
[----:B------:R-:W-:Y:S01]  /*26a0*/  @!P5 IMAD.IADD R82, R82, 0x1, -R0 ;  /* 0x000000015252d824 */ /* 0x000fe200078e0a00 */
[C---:B------:R-:W-:Y:S01]  /*26b0*/  ISETP.GT.U32.AND P5, PT, R0.reuse, R144, PT ;  /* 0x000000900000720c */ /* 0x040fe20003fa4070 */
[----:B------:R-:W-:Y:S01]  /*26c0*/  IMAD R84, R0, R7, R84 ;  /* 0x0000000700547224 */ /* 0x000fe200078e0254 */
[----:B------:R-:W-:Y:S01]  /*26d0*/  LOP3.LUT R12, R3, 0x22, R2, 0xfe, !PT ;  /* 0x00000022030c7812 */ /* 0x000fe200078efe02 */
[----:B------:R-:W-:Y:S01]  /*26e0*/  IMAD.HI.U32 R6, R5, R134, RZ ;  /* 0x0000008605067227 */ /* 0x000fe200078e00ff */
[----:B------:R-:W-:-:S02]  /*26f0*/  @!P6 IADD3 R146, PT, PT, R146, -R0, RZ ;  /* 0x800000009292e210 */ /* 0x000fc40007ffe0ff */
[C---:B------:R-:W-:Y:S01]  /*2700*/  ISETP.GT.U32.AND P6, PT, R0.reuse, R84, PT ;  /* 0x000000540000720c */ /* 0x040fe20003fc4070 */
[----:B------:R-:W-:Y:S01]  /*2710*/  IMAD.MOV R7, RZ, RZ, -R6 ;  /* 0x000000ffff077224 */ /* 0x000fe200078e0a06 */
[----:B------:R-:W-:Y:S01]  /*2720*/  IABS R130, R12 ;  /* 0x0000000c00827213 */ /* 0x000fe20000000000 */
[----:B------:R-:W-:Y:S01]  /*2730*/  @!P1 IMAD.MOV R150, RZ, RZ, -R150 ;  /* 0x000000ffff969224 */ /* 0x000fe200078e0a96 */
[C---:B------:R-:W-:Y:S01]  /*2740*/  ISETP.GT.U32.AND P1, PT, R0.reuse, R112, PT ;  /* 0x000000700000720c */ /* 0x040fe20003f24070 */
[----:B------:R-:W-:Y:S01]  /*2750*/  IMAD R134, R0, R7, R134 ;  /* 0x0000000700867224 */ /* 0x000fe200078e0286 */
[----:B------:R-:W-:Y:S01]  /*2760*/  IABS R86, R13 ;  /* 0x0000000d00567213 */ /* 0x000fe20000000000 */
[----:B------:R-:W-:Y:S01]  /*2770*/  @!P5 IMAD.IADD R144, R144, 0x1, -R0 ;  /* 0x000000019090d824 */ /* 0x000fe200078e0a00 */
[----:B------:R-:W-:Y:S01]  /*2780*/  ISETP.GE.AND P5, PT, R10, RZ, PT ;  /* 0x000000ff0a00720c */ /* 0x000fe20003fa6270 */
[----:B------:R-:W-:Y:S01]  /*2790*/  IMAD.HI.U32 R6, R5, R130, RZ ;  /* 0x0000008205067227 */ /* 0x000fe200078e00ff */
[----:B------:R-:W-:-:S03]  /*27a0*/  LOP3.LUT R10, R3, 0x26, R2, 0xfe, !PT ;  /* 0x00000026030a7812 */ /* 0x000fc600078efe02 */
[----:B------:R-:W-:Y:S01]  /*27b0*/  @!P6 IMAD.IADD R84, R84, 0x1, -R0 ;  /* 0x000000015454e824 */ /* 0x000fe200078e0a00 */
[C---:B------:R-:W-:Y:S01]  /*27c0*/  ISETP.GT.U32.AND P6, PT, R0.reuse, R144, PT ;  /* 0x000000900000720c */ /* 0x040fe20003fc4070 */
[----:B------:R-:W-:Y:S01]  /*27d0*/  IMAD.MOV R7, RZ, RZ, -R6 ;  /* 0x000000ffff077224 */ /* 0x000fe200078e0a06 */
[----:B------:R-:W-:Y:S01]  /*27e0*/  IABS R92, R10 ;  /* 0x0000000a005c7213 */ /* 0x000fe20000000000 */
[----:B------:R-:W-:Y:S01]  /*27f0*/  @!P0 IMAD.MOV R82, RZ, RZ, -R82 ;  /* 0x000000ffff528224 */ /* 0x000fe200078e0a52 */
[C---:B------:R-:W-:Y:S01]  /*2800*/  ISETP.GT.U32.AND P0, PT, R0.reuse, R134, PT ;  /* 0x000000860000720c */ /* 0x040fe20003f04070 */
[----:B------:R-:W-:Y:S02]  /*2810*/  IMAD R130, R0, R7, R130 ;  /* 0x0000000700827224 */ /* 0x000fe400078e0282 */
[----:B------:R-:W-:Y:S01]  /*2820*/  @!P1 IMAD.IADD R112, R112, 0x1, -R0 ;  /* 0x0000000170709824 */ /* 0x000fe200078e0a00 */
[----:B------:R-:W-:Y:S01]  /*2830*/  ISETP.GE.AND P1, PT, R8, RZ, PT ;  /* 0x000000ff0800720c */ /* 0x000fe20003f26270 */
[----:B------:R-:W-:Y:S01]  /*2840*/  @!P2 IMAD.MOV R148, RZ, RZ, -R148 ;  /* 0x000000ffff94a224 */ /* 0x000fe200078e0a94 */
[----:B------:R-:W-:Y:S01]  /*2850*/  ISETP.GT.U32.AND P2, PT, R0, R84, PT ;  /* 0x000000540000720c */ /* 0x000fe20003f44070 */
[----:B------:R-:W-:Y:S01]  /*2860*/  IMAD.HI.U32 R6, R5, R86, RZ ;  /* 0x0000005605067227 */ /* 0x000fe200078e00ff */
[----:B------:R-:W-:-:S03]  /*2870*/  LOP3.LUT R8, R3, 0x24, R2, 0xfe, !PT ;  /* 0x0000002403087812 */ /* 0x000fc600078efe02 */
[--C-:B------:R-:W-:Y:S01]  /*2880*/  @!P6 IMAD.IADD R144, R144, 0x1, -R0.reuse ;  /* 0x000000019090e824 */ /* 0x100fe200078e0a00 */
[----:B------:R-:W-:Y:S01]  /*2890*/  ISETP.GT.U32.AND P6, PT, R0, R130, PT ;  /* 0x000000820000720c */ /* 0x000fe20003fc4070 */
[----:B------:R-:W-:Y:S01]  /*28a0*/  @!P0 IMAD.IADD R134, R134, 0x1, -R0 ;  /* 0x0000000186868824 */ /* 0x000fe200078e0a00 */
[----:B------:R-:W-:Y:S01]  /*28b0*/  IABS R88, R8 ;  /* 0x0000000800587213 */ /* 0x000fe20000000000 */
[----:B------:R-:W-:Y:S01]  /*28c0*/  IMAD.MOV R7, RZ, RZ, -R6 ;  /* 0x000000ffff077224 */ /* 0x000fe200078e0a06 */
[----:B------:R-:W-:Y:S01]  /*28d0*/  ISETP.GE.AND P0, PT, R8, RZ, PT ;  /* 0x000000ff0800720c */ /* 0x000fe20003f06270 */
[----:B------:R-:W-:Y:S01]  /*28e0*/  @!P4 IMAD.MOV R146, RZ, RZ, -R146 ;  /* 0x000000ffff92c224 */ /* 0x000fe200078e0a92 */
[----:B------:R-:W-:Y:S01]  /*28f0*/  ISETP.GE.AND P4, PT, R11, RZ, PT ;  /* 0x000000ff0b00720c */ /* 0x000fe20003f86270 */
[----:B------:R-:W-:Y:S01]  /*2900*/  IMAD.HI.U32 R6, R5, R88, RZ ;  /* 0x0000005805067227 */ /* 0x000fe200078e00ff */
[----:B------:R-:W-:-:S03]  /*2910*/  LOP3.LUT R8, R3, 0x25, R2, 0xfe, !PT ;  /* 0x0000002503087812 */ /* 0x000fc600078efe02 */
[----:B------:R-:W-:Y:S01]  /*2920*/  IMAD R86, R0, R7, R86 ;  /* 0x0000000700567224 */ /* 0x000fe200078e0256 */
[----:B------:R-:W-:Y:S01]  /*2930*/  IABS R90, R8 ;  /* 0x00000008005a7213 */ /* 0x000fe20000000000 */
[--C-:B------:R-:W-:Y:S01]  /*2940*/  @!P6 IMAD.IADD R130, R130, 0x1, -R0.reuse ;  /* 0x000000018282e824 */ /* 0x100fe200078e0a00 */
[----:B------:R-:W-:Y:S01]  /*2950*/  ISETP.GT.U32.AND P6, PT, R0, R134, PT ;  /* 0x000000860000720c */ /* 0x000fe20003fc4070 */
[----:B------:R-:W-:Y:S01]  /*2960*/  @!P2 IMAD.IADD R84, R84, 0x1, -R0 ;  /* 0x000000015454a824 */ /* 0x000fe200078e0a00 */
[----:B------:R-:W-:Y:S01]  /*2970*/  ISETP.GE.AND P2, PT, R13, RZ, PT ;  /* 0x000000ff0d00720c */ /* 0x000fe20003f46270 */
[----:B------:R-:W-:Y:S01]  /*2980*/  IMAD.MOV R7, RZ, RZ, -R6 ;  /* 0x000000ffff077224 */ /* 0x000fe200078e0a06 */
[----:B------:R-:W-:Y:S01]  /*2990*/  LOP3.LUT R13, R3, 0x2a, R2, 0xfe, !PT ;  /* 0x0000002a030d7812 */ /* 0x000fe200078efe02 */
[----:B------:R-:W-:Y:S01]  /*29a0*/  @!P5 IMAD.MOV R84, RZ, RZ, -R84 ;  /* 0x000000ffff54d224 */ /* 0x000fe200078e0a54 */
[C---:B------:R-:W-:Y:S01]  /*29b0*/  ISETP.GT.U32.AND P5, PT, R0.reuse, R86, PT ;  /* 0x000000560000720c */ /* 0x040fe20003fa4070 */
[C---:B------:R-:W-:Y:S01]  /*29c0*/  IMAD R88, R0.reuse, R7, R88 ;  /* 0x0000000700587224 */ /* 0x040fe200078e0258 */
[----:B------:R-:W-:Y:S01]  /*29d0*/  IABS R100, R13 ;  /* 0x0000000d00647213 */ /* 0x000fe20000000000 */
[----:B------:R-:W-:Y:S01]  /*29e0*/  @!P1 IMAD.MOV R144, RZ, RZ, -R144 ;  /* 0x000000ffff909224 */ /* 0x000fe200078e0a90 */
[----:B------:R-:W-:Y:S01]  /*29f0*/  ISETP.GT.U32.AND P1, PT, R0, R130, PT ;  /* 0x000000820000720c */ /* 0x000fe20003f24070 */
[----:B------:R-:W-:Y:S01]  /*2a00*/  @!P3 IMAD.MOV R112, RZ, RZ, -R112 ;  /* 0x000000ffff70b224 */ /* 0x000fe200078e0a70 */
[----:B------:R-:W-:Y:S01]  /*2a10*/  ISETP.GE.AND P3, PT, R12, RZ, PT ;  /* 0x000000ff0c00720c */ /* 0x000fe20003f66270 */
[----:B------:R-:W-:Y:S01]  /*2a20*/  @!P6 IMAD.IADD R134, R134, 0x1, -R0 ;  /* 0x000000018686e824 */ /* 0x000fe200078e0a00 */
[----:B------:R-:W-:Y:S01]  /*2a30*/  ISETP.GT.U32.AND P6, PT, R0, R88, PT ;  /* 0x000000580000720c */ /* 0x000fe20003fc4070 */
[----:B------:R-:W-:Y:S01]  /*2a40*/  IMAD.HI.U32 R6, R5, R90, RZ ;  /* 0x0000005a05067227 */ /* 0x000fe200078e00ff */
[----:B------:R-:W-:-:S03]  /*2a50*/  LOP3.LUT R12, R3, 0x27, R2, 0xfe, !PT ;  /* 0x00000027030c7812 */ /* 0x000fc600078efe02 */
[----:B------:R-:W-:Y:S01]  /*2a60*/  @!P5 IMAD.IADD R86, R86, 0x1, -R0 ;  /* 0x000000015656d824 */ /* 0x000fe200078e0a00 */
[----:B------:R-:W-:Y:S01]  /*2a70*/  IABS R96, R12 ;  /* 0x0000000c00607213 */ /* 0x000fe20000000000 */
[----:B------:R-:W-:Y:S01]  /*2a80*/  IMAD.HI.U32 R7, R5, R92, RZ ;  /* 0x0000005c05077227 */ /* 0x000fe200078e00ff */
[----:B------:R-:W-:Y:S02]  /*2a90*/  ISETP.GE.AND P5, PT, R10, RZ, PT ;  /* 0x000000ff0a00720c */ /* 0x000fe40003fa6270 */
[----:B------:R-:W-:Y:S01]  /*2aa0*/  LOP3.LUT R10, R3, 0x29, R2, 0xfe, !PT ;  /* 0x00000029030a7812 */ /* 0x000fe200078efe02 */
[----:B------:R-:W-:Y:S02]  /*2ab0*/  IMAD.MOV R11, RZ, RZ, -R6 ;  /* 0x000000ffff0b7224 */ /* 0x000fe400078e0a06 */
[----:B------:R-:W-:Y:S01]  /*2ac0*/  @!P6 IMAD.IADD R88, R88, 0x1, -R0 ;  /* 0x000000015858e824 */ /* 0x000fe200078e0a00 */
[C---:B------:R-:W-:Y:S01]  /*2ad0*/  ISETP.GT.U32.AND P6, PT, R0.reuse, R86, PT ;  /* 0x000000560000720c */ /* 0x040fe20003fc4070 */
[----:B------:R-:W-:Y:S01]  /*2ae0*/  @!P4 IMAD.MOV R134, RZ, RZ, -R134 ;  /* 0x000000ffff86c224 */ /* 0x000fe200078e0a86 */
[----:B------:R-:W-:Y:S01]  /*2af0*/  IABS R98, R10 ;  /* 0x0000000a00627213 */ /* 0x000fe20000000000 */
[----:B------:R-:W-:Y:S01]  /*2b00*/  IMAD.HI.U32 R6, R5, R96, RZ ;  /* 0x0000006005067227 */ /* 0x000fe200078e00ff */
[----:B------:R-:W-:-:S03]  /*2b10*/  ISETP.GT.U32.AND P4, PT, R0, R88, PT ;  /* 0x000000580000720c */ /* 0x000fc60003f84070 */
[----:B------:R-:W-:Y:S02]  /*2b20*/  IMAD.MOV R7, RZ, RZ, -R7 ;  /* 0x000000ffff077224 */ /* 0x000fe400078e0a07 */
[----:B------:R-:W-:Y:S01]  /*2b30*/  @!P1 IMAD.IADD R130, R130, 0x1, -R0 ;  /* 0x0000000182829824 */ /* 0x000fe200078e0a00 */
[----:B------:R-:W-:Y:S01]  /*2b40*/  ISETP.GE.AND P1, PT, R8, RZ, PT ;  /* 0x000000ff0800720c */ /* 0x000fe20003f26270 */
[----:B------:R-:W-:Y:S01]  /*2b50*/  IMAD R90, R0, R11, R90 ;  /* 0x0000000b005a7224 */ /* 0x000fe200078e025a */
[----:B------:R-:W-:Y:S01]  /*2b60*/  LOP3.LUT R8, R3, 0x28, R2, 0xfe, !PT ;  /* 0x0000002803087812 */ /* 0x000fe200078efe02 */
[----:B------:R-:W-:Y:S01]  /*2b70*/  IMAD.MOV R11, RZ, RZ, -R6 ;  /* 0x000000ffff0b7224 */ /* 0x000fe200078e0a06 */
[----:B------:R-:W-:Y:S01]  /*2b80*/  @!P3 IADD3 R130, PT, PT, -R130, RZ, RZ ;  /* 0x000000ff8282b210 */ /* 0x000fe20007ffe1ff */
[C---:B------:R-:W-:Y:S01]  /*2b90*/  IMAD R92, R0.reuse, R7, R92 ;  /* 0x00000007005c7224 */ /* 0x040fe200078e025c */
[C---:B------:R-:W-:Y:S01]  /*2ba0*/  ISETP.GT.U32.AND P3, PT, R0.reuse, R90, PT ;  /* 0x0000005a0000720c */ /* 0x040fe20003f64070 */
[----:B------:R-:W-:Y:S01]  /*2bb0*/  IMAD R96, R0, R11, R96 ;  /* 0x0000000b00607224 */ /* 0x000fe200078e0260 */
[----:B------:R-:W-:Y:S01]  /*2bc0*/  IABS R94, R8 ;  /* 0x00000008005e7213 */ /* 0x000fe20000000000 */
[--C-:B------:R-:W-:Y:S01]  /*2bd0*/  @!P6 IMAD.IADD R86, R86, 0x1, -R0.reuse ;  /* 0x000000015656e824 */ /* 0x100fe200078e0a00 */
[----:B------:R-:W-:Y:S01]  /*2be0*/  ISETP.GT.U32.AND P6, PT, R0, R92, PT ;  /* 0x0000005c0000720c */ /* 0x000fe20003fc4070 */
[----:B------:R-:W-:Y:S01]  /*2bf0*/  @!P4 IMAD.IADD R88, R88, 0x1, -R0 ;  /* 0x000000015858c824 */ /* 0x000fe200078e0a00 */
[----:B------:R-:W-:Y:S01]  /*2c00*/  ISETP.GT.U32.AND P4, PT, R0, R96, PT ;  /* 0x000000600000720c */ /* 0x000fe20003f84070 */
[----:B------:R-:W-:-:S04]  /*2c10*/  IMAD.HI.U32 R6, R5, R94, RZ ;  /* 0x0000005e05067227 */ /* 0x000fc800078e00ff */
[----:B------:R-:W-:-:S04]  /*2c20*/  IMAD.HI.U32 R7, R5, R98, RZ ;  /* 0x0000006205077227 */ /* 0x000fc800078e00ff */
[--C-:B------:R-:W-:Y:S01]  /*2c30*/  @!P3 IMAD.IADD R90, R90, 0x1, -R0.reuse ;  /* 0x000000015a5ab824 */ /* 0x100fe200078e0a00 */
[----:B------:R-:W-:Y:S01]  /*2c40*/  ISETP.GE.AND P3, PT, R12, RZ, PT ;  /* 0x000000ff0c00720c */ /* 0x000fe20003f66270 */
[----:B------:R-:W-:Y:S01]  /*2c50*/  @!P6 IMAD.IADD R92, R92, 0x1, -R0 ;  /* 0x000000015c5ce824 */ /* 0x000fe200078e0a00 */
[----:B------:R-:W-:Y:S01]  /*2c60*/  LOP3.LUT R12, R3, 0x34, R2, 0xfe, !PT ;  /* 0x00000034030c7812 */ /* 0x000fe200078efe02 */
[----:B------:R-:W-:Y:S01]  /*2c70*/  @!P4 IMAD.IADD R96, R96, 0x1, -R0 ;  /* 0x000000016060c824 */ /* 0x000fe200078e0a00 */
[C---:B------:R-:W-:Y:S01]  /*2c80*/  ISETP.GT.U32.AND P6, PT, R0.reuse, R90, PT ;  /* 0x0000005a0000720c */ /* 0x040fe20003fc4070 */
[----:B------:R-:W-:Y:S01]  /*2c90*/  IMAD.MOV R11, RZ, RZ, -R6 ;  /* 0x000000ffff0b7224 */ /* 0x000fe200078e0a06 */
[C---:B------:R-:W-:Y:S01]  /*2ca0*/  ISETP.GT.U32.AND P4, PT, R0.reuse, R92, PT ;  /* 0x0000005c0000720c */ /* 0x040fe20003f84070 */
[----:B------:R-:W-:Y:S01]  /*2cb0*/  IMAD.MOV R7, RZ, RZ, -R7 ;  /* 0x000000ffff077224 */ /* 0x000fe200078e0a07 */
[----:B------:R-:W-:Y:S01]  /*2cc0*/  IABS R120, R12 ;  /* 0x0000000c00787213 */ /* 0x000fe20000000000 */
[----:B------:R-:W-:-:S02]  /*2cd0*/  IMAD R94, R0, R11, R94 ;  /* 0x0000000b005e7224 */ /* 0x000fc400078e025e */
[----:B------:R-:W-:Y:S02]  /*2ce0*/  IMAD R98, R0, R7, R98 ;  /* 0x0000000700627224 */ /* 0x000fe400078e0262 */
[----:B------:R-:W-:-:S04]  /*2cf0*/  IMAD.HI.U32 R7, R5, R102, RZ ;  /* 0x0000006605077227 */ /* 0x000fc800078e00ff */
[--C-:B------:R-:W-:Y:S01]  /*2d00*/  @!P6 IMAD.IADD R90, R90, 0x1, -R0.reuse ;  /* 0x000000015a5ae824 */ /* 0x100fe200078e0a00 */
[----:B------:R-:W-:Y:S01]  /*2d10*/  ISETP.GT.U32.AND P6, PT, R0, R94, PT ;  /* 0x0000005e0000720c */ /* 0x000fe20003fc4070 */
[----:B------:R-:W-:Y:S01]  /*2d20*/  @!P4 IMAD.IADD R92, R92, 0x1, -R0 ;  /* 0x000000015c5cc824 */ /* 0x000fe200078e0a00 */
[----:B------:R-:W-:Y:S01]  /*2d30*/  ISETP.GT.U32.AND P4, PT, R0, R98, PT ;  /* 0x000000620000720c */ /* 0x000fe20003f84070 */
[----:B------:R-:W-:Y:S01]  /*2d40*/  @!P0 IMAD.MOV R88, RZ, RZ, -R88 ;  /* 0x000000ffff588224 */ /* 0x000fe200078e0a58 */
[----:B------:R-:W-:Y:S01]  /*2d50*/  ISETP.GE.AND P0, PT, R8, RZ, PT ;  /* 0x000000ff0800720c */ /* 0x000fe20003f06270 */
[----:B------:R-:W-:Y:S01]  /*2d60*/  IMAD.MOV R7, RZ, RZ, -R7 ;  /* 0x000000ffff077224 */ /* 0x000fe200078e0a07 */
[----:B------:R-:W-:Y:S01]  /*2d70*/  LOP3.LUT R8, R3, 0x2c, R2, 0xfe, !PT ;  /* 0x0000002c03087812 */ /* 0x000fe200078efe02 */
[----:B------:R-:W-:Y:S01]  /*2d80*/  @!P2 IMAD.MOV R86, RZ, RZ, -R86 ;  /* 0x000000ffff56a224 */ /* 0x000fe200078e0a56 */
[C---:B------:R-:W-:Y:S01]  /*2d90*/  ISETP.GT.U32.AND P2, PT, R0.reuse, R96, PT ;  /* 0x000000600000720c */ /* 0x040fe20003f44070 */
[----:B------:R-:W-:Y:S01]  /*2da0*/  IMAD R102, R0, R7, R102 ;  /* 0x0000000700667224 */ /* 0x000fe200078e0266 */
[----:B------:R-:W-:Y:S01]  /*2db0*/  IABS R104, R8 ;  /* 0x0000000800687213 */ /* 0x000fe20000000000 */
[----:B------:R-:W-:-:S04]  /*2dc0*/  IMAD.HI.U32 R6, R5, R100, RZ ;  /* 0x0000006405067227 */ /* 0x000fc800078e00ff */
[--C-:B------:R-:W-:Y:S02]  /*2dd0*/  @!P6 IMAD.IADD R94, R94, 0x1, -R0.reuse ;  /* 0x000000015e5ee824 */ /* 0x100fe400078e0a00 */
[----:B------:R-:W-:Y:S02]  /*2de0*/  @!P4 IMAD.IADD R98, R98, 0x1, -R0 ;  /* 0x000000016262c824 */ /* 0x000fe400078e0a00 */
[----:B------:R-:W-:Y:S01]  /*2df0*/  @!P1 IMAD.MOV R90, RZ, RZ, -R90 ;  /* 0x000000ffff5a9224 */ /* 0x000fe200078e0a5a */
[C---:B------:R-:W-:Y:S01]  /*2e00*/  ISETP.GT.U32.AND P1, PT, R0.reuse, R94, PT ;  /* 0x0000005e0000720c */ /* 0x040fe20003f24070 */
[----:B------:R-:W-:Y:S01]  /*2e10*/  @!P5 IMAD.MOV R92, RZ, RZ, -R92 ;  /* 0x000000ffff5cd224 */ /* 0x000fe200078e0a5c */
[C---:B------:R-:W-:Y:S01]  /*2e20*/  ISETP.GT.U32.AND P5, PT, R0.reuse, R102, PT ;  /* 0x000000660000720c */ /* 0x040fe20003fa4070 */
[----:B------:R-:W-:Y:S01]  /*2e30*/  IMAD.MOV R11, RZ, RZ, -R6 ;  /* 0x000000ffff0b7224 */ /* 0x000fe200078e0a06 */
[----:B------:R-:W-:Y:S01]  /*2e40*/  ISETP.GT.U32.AND P4, PT, R0, R98, PT ;  /* 0x000000620000720c */ /* 0x000fe20003f84070 */
[----:B------:R-:W-:-:S04]  /*2e50*/  IMAD.HI.U32 R6, R5, R104, RZ ;  /* 0x0000006805067227 */ /* 0x000fc800078e00ff */
[----:B------:R-:W-:Y:S02]  /*2e60*/  IMAD.MOV R7, RZ, RZ, -R6 ;  /* 0x000000ffff077224 */ /* 0x000fe400078e0a06 */
[----:B------:R-:W-:Y:S01]  /*2e70*/  @!P2 IMAD.IADD R96, R96, 0x1, -R0 ;  /* 0x000000016060a824 */ /* 0x000fe200078e0a00 */
[----:B------:R-:W-:Y:S01]  /*2e80*/  ISETP.GE.AND P2, PT, R10, RZ, PT ;  /* 0x000000ff0a00720c */ /* 0x000fe20003f46270 */
[----:B------:R-:W-:Y:S01]  /*2e90*/  IMAD R104, R0, R7, R104 ;  /* 0x0000000700687224 */ /* 0x000fe200078e0268 */
[----:B------:R-:W-:Y:S01]  /*2ea0*/  LOP3.LUT R10, R3, 0x2d, R2, 0xfe, !PT ;  /* 0x0000002d030a7812 */ /* 0x000fe200078efe02 */
[----:B------:R-:W-:Y:S01]  /*2eb0*/  @!P1 IMAD.IADD R94, R94, 0x1, -R0 ;  /* 0x000000015e5e9824 */ /* 0x000fe200078e0a00 */
[----:B------:R-:W-:Y:S01]  /*2ec0*/  ISETP.GE.AND P1, PT, R15, RZ, PT ;  /* 0x000000ff0f00720c */ /* 0x000fe20003f26270 */
[----:B------:R-:W-:Y:S01]  /*2ed0*/  IMAD R100, R0, R11, R100 ;  /* 0x0000000b00647224 */ /* 0x000fe200078e0264 */
[----:B------:R-:W-:Y:S01]  /*2ee0*/  IABS R106, R10 ;  /* 0x0000000a006a7213 */ /* 0x000fe20000000000 */
[--C-:B------:R-:W-:Y:S01]  /*2ef0*/  @!P5 IMAD.IADD R102, R102, 0x1, -R0.reuse ;  /* 0x000000016666d824 */ /* 0x100fe200078e0a00 */
[----:B------:R-:W-:Y:S01]  /*2f00*/  @!P0 IADD3 R94, PT, PT, -R94, RZ, RZ ;  /* 0x000000ff5e5e8210 */ /* 0x000fe20007ffe1ff */
[----:B------:R-:W-:Y:S01]  /*2f10*/  @!P4 IMAD.IADD R98, R98, 0x1, -R0 ;  /* 0x000000016262c824 */ /* 0x000fe200078e0a00 */
[C---:B------:R-:W-:Y:S01]  /*2f20*/  ISETP.GT.U32.AND P4, PT, R0.reuse, R104, PT ;  /* 0x000000680000720c */ /* 0x040fe20003f84070 */
[----:B------:R-:W-:Y:S01]  /*2f30*/  IMAD.HI.U32 R6, R5, R106, RZ ;  /* 0x0000006a05067227 */ /* 0x000fe200078e00ff */
[----:B------:R-:W-:-:S02]  /*2f40*/  ISETP.GT.U32.AND P6, PT, R0, R100, PT ;  /* 0x000000640000720c */ /* 0x000fc40003fc4070 */
[----:B------:R-:W-:Y:S01]  /*2f50*/  ISETP.GT.U32.AND P0, PT, R0, R102, PT ;  /* 0x000000660000720c */ /* 0x000fe20003f04070 */
[----:B------:R-:W-:Y:S01]  /*2f60*/  IMAD.MOV R7, RZ, RZ, -R6 ;  /* 0x000000ffff077224 */ /* 0x000fe200078e0a06 */
[----:B------:R-:W-:Y:S01]  /*2f70*/  LOP3.LUT R6, R3, 0x2e, R2, 0xfe, !PT ;  /* 0x0000002e03067812 */ /* 0x000fe200078efe02 */
[----:B------:R-:W-:Y:S01]  /*2f80*/  @!P2 IMAD.MOV R98, RZ, RZ, -R98 ;  /* 0x000000ffff62a224 */ /* 0x000fe200078e0a62 */
[----:B------:R-:W-:Y:S01]  /*2f90*/  ISETP.GE.AND P5, PT, R8, RZ, PT ;  /* 0x000000ff0800720c */ /* 0x000fe20003fa6270 */
[----:B------:R-:W-:Y:S01]  /*2fa0*/  IMAD R106, R0, R7, R106 ;  /* 0x00000007006a7224 */ /* 0x000fe200078e026a */
[----:B------:R-:W-:Y:S01]  /*2fb0*/  IABS R108, R6 ;  /* 0x00000006006c7213 */ /* 0x000fe20000000000 */
[----:B------:R-:W-:Y:S01]  /*2fc0*/  @!P3 IMAD.MOV R96, RZ, RZ, -R96 ;  /* 0x000000ffff60b224 */ /* 0x000fe200078e0a60 */
[----:B------:R-:W-:Y:S01]  /*2fd0*/  ISETP.GE.AND P2, PT, R6, RZ, PT ;  /* 0x000000ff0600720c */ /* 0x000fe20003f46270 */
[--C-:B------:R-:W-:Y:S01]  /*2fe0*/  @!P4 IMAD.IADD R104, R104, 0x1, -R0.reuse ;  /* 0x000000016868c824 */ /* 0x100fe200078e0a00 */
[----:B------:R-:W-:Y:S01]  /*2ff0*/  ISETP.GE.AND P3, PT, R13, RZ, PT ;  /* 0x000000ff0d00720c */ /* 0x000fe20003f66270 */
[----:B------:R-:W-:Y:S01]  /*3000*/  @!P6 IMAD.IADD R100, R100, 0x1, -R0 ;  /* 0x000000016464e824 */ /* 0x000fe200078e0a00 */
[----:B------:R-:W-:Y:S01]  /*3010*/  LOP3.LUT R8, R3, 0x30, R2, 0xfe, !PT ;  /* 0x0000003003087812 */ /* 0x000fe200078efe02 */
[----:B------:R-:W-:Y:S01]  /*3020*/  @!P0 IMAD.IADD R102, R102, 0x1, -R0 ;  /* 0x0000000166668824 */ /* 0x000fe200078e0a00 */
[C---:B------:R-:W-:Y:S01]  /*3030*/  ISETP.GT.U32.AND P0, PT, R0.reuse, R106, PT ;  /* 0x0000006a0000720c */ /* 0x040fe20003f04070 */
[----:B------:R-:W-:Y:S01]  /*3040*/  IMAD.HI.U32 R6, R5, R108, RZ ;  /* 0x0000006c05067227 */ /* 0x000fe200078e00ff */
[----:B------:R-:W-:-:S02]  /*3050*/  ISETP.GT.U32.AND P4, PT, R0, R104, PT ;  /* 0x000000680000720c */ /* 0x000fc40003f84070 */
[C---:B------:R-:W-:Y:S01]  /*3060*/  ISETP.GT.U32.AND P6, PT, R0.reuse, R100, PT ;  /* 0x000000640000720c */ /* 0x040fe20003fc4070 */
[----:B------:R-:W-:Y:S01]  /*3070*/  IMAD.MOV R11, RZ, RZ, -R6 ;  /* 0x000000ffff0b7224 */ /* 0x000fe200078e0a06 */
[C---:B------:R-:W-:Y:S01]  /*3080*/  LOP3.LUT R7, R3.reuse, 0x2f, R2, 0xfe, !PT ;  /* 0x0000002f03077812 */ /* 0x040fe200078efe02 */
[----:B------:R-:W-:Y:S01]  /*3090*/  @!P1 IMAD.MOV R102, RZ, RZ, -R102 ;  /* 0x000000ffff669224 */ /* 0x000fe200078e0a66 */
[----:B------:R-:W-:Y:S01]  /*30a0*/  IABS R114, R8 ;  /* 0x0000000800727213 */ /* 0x000fe20000000000 */
[----:B------:R-:W-:Y:S01]  /*30b0*/  IMAD R108, R0, R11, R108 ;  /* 0x0000000b006c7224 */ /* 0x000fe200078e026c */
[----:B------:R-:W-:Y:S02]  /*30c0*/  IABS R110, R7 ;  /* 0x00000007006e7213 */ /* 0x000fe40000000000 */
[----:B------:R-:W-:Y:S01]  /*30d0*/  ISETP.GE.AND P1, PT, R8, RZ, PT ;  /* 0x000000ff0800720c */ /* 0x000fe20003f26270 */
[----:B------:R-:W-:Y:S01]  /*30e0*/  @!P0 IMAD.IADD R106, R106, 0x1, -R0 ;  /* 0x000000016a6a8824 */ /* 0x000fe200078e0a00 */
[C---:B------:R-:W-:Y:S01]  /*30f0*/  LOP3.LUT R8, R3.reuse, 0x32, R2, 0xfe, !PT ;  /* 0x0000003203087812 */ /* 0x040fe200078efe02 */
[----:B------:R-:W-:Y:S01]  /*3100*/  @!P4 IMAD.IADD R104, R104, 0x1, -R0 ;  /* 0x000000016868c824 */ /* 0x000fe200078e0a00 */
[----:B------:R-:W-:Y:S01]  /*3110*/  LOP3.LUT R13, R3, 0x35, R2, 0xfe, !PT ;  /* 0x00000035030d7812 */ /* 0x000fe200078efe02 */
[----:B------:R-:W-:Y:S01]  /*3120*/  @!P6 IMAD.IADD R100, R100, 0x1, -R0 ;  /* 0x000000016464e824 */ /* 0x000fe200078e0a00 */
[C---:B------:R-:W-:Y:S01]  /*3130*/  ISETP.GT.U32.AND P0, PT, R0.reuse, R106, PT ;  /* 0x0000006a0000720c */ /* 0x040fe20003f04070 */
[----:B------:R-:W-:Y:S01]  /*3140*/  @!P5 IMAD.MOV R104, RZ, RZ, -R104 ;  /* 0x000000ffff68d224 */ /* 0x000fe200078e0a68 */
[----:B------:R-:W-:Y:S01]  /*3150*/  ISETP.GT.U32.AND P5, PT, R0, R108, PT ;  /* 0x0000006c0000720c */ /* 0x000fe20003fa4070 */
[----:B------:R-:W-:Y:S01]  /*3160*/  @!P3 IMAD.MOV R100, RZ, RZ, -R100 ;  /* 0x000000ffff64b224 */ /* 0x000fe200078e0a64 */
[----:B------:R-:W-:Y:S01]  /*3170*/  ISETP.GE.AND P6, PT, R10, RZ, PT ;  /* 0x000000ff0a00720c */ /* 0x000fe20003fc6270 */
[----:B------:R-:W-:Y:S01]  /*3180*/  IMAD.HI.U32 R6, R5, R110, RZ ;  /* 0x0000006e05067227 */ /* 0x000fe200078e00ff */
[----:B------:R-:W-:-:S02]  /*3190*/  ISETP.GE.AND P3, PT, R7, RZ, PT ;  /* 0x000000ff0700720c */ /* 0x000fc40003f66270 */
[----:B------:R-:W-:Y:S01]  /*31a0*/  LOP3.LUT R10, R3, 0x31, R2, 0xfe, !PT ;  /* 0x00000031030a7812 */ /* 0x000fe200078efe02 */
[----:B------:R-:W-:Y:S01]  /*31b0*/  IMAD.HI.U32 R7, R5, R114, RZ ;  /* 0x0000007205077227 */ /* 0x000fe200078e00ff */
[----:B------:R-:W-:Y:S02]  /*31c0*/  IABS R116, R8 ;  /* 0x0000000800747213 */ /* 0x000fe40000000000 */
[----:B------:R-:W-:Y:S01]  /*31d0*/  IABS R118, R10 ;  /* 0x0000000a00767213 */ /* 0x000fe20000000000 */
[----:B------:R-:W-:Y:S01]  /*31e0*/  IMAD.MOV R7, RZ, RZ, -R7 ;  /* 0x000000ffff077224 */ /* 0x000fe200078e0a07 */
[----:B------:R-:W-:Y:S01]  /*31f0*/  ISETP.GE.AND P4, PT, R10, RZ, PT ;  /* 0x000000ff0a00720c */ /* 0x000fe20003f86270 */
[----:B------:R-:W-:Y:S01]  /*3200*/  @!P0 IMAD.IADD R106, R106, 0x1, -R0 ;  /* 0x000000016a6a8824 */ /* 0x000fe200078e0a00 */
[----:B------:R-:W-:Y:S01]  /*3210*/  LOP3.LUT R10, R3, 0x33, R2, 0xfe, !PT ;  /* 0x00000033030a7812 */ /* 0x000fe200078efe02 */
[----:B------:R-:W-:Y:S01]  /*3220*/  IMAD R114, R0, R7, R114 ;  /* 0x0000000700727224 */ /* 0x000fe200078e0272 */
[----:B------:R-:W-:Y:S01]  /*3230*/  IABS R124, R13 ;  /* 0x0000000d007c7213 */ /* 0x000fe20000000000 */
[----:B------:R-:W-:Y:S01]  /*3240*/  @!P5 IMAD.IADD R108, R108, 0x1, -R0 ;  /* 0x000000016c6cd824 */ /* 0x000fe200078e0a00 */
[----:B------:R-:W-:Y:S01]  /*3250*/  IABS R126, R10 ;  /* 0x0000000a007e7213 */ /* 0x000fe20000000000 */
[----:B------:R-:W-:Y:S01]  /*3260*/  @!P6 IMAD.MOV R106, RZ, RZ, -R106 ;  /* 0x000000ffff6ae224 */ /* 0x000fe200078e0a6a */
[C---:B------:R-:W-:Y:S01]  /*3270*/  ISETP.GT.U32.AND P6, PT, R0.reuse, R114, PT ;  /* 0x000000720000720c */ /* 0x040fe20003fc4070 */
[----:B------:R-:W-:Y:S01]  /*3280*/  IMAD.MOV R11, RZ, RZ, -R6 ;  /* 0x000000ffff0b7224 */ /* 0x000fe200078e0a06 */
[----:B------:R-:W-:Y:S01]  /*3290*/  ISETP.GT.U32.AND P5, PT, R0, R108, PT ;  /* 0x0000006c0000720c */ /* 0x000fe20003fa4070 */
[----:B------:R-:W-:Y:S01]  /*32a0*/  IMAD.HI.U32 R6, R5, R118, RZ ;  /* 0x0000007605067227 */ /* 0x000fe200078e00ff */
[----:B------:R-:W-:-:S03]  /*32b0*/  LOP3.LUT R15, R3, 0x36, R2, 0xfe, !PT ;  /* 0x00000036030f7812 */ /* 0x000fc600078efe02 */
[C---:B------:R-:W-:Y:S01]  /*32c0*/  IMAD R110, R0.reuse, R11, R110 ;  /* 0x0000000b006e7224 */ /* 0x040fe200078e026e */
[----:B------:R-:W-:Y:S01]  /*32d0*/  IABS R122, R15 ;  /* 0x0000000f007a7213 */ /* 0x000fe20000000000 */
[----:B------:R-:W-:Y:S02]  /*32e0*/  IMAD.MOV R11, RZ, RZ, -R6 ;  /* 0x000000ffff0b7224 */ /* 0x000fe400078e0a06 */
[----:B------:R-:W-:Y:S01]  /*32f0*/  IMAD.HI.U32 R7, R5, R126, RZ ;  /* 0x0000007e05077227 */ /* 0x000fe200078e00ff */
[----:B------:R-:W-:-:S03]  /*3300*/  ISETP.GT.U32.AND P0, PT, R0, R110, PT ;  /* 0x0000006e0000720c */ /* 0x000fc60003f04070 */
[----:B------:R-:W-:Y:S02]  /*3310*/  IMAD R118, R0, R11, R118 ;  /* 0x0000000b00767224 */ /* 0x000fe400078e0276 */
[--C-:B------:R-:W-:Y:S02]  /*3320*/  @!P6 IMAD.IADD R114, R114, 0x1, -R0.reuse ;  /* 0x000000017272e824 */ /* 0x100fe400078e0a00 */
[----:B------:R-:W-:Y:S01]  /*3330*/  @!P5 IMAD.IADD R108, R108, 0x1, -R0 ;  /* 0x000000016c6cd824 */ /* 0x000fe200078e0a00 */
[C---:B------:R-:W-:Y:S01]  /*3340*/  ISETP.GT.U32.AND P5, PT, R0.reuse, R118, PT ;  /* 0x000000760000720c */ /* 0x040fe20003fa4070 */
[----:B------:R-:W-:Y:S01]  /*3350*/  IMAD.MOV R7, RZ, RZ, -R7 ;  /* 0x000000ffff077224 */ /* 0x000fe200078e0a07 */
[----:B------:R-:W-:Y:S01]  /*3360*/  ISETP.GT.U32.AND P6, PT, R0, R114, PT ;  /* 0x000000720000720c */ /* 0x000fe20003fc4070 */
[----:B------:R-:W-:-:S04]  /*3370*/  IMAD.HI.U32 R6, R5, R116, RZ ;  /* 0x0000007405067227 */ /* 0x000fc800078e00ff */
[----:B------:R-:W-:Y:S02]  /*3380*/  IMAD R126, R0, R7, R126 ;  /* 0x00000007007e7224 */ /* 0x000fe400078e027e */
[----:B------:R-:W-:Y:S02]  /*3390*/  IMAD.MOV R11, RZ, RZ, -R6 ;  /* 0x000000ffff0b7224 */ /* 0x000fe400078e0a06 */
[----:B------:R-:W-:-:S04]  /*33a0*/  IMAD.HI.U32 R6, R5, R120, RZ ;  /* 0x0000007805067227 */ /* 0x000fc800078e00ff */
[--C-:B------:R-:W-:Y:S01]  /*33b0*/  @!P5 IMAD.IADD R118, R118, 0x1, -R0.reuse ;  /* 0x000000017676d824 */ /* 0x100fe200078e0a00 */
[----:B------:R-:W-:Y:S01]  /*33c0*/  ISETP.GE.AND P5, PT, R8, RZ, PT ;  /* 0x000000ff0800720c */ /* 0x000fe20003fa6270 */
[----:B------:R-:W-:Y:S01]  /*33d0*/  @!P6 IMAD.IADD R114, R114, 0x1, -R0 ;  /* 0x000000017272e824 */ /* 0x000fe200078e0a00 */
[C---:B------:R-:W-:Y:S01]  /*33e0*/  ISETP.GT.U32.AND P6, PT, R0.reuse, R126, PT ;  /* 0x0000007e0000720c */ /* 0x040fe20003fc4070 */
[----:B------:R-:W-:Y:S01]  /*33f0*/  @!P2 IMAD.MOV R108, RZ, RZ, -R108 ;  /* 0x000000ffff6ca224 */ /* 0x000fe200078e0a6c */
[C---:B------:R-:W-:Y:S01]  /*3400*/  ISETP.GT.U32.AND P2, PT, R0.reuse, R118, PT ;  /* 0x000000760000720c */ /* 0x040fe20003f44070 */
[----:B------:R-:W-:Y:S01]  /*3410*/  IMAD R116, R0, R11, R116 ;  /* 0x0000000b00747224 */ /* 0x000fe200078e0274 */
[----:B------:R-:W-:Y:S01]  /*3420*/  IADD3 R11, PT, PT, -R6, RZ, RZ ;  /* 0x000000ff060b7210 */ /* 0x000fe20007ffe1ff */
[----:B------:R-:W-:Y:S01]  /*3430*/  @!P0 IMAD.IADD R110, R110, 0x1, -R0 ;  /* 0x000000016e6e8824 */ /* 0x000fe200078e0a00 */
[----:B------:R-:W-:Y:S01]  /*3440*/  LOP3.LUT R8, R3, 0x37, R2, 0xfe, !PT ;  /* 0x0000003703087812 */ /* 0x000fe200078efe02 */
[----:B------:R-:W-:-:S03]  /*3450*/  IMAD.HI.U32 R7, R5, R124, RZ ;  /* 0x0000007c05077227 */ /* 0x000fc600078e00ff */
[C---:B------:R-:W-:Y:S01]  /*3460*/  ISETP.GT.U32.AND P0, PT, R0.reuse, R110, PT ;  /* 0x0000006e0000720c */ /* 0x040fe20003f04070 */
[----:B------:R-:W-:Y:S01]  /*3470*/  IMAD.MOV R7, RZ, RZ, -R7 ;  /* 0x000000ffff077224 */ /* 0x000fe200078e0a07 */
[----:B------:R-:W-:Y:S01]  /*3480*/  IABS R128, R8 ;  /* 0x0000000800807213 */ /* 0x000fe20000000000 */
[----:B------:R-:W-:Y:S02]  /*3490*/  IMAD R120, R0, R11, R120 ;  /* 0x0000000b00787224 */ /* 0x000fe400078e0278 */
[----:B------:R-:W-:Y:S02]  /*34a0*/  @!P6 IMAD.IADD R126, R126, 0x1, -R0 ;  /* 0x000000017e7ee824 */ /* 0x000fe400078e0a00 */
[----:B------:R-:W-:Y:S02]  /*34b0*/  IMAD R124, R0, R7, R124 ;  /* 0x00000007007c7224 */ /* 0x000fe400078e027c */
[----:B------:R-:W-:Y:S01]  /*34c0*/  @!P2 IMAD.IADD R118, R118, 0x1, -R0 ;  /* 0x000000017676a824 */ /* 0x000fe200078e0a00 */
[C---:B------:R-:W-:Y:S01]  /*34d0*/  ISETP.GT.U32.AND P2, PT, R0.reuse, R120, PT ;  /* 0x000000780000720c */ /* 0x040fe20003f44070 */
[----:B------:R-:W-:Y:S01]  /*34e0*/  IMAD.HI.U32 R6, R5, R122, RZ ;  /* 0x0000007a05067227 */ /* 0x000fe200078e00ff */
[----:B------:R-:W-:-:S03]  /*34f0*/  ISETP.GT.U32.AND P6, PT, R0, R126, PT ;  /* 0x0000007e0000720c */ /* 0x000fc60003fc4070 */
[----:B------:R-:W-:Y:S01]  /*3500*/  @!P4 IMAD.MOV R118, RZ, RZ, -R118 ;  /* 0x000000ffff76c224 */ /* 0x000fe200078e0a76 */
[----:B------:R-:W-:Y:S01]  /*3510*/  ISETP.GT.U32.AND P4, PT, R0, R124, PT ;  /* 0x0000007c0000720c */ /* 0x000fe20003f84070 */
[----:B------:R-:W-:Y:S01]  /*3520*/  @!P0 IMAD.IADD R110, R110, 0x1, -R0 ;  /* 0x000000016e6e8824 */ /* 0x000fe200078e0a00 */
[----:B------:R-:W-:Y:S01]  /*3530*/  ISETP.GT.U32.AND P0, PT, R0, R116, PT ;  /* 0x000000740000720c */ /* 0x000fe20003f04070 */
[----:B------:R-:W-:Y:S02]  /*3540*/  IMAD.MOV R7, RZ, RZ, -R6 ;  /* 0x000000ffff077224 */ /* 0x000fe400078e0a06 */
[----:B------:R-:W-:-:S04]  /*3550*/  IMAD.HI.U32 R6, R5, R128, RZ ;  /* 0x0000008005067227 */ /* 0x000fc800078e00ff */
[----:B------:R-:W-:Y:S02]  /*3560*/  IMAD R122, R0, R7, R122 ;  /* 0x00000007007a7224 */ /* 0x000fe400078e027a */
[--C-:B------:R-:W-:Y:S01]  /*3570*/  @!P2 IMAD.IADD R120, R120, 0x1, -R0.reuse ;  /* 0x000000017878a824 */ /* 0x100fe200078e0a00 */
[----:B------:R-:W-:Y:S01]  /*3580*/  ISETP.GE.AND P2, PT, R15, RZ, PT ;  /* 0x000000ff0f00720c */ /* 0x000fe20003f46270 */
[--C-:B------:R-:W-:Y:S01]  /*3590*/  @!P6 IMAD.IADD R126, R126, 0x1, -R0.reuse ;  /* 0x000000017e7ee824 */ /* 0x100fe200078e0a00 */
[----:B------:R-:W-:Y:S01]  /*35a0*/  ISETP.GT.U32.AND P6, PT, R0, R122, PT ;  /* 0x0000007a0000720c */ /* 0x000fe20003fc4070 */
        /* <DEDUP_REMOVED lines=8> */
[----:B------:R-:W-:Y:S01]  /*3630*/  IMAD R128, R0, R7, R128 ;  /* 0x0000000700807224 */ /* 0x000fe200078e0280 */
[----:B------:R-:W-:Y:S01]  /*3640*/  IABS R136, R10 ;  /* 0x0000000a00887213 */ /* 0x000fe20000000000 */
[----:B------:R-:W-:Y:S01]  /*3650*/  @!P1 IMAD.MOV R114, RZ, RZ, -R114 ;  /* 0x000000ffff729224 */ /* 0x000fe200078e0a72 */
[----:B------:R-:W-:Y:S01]  /*3660*/  ISETP.GE.AND P1, PT, R12, RZ, PT ;  /* 0x000000ff0c00720c */ /* 0x000fe20003f26270 */
[--C-:B------:R-:W-:Y:S01]  /*3670*/  @!P6 IMAD.IADD R122, R122, 0x1, -R0.reuse ;  /* 0x000000017a7ae824 */ /* 0x100fe200078e0a00 */
[----:B------:R-:W-:Y:S01]  /*3680*/  ISETP.GT.U32.AND P6, PT, R0, R124, PT ;  /* 0x0000007c0000720c */ /* 0x000fe20003fc4070 */
[----:B------:R-:W-:Y:S01]  /*3690*/  @!P4 IMAD.IADD R120, R120, 0x1, -R0 ;  /* 0x000000017878c824 */ /* 0x000fe200078e0a00 */
[----:B------:R-:W-:Y:S01]  /*36a0*/  ISETP.GT.U32.AND P4, PT, R0, R128, PT ;  /* 0x000000800000720c */ /* 0x000fe20003f84070 */
[----:B------:R-:W-:Y:S01]  /*36b0*/  IMAD.HI.U32 R6, R5, R136, RZ ;  /* 0x0000008805067227 */ /* 0x000fe200078e00ff */
[----:B------:R-:W-:-:S02]  /*36c0*/  LOP3.LUT R12, R3, 0x39, R2, 0xfe, !PT ;  /* 0x00000039030c7812 */ /* 0x000fc400078efe02 */
[----:B------:R-:W-:Y:S01]  /*36d0*/  LOP3.LUT R15, R3, 0x43, R2, 0xfe, !PT ;  /* 0x00000043030f7812 */ /* 0x000fe200078efe02 */
[----:B------:R-:W-:Y:S01]  /*36e0*/  @!P3 IMAD.IADD R116, R116, 0x1, -R0 ;  /* 0x000000017474b824 */ /* 0x000fe200078e0a00 */
[----:B------:R-:W-:Y:S01]  /*36f0*/  IABS R138, R12 ;  /* 0x0000000c008a7213 */ /* 0x000fe20000000000 */
[----:B------:R-:W-:Y:S01]  /*3700*/  IMAD.MOV R7, RZ, RZ, -R6 ;  /* 0x000000ffff077224 */ /* 0x000fe200078e0a06 */
[----:B------:R-:W-:Y:S01]  /*3710*/  ISETP.GE.AND P3, PT, R13, RZ, PT ;  /* 0x000000ff0d00720c */ /* 0x000fe20003f66270 */
[----:B------:R-:W-:Y:S01]  /*3720*/  @!P5 IMAD.MOV R116, RZ, RZ, -R116 ;  /* 0x000000ffff74d224 */ /* 0x000fe200078e0a74 */
[----:B------:R-:W-:Y:S01]  /*3730*/  ISETP.GT.U32.AND P5, PT, R0, R122, PT ;  /* 0x0000007a0000720c */ /* 0x000fe20003fa4070 */
[--C-:B------:R-:W-:Y:S01]  /*3740*/  @!P6 IMAD.IADD R124, R124, 0x1, -R0.reuse ;  /* 0x000000017c7ce824 */ /* 0x100fe200078e0a00 */
[----:B------:R-:W-:Y:S01]  /*3750*/  ISETP.GE.AND P6, PT, R8, RZ, PT ;  /* 0x000000ff0800720c */ /* 0x000fe20003fc6270 */
[----:B------:R-:W-:Y:S01]  /*3760*/  @!P4 IMAD.IADD R128, R128, 0x1, -R0 ;  /* 0x000000018080c824 */ /* 0x000fe200078e0a00 */
[C---:B------:R-:W-:Y:S01]  /*3770*/  LOP3.LUT R8, R3.reuse, 0x3b, R2, 0xfe, !PT ;  /* 0x0000003b03087812 */ /* 0x040fe200078efe02 */
[----:B------:R-:W-:Y:S01]  /*3780*/  @!P0 IMAD.MOV R126, RZ, RZ, -R126 ;  /* 0x000000ffff7e8224 */ /* 0x000fe200078e0a7e */
[----:B------:R-:W-:Y:S01]  /*3790*/  LOP3.LUT R13, R3, 0x3a, R2, 0xfe, !PT ;  /* 0x0000003a030d7812 */ /* 0x000fe200078efe02 */
[----:B------:R-:W-:Y:S01]  /*37a0*/  IMAD.HI.U32 R6, R5, R138, RZ ;  /* 0x0000008a05067227 */ /* 0x000fe200078e00ff */
[----:B------:R-:W-:-:S02]  /*37b0*/  IABS R166, R8 ;  /* 0x0000000800a67213 */ /* 0x000fc40000000000 */
[C---:B------:R-:W-:Y:S01]  /*37c0*/  ISETP.GT.U32.AND P0, PT, R0.reuse, R128, PT ;  /* 0x000000800000720c */ /* 0x040fe20003f04070 */
[----:B------:R-:W-:Y:S01]  /*37d0*/  IMAD R136, R0, R7, R136 ;  /* 0x0000000700887224 */ /* 0x000fe200078e0288 */
[----:B------:R-:W-:Y:S01]  /*37e0*/  IABS R140, R13 ;  /* 0x0000000d008c7213 */ /* 0x000fe20000000000 */
[----:B------:R-:W-:Y:S01]  /*37f0*/  IMAD.MOV R11, RZ, RZ, -R6 ;  /* 0x000000ffff0b7224 */ /* 0x000fe200078e0a06 */
[----:B------:R-:W-:Y:S01]  /*3800*/  ISETP.GE.AND P4, PT, R10, RZ, PT ;  /* 0x000000ff0a00720c */ /* 0x000fe20003f86270 */
[----:B------:R-:W-:Y:S01]  /*3810*/  IMAD.HI.U32 R6, R5, R166, RZ ;  /* 0x000000a605067227 */ /* 0x000fe200078e00ff */
[----:B------:R-:W-:Y:S02]  /*3820*/  LOP3.LUT R10, R3, 0x3c, R2, 0xfe, !PT ;  /* 0x0000003c030a7812 */ /* 0x000fe400078efe02 */
[----:B------:R-:W-:Y:S01]  /*3830*/  @!P3 IADD3 R124, PT, PT, -R124, RZ, RZ ;  /* 0x000000ff7c7cb210 */ /* 0x000fe20007ffe1ff */
[----:B------:R-:W-:Y:S01]  /*3840*/  @!P5 IMAD.IADD R122, R122, 0x1, -R0 ;  /* 0x000000017a7ad824 */ /* 0x000fe200078e0a00 */
[C---:B------:R-:W-:Y:S01]  /*3850*/  ISETP.GT.U32.AND P5, PT, R0.reuse, R136, PT ;  /* 0x000000880000720c */ /* 0x040fe20003fa4070 */
[----:B------:R-:W-:Y:S01]  /*3860*/  IMAD R138, R0, R11, R138 ;  /* 0x0000000b008a7224 */ /* 0x000fe200078e028a */
[----:B------:R-:W-:Y:S01]  /*3870*/  IABS R168, R10 ;  /* 0x0000000a00a87213 */ /* 0x000fe20000000000 */
[----:B------:R-:W-:Y:S01]  /*3880*/  IMAD.MOV R11, RZ, RZ, -R6 ;  /* 0x000000ffff0b7224 */ /* 0x000fe200078e0a06 */
[----:B------:R-:W-:Y:S01]  /*3890*/  IABS R180, R15 ;  /* 0x0000000f00b47213 */ /* 0x000fe20000000000 */
[----:B------:R-:W-:-:S04]  /*38a0*/  IMAD.HI.U32 R7, R5, R140, RZ ;  /* 0x0000008c05077227 */ /* 0x000fc800078e00ff */
[----:B------:R-:W-:Y:S01]  /*38b0*/  @!P0 IMAD.IADD R128, R128, 0x1, -R0 ;  /* 0x0000000180808824 */ /* 0x000fe200078e0a00 */
[----:B------:R-:W-:Y:S01]  /*38c0*/  ISETP.GE.AND P0, PT, R13, RZ, PT ;  /* 0x000000ff0d00720c */ /* 0x000fe20003f06270 */
[C---:B------:R-:W-:Y:S01]  /*38d0*/  IMAD R166, R0.reuse, R11, R166 ;  /* 0x0000000b00a67224 */ /* 0x040fe200078e02a6 */
[----:B------:R-:W-:Y:S01]  /*38e0*/  LOP3.LUT R13, R3, 0x42, R2, 0xfe, !PT ;  /* 0x00000042030d7812 */ /* 0x000fe200078efe02 */
[----:B------:R-:W-:Y:S02]  /*38f0*/  IMAD.MOV R7, RZ, RZ, -R7 ;  /* 0x000000ffff077224 */ /* 0x000fe400078e0a07 */
[----:B------:R-:W-:Y:S01]  /*3900*/  @!P6 IMAD.MOV R128, RZ, RZ, -R128 ;  /* 0x000000ffff80e224 */ /* 0x000fe200078e0a80 */
[C---:B------:R-:W-:Y:S01]  /*3910*/  ISETP.GT.U32.AND P6, PT, R0.reuse, R166, PT ;  /* 0x000000a60000720c */ /* 0x040fe20003fc4070 */
[----:B------:R-:W-:Y:S01]  /*3920*/  IMAD R140, R0, R7, R140 ;  /* 0x00000007008c7224 */ /* 0x000fe200078e028c */
[----:B------:R-:W-:Y:S01]  /*3930*/  IABS R178, R13 ;  /* 0x0000000d00b27213 */ /* 0x000fe20000000000 */
[----:B------:R-:W-:-:S03]  /*3940*/  IMAD.HI.U32 R7, R5, R168, RZ ;  /* 0x000000a805077227 */ /* 0x000fc600078e00ff */
[C---:B------:R-:W-:Y:S01]  /*3950*/  ISETP.GT.U32.AND P3, PT, R0.reuse, R140, PT ;  /* 0x0000008c0000720c */ /* 0x040fe20003f64070 */
[----:B------:R-:W-:Y:S01]  /*3960*/  @!P1 IMAD.MOV R120, RZ, RZ, -R120 ;  /* 0x000000ffff789224 */ /* 0x000fe200078e0a78 */
[----:B------:R-:W-:Y:S01]  /*3970*/  ISETP.GT.U32.AND P1, PT, R0, R138, PT ;  /* 0x0000008a0000720c */ /* 0x000fe20003f24070 */
[--C-:B------:R-:W-:Y:S02]  /*3980*/  @!P5 IMAD.IADD R136, R136, 0x1, -R0.reuse ;  /* 0x000000018888d824 */ /* 0x100fe400078e0a00 */
[----:B------:R-:W-:Y:S02]  /*3990*/  IMAD.MOV R7, RZ, RZ, -R7 ;  /* 0x000000ffff077224 */ /* 0x000fe400078e0a07 */
[----:B------:R-:W-:Y:S01]  /*39a0*/  @!P6 IMAD.IADD R166, R166, 0x1, -R0 ;  /* 0x00000001a6a6e824 */ /* 0x000fe200078e0a00 */
[C---:B------:R-:W-:Y:S01]  /*39b0*/  ISETP.GT.U32.AND P5, PT, R0.reuse, R136, PT ;  /* 0x000000880000720c */ /* 0x040fe20003fa4070 */
[C---:B------:R-:W-:Y:S01]  /*39c0*/  IMAD R168, R0.reuse, R7, R168 ;  /* 0x0000000700a87224 */ /* 0x040fe200078e02a8 */
[----:B------:R-:W-:Y:S01]  /*39d0*/  LOP3.LUT R7, R3, 0x3d, R2, 0xfe, !PT ;  /* 0x0000003d03077812 */ /* 0x000fe200078efe02 */
[----:B------:R-:W-:Y:S01]  /*39e0*/  @!P2 IMAD.MOV R122, RZ, RZ, -R122 ;  /* 0x000000ffff7aa224 */ /* 0x000fe200078e0a7a */
[----:B------:R-:W-:Y:S01]  /*39f0*/  ISETP.GT.U32.AND P6, PT, R0, R166, PT ;  /* 0x000000a60000720c */ /* 0x000fe20003fc4070 */
[--C-:B------:R-:W-:Y:S01]  /*3a00*/  @!P3 IMAD.IADD R140, R140, 0x1, -R0.reuse ;  /* 0x000000018c8cb824 */ /* 0x100fe200078e0a00 */
[----:B------:R-:W-:Y:S01]  /*3a10*/  IABS R170, R7 ;  /* 0x0000000700aa7213 */ /* 0x000fe20000000000 */
[----:B------:R-:W-:Y:S01]  /*3a20*/  @!P1 IMAD.IADD R138, R138, 0x1, -R0 ;  /* 0x000000018a8a9824 */ /* 0x000fe200078e0a00 */
[----:B------:R-:W-:-:S02]  /*3a30*/  ISETP.GE.AND P2, PT, R12, RZ, PT ;  /* 0x000000ff0c00720c */ /* 0x000fc40003f46270 */
[C---:B------:R-:W-:Y:S01]  /*3a40*/  ISETP.GT.U32.AND P3, PT, R0.reuse, R140, PT ;  /* 0x0000008c0000720c */ /* 0x040fe20003f64070 */
[----:B------:R-:W-:Y:S01]  /*3a50*/  IMAD.HI.U32 R6, R5, R170, RZ ;  /* 0x000000aa05067227 */ /* 0x000fe200078e00ff */
[----:B------:R-:W-:Y:S02]  /*3a60*/  ISETP.GT.U32.AND P1, PT, R0, R138, PT ;  /* 0x0000008a0000720c */ /* 0x000fe40003f24070 */
[C---:B------:R-:W-:Y:S01]  /*3a70*/  LOP3.LUT R12, R3.reuse, 0x41, R2, 0xfe, !PT ;  /* 0x00000041030c7812 */ /* 0x040fe200078efe02 */
[----:B------:R-:W-:Y:S01]  /*3a80*/  @!P5 IMAD.IADD R136, R136, 0x1, -R0 ;  /* 0x000000018888d824 */ /* 0x000fe200078e0a00 */
[----:B------:R-:W-:Y:S01]  /*3a90*/  ISETP.GE.AND P5, PT, R8, RZ, PT ;  /* 0x000000ff0800720c */ /* 0x000fe20003fa6270 */
[----:B------:R-:W-:Y:S01]  /*3aa0*/  IMAD.MOV R11, RZ, RZ, -R6 ;  /* 0x000000ffff0b7224 */ /* 0x000fe200078e0a06 */
[C---:B------:R-:W-:Y:S01]  /*3ab0*/  LOP3.LUT R8, R3.reuse, 0x3e, R2, 0xfe, !PT ;  /* 0x0000003e03087812 */ /* 0x040fe200078efe02 */
[----:B------:R-:W-:Y:S01]  /*3ac0*/  @!P4 IMAD.MOV R136, RZ, RZ, -R136 ;  /* 0x000000ffff88c224 */ /* 0x000fe200078e0a88 */
[C---:B------:R-:W-:Y:S01]  /*3ad0*/  ISETP.GT.U32.AND P4, PT, R0.reuse, R168, PT ;  /* 0x000000a80000720c */ /* 0x040fe20003f84070 */
[----:B------:R-:W-:Y:S01]  /*3ae0*/  IMAD R170, R0, R11, R170 ;  /* 0x0000000b00aa7224 */ /* 0x000fe200078e02aa */
[----:B------:R-:W-:Y:S01]  /*3af0*/  IABS R172, R8 ;  /* 0x0000000800ac7213 */ /* 0x000fe20000000000 */
[--C-:B------:R-:W-:Y:S01]  /*3b00*/  @!P6 IMAD.IADD R166, R166, 0x1, -R0.reuse ;  /* 0x00000001a6a6e824 */ /* 0x100fe200078e0a00 */
[----:B------:R-:W-:Y:S01]  /*3b10*/  IABS R176, R12 ;  /* 0x0000000c00b07213 */ /* 0x000fe20000000000 */
[--C-:B------:R-:W-:Y:S01]  /*3b20*/  @!P1 IMAD.IADD R138, R138, 0x1, -R0.reuse ;  /* 0x000000018a8a9824 */ /* 0x100fe200078e0a00 */
[----:B------:R-:W-:Y:S01]  /*3b30*/  ISETP.GT.U32.AND P6, PT, R0, R170, PT ;  /* 0x000000aa0000720c */ /* 0x000fe20003fc4070 */
[----:B------:R-:W-:Y:S01]  /*3b40*/  @!P3 IMAD.IADD R140, R140, 0x1, -R0 ;  /* 0x000000018c8cb824 */ /* 0x000fe200078e0a00 */
[----:B------:R-:W-:Y:S01]  /*3b50*/  ISETP.GE.AND P1, PT, R10, RZ, PT ;  /* 0x000000ff0a00720c */ /* 0x000fe20003f26270 */
[----:B------:R-:W-:Y:S01]  /*3b60*/  @!P2 IMAD.MOV R138, RZ, RZ, -R138 ;  /* 0x000000ffff8aa224 */ /* 0x000fe200078e0a8a */
[----:B------:R-:W-:Y:S01]  /*3b70*/  LOP3.LUT R10, R3, 0x3f, R2, 0xfe, !PT ;  /* 0x0000003f030a7812 */ /* 0x000fe200078efe02 */
[----:B------:R-:W-:Y:S01]  /*3b80*/  @!P0 IMAD.MOV R140, RZ, RZ, -R140 ;  /* 0x000000ffff8c8224 */ /* 0x000fe200078e0a8c */
[----:B------:R-:W-:Y:S01]  /*3b90*/  ISETP.GE.AND P3, PT, R7, RZ, PT ;  /* 0x000000ff0700720c */ /* 0x000fe20003f66270 */
[----:B------:R-:W-:Y:S01]  /*3ba0*/  @!P4 IMAD.IADD R168, R168, 0x1, -R0 ;  /* 0x00000001a8a8c824 */ /* 0x000fe200078e0a00 */
[----:B------:R-:W-:Y:S01]  /*3bb0*/  IABS R174, R10 ;  /* 0x0000000a00ae7213 */ /* 0x000fe20000000000 */
[----:B------:R-:W-:Y:S01]  /*3bc0*/  IMAD.HI.U32 R7, R5, R172, RZ ;  /* 0x000000ac05077227 */ /* 0x000fe200078e00ff */
[----:B------:R-:W-:-:S02]  /*3bd0*/  ISETP.GE.AND P4, PT, R8, RZ, PT ;  /* 0x000000ff0800720c */ /* 0x000fc40003f86270 */
[----:B------:R-:W-:Y:S01]  /*3be0*/  LOP3.LUT R8, R3, 0x40, R2, 0xfe, !PT ;  /* 0x0000004003087812 */ /* 0x000fe200078efe02 */
[----:B------:R-:W-:Y:S01]  /*3bf0*/  IMAD.MOV R7, RZ, RZ, -R7 ;  /* 0x000000ffff077224 */ /* 0x000fe200078e0a07 */
[----:B------:R-:W-:Y:S01]  /*3c00*/  ISETP.GT.U32.AND P2, PT, R0, R168, PT ;  /* 0x000000a80000720c */ /* 0x000fe20003f44070 */
[----:B------:R-:W-:Y:S01]  /*3c10*/  @!P6 IMAD.IADD R170, R170, 0x1, -R0 ;  /* 0x00000001aaaae824 */ /* 0x000fe200078e0a00 */
[----:B------:R-:W-:Y:S01]  /*3c20*/  IABS R238, R8 ;  /* 0x0000000800ee7213 */ /* 0x000fe20000000000 */
[----:B------:R-:W-:Y:S01]  /*3c30*/  IMAD.HI.U32 R6, R5, R174, RZ ;  /* 0x000000ae05067227 */ /* 0x000fe200078e00ff */
[----:B------:R-:W-:Y:S02]  /*3c40*/  @!P5 IADD3 R166, PT, PT, -R166, RZ, RZ ;  /* 0x000000ffa6a6d210 */ /* 0x000fe40007ffe1ff */
[C---:B------:R-:W-:Y:S01]  /*3c50*/  ISETP.GT.U32.AND P0, PT, R0.reuse, R170, PT ;  /* 0x000000aa0000720c */ /* 0x040fe20003f04070 */
[----:B------:R-:W-:Y:S02]  /*3c60*/  IMAD R172, R0, R7, R172 ;  /* 0x0000000700ac7224 */ /* 0x000fe400078e02ac */
[----:B------:R-:W-:-:S02]  /*3c70*/  IMAD.MOV R7, RZ, RZ, -R6 ;  /* 0x000000ffff077224 */ /* 0x000fc400078e0a06 */
[----:B------:R-:W-:-:S04]  /*3c80*/  IMAD.HI.U32 R6, R5, R238, RZ ;  /* 0x000000ee05067227 */ /* 0x000fc800078e00ff */
[----:B------:R-:W-:Y:S02]  /*3c90*/  IMAD.MOV R11, RZ, RZ, -R6 ;  /* 0x000000ffff0b7224 */ /* 0x000fe400078e0a06 */
[----:B------:R-:W-:-:S04]  /*3ca0*/  IMAD.HI.U32 R6, R5, R178, RZ ;  /* 0x000000b205067227 */ /* 0x000fc800078e00ff */
[----:B------:R-:W-:Y:S02]  /*3cb0*/  IMAD R238, R0, R11, R238 ;  /* 0x0000000b00ee7224 */ /* 0x000fe400078e02ee */
[--C-:B------:R-:W-:Y:S02]  /*3cc0*/  @!P0 IMAD.IADD R170, R170, 0x1, -R0.reuse ;  /* 0x00000001aaaa8824 */ /* 0x100fe400078e0a00 */
[----:B------:R-:W-:Y:S01]  /*3cd0*/  @!P2 IMAD.IADD R168, R168, 0x1, -R0 ;  /* 0x00000001a8a8a824 */ /* 0x000fe200078e0a00 */
[C---:B------:R-:W-:Y:S01]  /*3ce0*/  ISETP.GT.U32.AND P0, PT, R0.reuse, R238, PT ;  /* 0x000000ee0000720c */ /* 0x040fe20003f04070 */
[----:B------:R-:W-:Y:S01]  /*3cf0*/  IMAD.MOV R11, RZ, RZ, -R6 ;  /* 0x000000ffff0b7224 */ /* 0x000fe200078e0a06 */
[C---:B------:R-:W-:Y:S01]  /*3d00*/  ISETP.GT.U32.AND P2, PT, R0.reuse, R172, PT ;  /* 0x000000ac0000720c */ /* 0x040fe20003f44070 */
[C---:B------:R-:W-:Y:S02]  /*3d10*/  IMAD R174, R0.reuse, R7, R174 ;  /* 0x0000000700ae7224 */ /* 0x040fe400078e02ae */
[----:B------:R-:W-:-:S02]  /*3d20*/  IMAD R178, R0, R11, R178 ;  /* 0x0000000b00b27224 */ /* 0x000fc400078e02b2 */
[----:B------:R-:W-:Y:S01]  /*3d30*/  IMAD.HI.U32 R7, R5, R176, RZ ;  /* 0x000000b005077227 */ /* 0x000fe200078e00ff */
[----:B------:R-:W-:-:S03]  /*3d40*/  ISETP.GT.U32.AND P6, PT, R0, R174, PT ;  /* 0x000000ae0000720c */ /* 0x000fc60003fc4070 */
[----:B------:R-:W-:Y:S02]  /*3d50*/  IMAD.MOV R7, RZ, RZ, -R7 ;  /* 0x000000ffff077224 */ /* 0x000fe400078e0a07 */
[--C-:B------:R-:W-:Y:S01]  /*3d60*/  @!P0 IMAD.IADD R238, R238, 0x1, -R0.reuse ;  /* 0x00000001eeee8824 */ /* 0x100fe200078e0a00 */
[----:B------:R-:W-:Y:S01]  /*3d70*/  ISETP.GT.U32.AND P0, PT, R0, R178, PT ;  /* 0x000000b20000720c */ /* 0x000fe20003f04070 */
[----:B------:R-:W-:Y:S01]  /*3d80*/  @!P2 IMAD.IADD R172, R172, 0x1, -R0 ;  /* 0x00000001acaca824 */ /* 0x000fe200078e0a00 */
[----:B------:R-:W-:Y:S01]  /*3d90*/  ISETP.GE.AND P2, PT, R10, RZ, PT ;  /* 0x000000ff0a00720c */ /* 0x000fe20003f46270 */
[C---:B------:R-:W-:Y:S01]  /*3da0*/  IMAD R176, R0.reuse, R7, R176 ;  /* 0x0000000700b07224 */ /* 0x040fe200078e02b0 */
[----:B------:R-:W-:Y:S01]  /*3db0*/  LOP3.LUT R10, R3, 0x44, R2, 0xfe, !PT ;  /* 0x00000044030a7812 */ /* 0x000fe200078efe02 */
[----:B------:R-:W-:Y:S01]  /*3dc0*/  IMAD.HI.U32 R7, R5, R180, RZ ;  /* 0x000000b405077227 */ /* 0x000fe200078e00ff */
[C---:B------:R-:W-:Y:S02]  /*3dd0*/  ISETP.GT.U32.AND P5, PT, R0.reuse, R172, PT ;  /* 0x000000ac0000720c */ /* 0x040fe40003fa4070 */
[----:B------:R-:W-:Y:S01]  /*3de0*/  IABS R182, R10 ;  /* 0x0000000a00b67213 */ /* 0x000fe20000000000 */
[----:B------:R-:W-:Y:S01]  /*3df0*/  @!P3 IMAD.MOV R170, RZ, RZ, -R170 ;  /* 0x000000ffffaab224 */ /* 0x000fe200078e0aaa */
[----:B------:R-:W-:Y:S01]  /*3e00*/  ISETP.GT.U32.AND P3, PT, R0, R176, PT ;  /* 0x000000b00000720c */ /* 0x000fe20003f64070 */
[----:B------:R-:W-:-:S02]  /*3e10*/  IMAD.MOV R7, RZ, RZ, -R7 ;  /* 0x000000ffff077224 */ /* 0x000fc400078e0a07 */
[----:B------:R-:W-:Y:S02]  /*3e20*/  @!P0 IMAD.IADD R178, R178, 0x1, -R0 ;  /* 0x00000001b2b28824 */ /* 0x000fe400078e0a00 */
[----:B------:R-:W-:-:S03]  /*3e30*/  IMAD.HI.U32 R6, R5, R182, RZ ;  /* 0x000000b605067227 */ /* 0x000fc600078e00ff */
[----:B------:R-:W-:Y:S01]  /*3e40*/  ISETP.GT.U32.AND P0, PT, R0, R178, PT ;  /* 0x000000b20000720c */ /* 0x000fe20003f04070 */
[----:B------:R-:W-:Y:S01]  /*3e50*/  @!P5 IMAD.IADD R172, R172, 0x1, -R0 ;  /* 0x00000001acacd824 */ /* 0x000fe200078e0a00 */
[----:B------:R-:W-:Y:S01]  /*3e60*/  ISETP.GE.AND P5, PT, R12, RZ, PT ;  /* 0x000000ff0c00720c */ /* 0x000fe20003fa6270 */
[----:B------:R-:W-:Y:S01]  /*3e70*/  IMAD R180, R0, R7, R180 ;  /* 0x0000000700b47224 */ /* 0x000fe200078e02b4 */
[----:B------:R-:W-:Y:S01]  /*3e80*/  LOP3.LUT R12, R3, 0x45, R2, 0xfe, !PT ;  /* 0x00000045030c7812 */ /* 0x000fe200078efe02 */
[----:B------:R-:W-:Y:S02]  /*3e90*/  @!P6 IMAD.IADD R174, R174, 0x1, -R0 ;  /* 0x00000001aeaee824 */ /* 0x000fe400078e0a00 */
[----:B------:R-:W-:Y:S01]  /*3ea0*/  IMAD.MOV R7, RZ, RZ, -R6 ;  /* 0x000000ffff077224 */ /* 0x000fe200078e0a06 */
[----:B------:R-:W-:Y:S01]  /*3eb0*/  IABS R184, R12 ;  /* 0x0000000c00b87213 */ /* 0x000fe20000000000 */
[----:B------:R-:W-:Y:S01]  /*3ec0*/  @!P4 IMAD.MOV R172, RZ, RZ, -R172 ;  /* 0x000000ffffacc224 */ /* 0x000fe200078e0aac */
[C---:B------:R-:W-:Y:S01]  /*3ed0*/  ISETP.GT.U32.AND P4, PT, R0.reuse, R238, PT ;  /* 0x000000ee0000720c */ /* 0x040fe20003f84070 */
[C---:B------:R-:W-:Y:S01]  /*3ee0*/  IMAD R182, R0.reuse, R7, R182 ;  /* 0x0000000700b67224 */ /* 0x040fe200078e02b6 */
[----:B------:R-:W-:Y:S01]  /*3ef0*/  ISETP.GT.U32.AND P6, PT, R0, R174, PT ;  /* 0x000000ae0000720c */ /* 0x000fe20003fc4070 */
[----:B------:R-:W-:-:S02]  /*3f00*/  @!P3 IMAD.IADD R176, R176, 0x1, -R0 ;  /* 0x00000001b0b0b824 */ /* 0x000fc400078e0a00 */
[----:B------:R-:W-:Y:S01]  /*3f10*/  @!P0 IMAD.IADD R178, R178, 0x1, -R0 ;  /* 0x00000001b2b28824 */ /* 0x000fe200078e0a00 */
[----:B------:R-:W-:Y:S01]  /*3f20*/  ISETP.GT.U32.AND P0, PT, R0, R182, PT ;  /* 0x000000b60000720c */ /* 0x000fe20003f04070 */
[----:B------:R-:W-:Y:S01]  /*3f30*/  @!P1 IMAD.MOV R168, RZ, RZ, -R168 ;  /* 0x000000ffffa89224 */ /* 0x000fe200078e0aa8 */
[----:B------:R-:W-:Y:S01]  /*3f40*/  ISETP.GE.AND P1, PT, R8, RZ, PT ;  /* 0x000000ff0800720c */ /* 0x000fe20003f26270 */
[----:B------:R-:W-:Y:S01]  /*3f50*/  IMAD.HI.U32 R6, R5, R184, RZ ;  /* 0x000000b805067227 */ /* 0x000fe200078e00ff */
[----:B------:R-:W-:-:S03]  /*3f60*/  ISETP.GT.U32.AND P3, PT, R0, R176, PT ;  /* 0x000000b00000720c */ /* 0x000fc60003f64070 */
[----:B------:R-:W-:Y:S01]  /*3f70*/  @!P4 IMAD.IADD R238, R238, 0x1, -R0 ;  /* 0x00000001eeeec824 */ /* 0x000fe200078e0a00 */
[----:B------:R-:W-:Y:S01]  /*3f80*/  ISETP.GT.U32.AND P4, PT, R0, R180, PT ;  /* 0x000000b40000720c */ /* 0x000fe20003f84070 */
[----:B------:R-:W-:-:S04]  /*3f90*/  IMAD.HI.U32 R8, R5, R188, RZ ;  /* 0x000000bc05087227 */ /* 0x000fc800078e00ff */
[----:B------:R-:W-:Y:S01]  /*3fa0*/  @!P6 IMAD.IADD R174, R174, 0x1, -R0 ;  /* 0x00000001aeaee824 */ /* 0x000fe200078e0a00 */
[----:B------:R-:W-:Y:S01]  /*3fb0*/  ISETP.GE.AND P6, PT, R13, RZ, PT ;  /* 0x000000ff0d00720c */ /* 0x000fe20003fc6270 */
[----:B------:R-:W-:-:S04]  /*3fc0*/  IMAD.HI.U32 R7, R5, R186, RZ ;  /* 0x000000ba05077227 */ /* 0x000fc800078e00ff */
[----:B------:R-:W-:Y:S02]  /*3fd0*/  IMAD.MOV R11, RZ, RZ, -R6 ;  /* 0x000000ffff0b7224 */ /* 0x000fe400078e0a06 */
[----:B------:R-:W-:Y:S01]  /*3fe0*/  IMAD.MOV R13, RZ, RZ, -R8 ;  /* 0x000000ffff0d7224 */ /* 0x000fe200078e0a08 */
[C---:B------:R-:W-:Y:S01]  /*3ff0*/  LOP3.LUT R8, R3.reuse, 0x48, R2, 0xfe, !PT ;  /* 0x0000004803087812 */ /* 0x040fe200078efe02 */
[----:B------:R-:W-:Y:S02]  /*4000*/  IMAD.MOV R7, RZ, RZ, -R7 ;  /* 0x000000ffff077224 */ /* 0x000fe400078e0a07 */
[----:B------:R-:W-:Y:S01]  /*4010*/  IMAD R184, R0, R11, R184 ;  /* 0x0000000b00b87224 */ /* 0x000fe200078e02b8 */
[----:B------:R-:W-:Y:S01]  /*4020*/  IABS R192, R8 ;  /* 0x0000000800c07213 */ /* 0x000fe20000000000 */
[----:B------:R-:W-:Y:S01]  /*4030*/  @!P0 IMAD.IADD R182, R182, 0x1, -R0 ;  /* 0x00000001b6b68824 */ /* 0x000fe200078e0a00 */
[----:B------:R-:W-:Y:S01]  /*4040*/  LOP3.LUT R11, R3, 0x4a, R2, 0xfe, !PT ;  /* 0x0000004a030b7812 */ /* 0x000fe200078efe02 */
[----:B------:R-:W-:Y:S01]  /*4050*/  @!P3 IMAD.IADD R176, R176, 0x1, -R0 ;  /* 0x00000001b0b0b824 */ /* 0x000fe200078e0a00 */
[----:B------:R-:W-:Y:S01]  /*4060*/  ISETP.GE.AND P3, PT, R15, RZ, PT ;  /* 0x000000ff0f00720c */ /* 0x000fe20003f66270 */
[C---:B------:R-:W-:Y:S01]  /*4070*/  IMAD R186, R0.reuse, R7, R186 ;  /* 0x0000000700ba7224 */ /* 0x040fe200078e02ba */
[----:B------:R-:W-:Y:S01]  /*4080*/  IABS R194, R11 ;  /* 0x0000000b00c27213 */ /* 0x000fe20000000000 */
[----:B------:R-:W-:Y:S01]  /*4090*/  @!P2 IMAD.MOV R174, RZ, RZ, -R174 ;  /* 0x000000ffffaea224 */ /* 0x000fe200078e0aae */
[C---:B------:R-:W-:Y:S01]  /*40a0*/  ISETP.GT.U32.AND P2, PT, R0.reuse, R182, PT ;  /* 0x000000b60000720c */ /* 0x040fe20003f44070 */
[----:B------:R-:W-:Y:S01]  /*40b0*/  @!P1 IMAD.MOV R238, RZ, RZ, -R238 ;  /* 0x000000ffffee9224 */ /* 0x000fe200078e0aee */
[----:B------:R-:W-:Y:S01]  /*40c0*/  ISETP.GT.U32.AND P1, PT, R0, R184, PT ;  /* 0x000000b80000720c */ /* 0x000fe20003f24070 */
[----:B------:R-:W-:Y:S01]  /*40d0*/  @!P4 IMAD.IADD R180, R180, 0x1, -R0 ;  /* 0x00000001b4b4c824 */ /* 0x000fe200078e0a00 */
[----:B------:R-:W-:Y:S01]  /*40e0*/  ISETP.GE.AND P4, PT, R10, RZ, PT ;  /* 0x000000ff0a00720c */ /* 0x000fe20003f86270 */
[----:B------:R-:W-:Y:S01]  /*40f0*/  IMAD.HI.U32 R6, R5, R192, RZ ;  /* 0x000000c005067227 */ /* 0x000fe200078e00ff */
[----:B------:R-:W-:-:S02]  /*4100*/  LOP3.LUT R10, R3, 0x49, R2, 0xfe, !PT ;  /* 0x00000049030a7812 */ /* 0x000fc400078efe02 */
[C---:B------:R-:W-:Y:S01]  /*4110*/  ISETP.GT.U32.AND P0, PT, R0.reuse, R180, PT ;  /* 0x000000b40000720c */ /* 0x040fe20003f04070 */
[----:B------:R-:W-:Y:S01]  /*4120*/  @!P5 IMAD.MOV R176, RZ, RZ, -R176 ;  /* 0x000000ffffb0d224 */ /* 0x000fe200078e0ab0 */
[----:B------:R-:W-:Y:S01]  /*4130*/  ISETP.GT.U32.AND P5, PT, R0, R186, PT ;  /* 0x000000ba0000720c */ /* 0x000fe20003fa4070 */
[----:B------:R-:W-:Y:S01]  /*4140*/  @!P6 IMAD.MOV R178, RZ, RZ, -R178 ;  /* 0x000000ffffb2e224 */ /* 0x000fe200078e0ab2 */
[----:B------:R-:W-:Y:S01]  /*4150*/  IADD3 R7, PT, PT, -R6, RZ, RZ ;  /* 0x000000ff06077210 */ /* 0x000fe20007ffe1ff */
[--C-:B------:R-:W-:Y:S01]  /*4160*/  @!P2 IMAD.IADD R182, R182, 0x1, -R0.reuse ;  /* 0x00000001b6b6a824 */ /* 0x100fe200078e0a00 */
[----:B------:R-:W-:Y:S01]  /*4170*/  ISETP.GE.AND P6, PT, R12, RZ, PT ;  /* 0x000000ff0c00720c */ /* 0x000fe20003fc6270 */
[----:B------:R-:W-:Y:S01]  /*4180*/  @!P1 IMAD.IADD R184, R184, 0x1, -R0 ;  /* 0x00000001b8b89824 */ /* 0x000fe200078e0a00 */
[----:B------:R-:W-:Y:S01]  /*4190*/  IABS R190, R10 ;  /* 0x0000000a00be7213 */ /* 0x000fe20000000000 */
[----:B------:R-:W-:Y:S01]  /*41a0*/  IMAD R192, R0, R7, R192 ;  /* 0x0000000700c07224 */ /* 0x000fe200078e02c0 */
[----:B------:R-:W-:Y:S01]  /*41b0*/  LOP3.LUT R12, R3, 0x4b, R2, 0xfe, !PT ;  /* 0x0000004b030c7812 */ /* 0x000fe200078efe02 */
[----:B------:R-:W-:Y:S01]  /*41c0*/  @!P4 IMAD.MOV R182, RZ, RZ, -R182 ;  /* 0x000000ffffb6c224 */ /* 0x000fe200078e0ab6 */
[----:B------:R-:W-:Y:S01]  /*41d0*/  ISETP.GE.AND P2, PT, R16, RZ, PT ;  /* 0x000000ff1000720c */ /* 0x000fe20003f46270 */
[--C-:B------:R-:W-:Y:S01]  /*41e0*/  @!P0 IMAD.IADD R180, R180, 0x1, -R0.reuse ;  /* 0x00000001b4b48824 */ /* 0x100fe200078e0a00 */
[----:B------:R-:W-:Y:S01]  /*41f0*/  ISETP.GT.U32.AND P4, PT, R0, R192, PT ;  /* 0x000000c00000720c */ /* 0x000fe20003f84070 */
[----:B------:R-:W-:Y:S01]  /*4200*/  @!P5 IMAD.IADD R186, R186, 0x1, -R0 ;  /* 0x00000001babad824 */ /* 0x000fe200078e0a00 */
[C---:B------:R-:W-:Y:S01]  /*4210*/  ISETP.GT.U32.AND P5, PT, R0.reuse, R184, PT ;  /* 0x000000b80000720c */ /* 0x040fe20003fa4070 */
[C---:B------:R-:W-:Y:S01]  /*4220*/  IMAD R188, R0.reuse, R13, R188 ;  /* 0x0000000d00bc7224 */ /* 0x040fe200078e02bc */
[----:B------:R-:W-:Y:S01]  /*4230*/  IABS R196, R12 ;  /* 0x0000000c00c47213 */ /* 0x000fe20000000000 */
[----:B------:R-:W-:Y:S01]  /*4240*/  @!P3 IMAD.MOV R180, RZ, RZ, -R180 ;  /* 0x000000ffffb4b224 */ /* 0x000fe200078e0ab4 */
[C---:B------:R-:W-:Y:S01]  /*4250*/  ISETP.GT.U32.AND P3, PT, R0.reuse, R186, PT ;  /* 0x000000ba0000720c */ /* 0x040fe20003f64070 */
[----:B------:R-:W-:Y:S01]  /*4260*/  IMAD.HI.U32 R6, R5, R190, RZ ;  /* 0x000000be05067227 */ /* 0x000fe200078e00ff */
[----:B------:R-:W-:-:S02]  /*4270*/  ISETP.GT.U32.AND P0, PT, R0, R188, PT ;  /* 0x000000bc0000720c */ /* 0x000fc40003f04070 */
[----:B------:R-:W-:Y:S01]  /*4280*/  ISETP.GE.AND P1, PT, R17, RZ, PT ;  /* 0x000000ff1100720c */ /* 0x000fe20003f26270 */
[----:B------:R-:W-:Y:S01]  /*4290*/  IMAD.MOV R7, RZ, RZ, -R6 ;  /* 0x000000ffff077224 */ /* 0x000fe200078e0a06 */
[----:B------:R-:W-:Y:S01]  /*42a0*/  LOP3.LUT R15, R3, 0x54, R2, 0xfe, !PT ;  /* 0x00000054030f7812 */ /* 0x000fe200078efe02 */
[--C-:B------:R-:W-:Y:S01]  /*42b0*/  @!P4 IMAD.IADD R192, R192, 0x1, -R0.reuse ;  /* 0x00000001c0c0c824 */ /* 0x100fe200078e0a00 */
[----:B------:R-:W-:Y:S01]  /*42c0*/  ISETP.GE.AND P4, PT, R11, RZ, PT ;  /* 0x000000ff0b00720c */ /* 0x000fe20003f86270 */
[----:B------:R-:W-:Y:S01]  /*42d0*/  @!P5 IMAD.IADD R184, R184, 0x1, -R0 ;  /* 0x00000001b8b8d824 */ /* 0x000fe200078e0a00 */
[----:B------:R-:W-:Y:S01]  /*42e0*/  ISETP.GE.AND P5, PT, R8, RZ, PT ;  /* 0x000000ff0800720c */ /* 0x000fe20003fa6270 */
[C---:B------:R-:W-:Y:S01]  /*42f0*/  IMAD R190, R0.reuse, R7, R190 ;  /* 0x0000000700be7224 */ /* 0x040fe200078e02be */
[----:B------:R-:W-:Y:S01]  /*4300*/  LOP3.LUT R8, R3, 0x4c, R2, 0xfe, !PT ;  /* 0x0000004c03087812 */ /* 0x000fe200078efe02 */
[----:B------:R-:W-:Y:S01]  /*4310*/  @!P6 IMAD.MOV R184, RZ, RZ, -R184 ;  /* 0x000000ffffb8e224 */ /* 0x000fe200078e0ab8 */
[----:B------:R-:W-:Y:S01]  /*4320*/  ISETP.GT.U32.AND P6, PT, R0, R192, PT ;  /* 0x000000c00000720c */ /* 0x000fe20003fc4070 */
[----:B------:R-:W-:Y:S01]  /*4330*/  IMAD.HI.U32 R7, R5, R196, RZ ;  /* 0x000000c405077227 */ /* 0x000fe200078e00ff */
[----:B------:R-:W-:-:S02]  /*4340*/  IABS R198, R8 ;  /* 0x0000000800c67213 */ /* 0x000fc40000000000 */
[----:B------:R-:W-:Y:S01]  /*4350*/  IABS R216, R15 ;  /* 0x0000000f00d87213 */ /* 0x000fe20000000000 */
[----:B------:R-:W-:Y:S01]  /*4360*/  @!P3 IMAD.IADD R186, R186, 0x1, -R0 ;  /* 0x00000001babab824 */ /* 0x000fe200078e0a00 */
[----:B------:R-:W-:Y:S01]  /*4370*/  ISETP.GT.U32.AND P3, PT, R0, R190, PT ;  /* 0x000000be0000720c */ /* 0x000fe20003f64070 */
[----:B------:R-:W-:Y:S01]  /*4380*/  IMAD.MOV R7, RZ, RZ, -R7 ;  /* 0x000000ffff077224 */ /* 0x000fe200078e0a07 */
[C---:B------:R-:W-:Y:S01]  /*4390*/  LOP3.LUT R17, R3.reuse, 0x57, R2, 0xfe, !PT ;  /* 0x0000005703117812 */ /* 0x040fe200078efe02 */
[----:B------:R-:W-:Y:S01]  /*43a0*/  @!P0 IMAD.IADD R188, R188, 0x1, -R0 ;  /* 0x00000001bcbc8824 */ /* 0x000fe200078e0a00 */
[----:B------:R-:W-:Y:S01]  /*43b0*/  LOP3.LUT R16, R3, 0x56, R2, 0xfe, !PT ;  /* 0x0000005603107812 */ /* 0x000fe200078efe02 */
[----:B------:R-:W-:Y:S01]  /*43c0*/  IMAD R196, R0, R7, R196 ;  /* 0x0000000700c47224 */ /* 0x000fe200078e02c4 */
[----:B------:R-:W-:Y:S01]  /*43d0*/  IABS R220, R17 ;  /* 0x0000001100dc7213 */ /* 0x000fe20000000000 */
[----:B------:R-:W-:Y:S01]  /*43e0*/  @!P6 IMAD.IADD R192, R192, 0x1, -R0 ;  /* 0x00000001c0c0e824 */ /* 0x000fe200078e0a00 */
[C---:B------:R-:W-:Y:S01]  /*43f0*/  ISETP.GT.U32.AND P0, PT, R0.reuse, R188, PT ;  /* 0x000000bc0000720c */ /* 0x040fe20003f04070 */
[----:B------:R-:W-:Y:S01]  /*4400*/  IMAD.HI.U32 R6, R5, R194, RZ ;  /* 0x000000c205067227 */ /* 0x000fe200078e00ff */
[----:B------:R-:W-:-:S02]  /*4410*/  ISETP.GT.U32.AND P6, PT, R0, R196, PT ;  /* 0x000000c40000720c */ /* 0x000fc40003fc4070 */
[----:B------:R-:W-:Y:S01]  /*4420*/  IABS R218, R16 ;  /* 0x0000001000da7213 */ /* 0x000fe20000000000 */
[----:B------:R-:W-:Y:S02]  /*4430*/  @!P3 IMAD.IADD R190, R190, 0x1, -R0 ;  /* 0x00000001bebeb824 */ /* 0x000fe400078e0a00 */
[----:B------:R-:W-:Y:S02]  /*4440*/  IMAD.MOV R11, RZ, RZ, -R6 ;  /* 0x000000ffff0b7224 */ /* 0x000fe400078e0a06 */
[----:B------:R-:W-:Y:S01]  /*4450*/  IMAD.HI.U32 R6, R5, R198, RZ ;  /* 0x000000c605067227 */ /* 0x000fe200078e00ff */
[----:B------:R-:W-:-:S03]  /*4460*/  ISETP.GT.U32.AND P3, PT, R0, R190, PT ;  /* 0x000000be0000720c */ /* 0x000fc60003f64070 */
[----:B------:R-:W-:Y:S01]  /*4470*/  IMAD.MOV R7, RZ, RZ, -R6 ;  /* 0x000000ffff077224 */ /* 0x000fe200078e0a06 */
[C---:B------:R-:W-:Y:S01]  /*4480*/  LOP3.LUT R6, R3.reuse, 0x4d, R2, 0xfe, !PT ;  /* 0x0000004d03067812 */ /* 0x040fe200078efe02 */
[----:B------:R-:W-:Y:S01]  /*4490*/  @!P0 IMAD.IADD R188, R188, 0x1, -R0 ;  /* 0x00000001bcbc8824 */ /* 0x000fe200078e0a00 */
[----:B------:R-:W-:Y:S01]  /*44a0*/  ISETP.GE.AND P0, PT, R10, RZ, PT ;  /* 0x000000ff0a00720c */ /* 0x000fe20003f06270 */
[----:B------:R-:W-:Y:S01]  /*44b0*/  IMAD R194, R0, R11, R194 ;  /* 0x0000000b00c27224 */ /* 0x000fe200078e02c2 */
[----:B------:R-:W-:Y:S01]  /*44c0*/  IABS R200, R6 ;  /* 0x0000000600c87213 */ /* 0x000fe20000000000 */
[----:B------:R-:W-:Y:S01]  /*44d0*/  @!P6 IMAD.IADD R196, R196, 0x1, -R0 ;  /* 0x00000001c4c4e824 */ /* 0x000fe200078e0a00 */
[----:B------:R-:W-:Y:S01]  /*44e0*/  LOP3.LUT R10, R3, 0x4e, R2, 0xfe, !PT ;  /* 0x0000004e030a7812 */ /* 0x000fe200078efe02 */
[----:B------:R-:W-:Y:S01]  /*44f0*/  @!P2 IMAD.MOV R186, RZ, RZ, -R186 ;  /* 0x000000ffffbaa224 */ /* 0x000fe200078e0aba */
[C---:B------:R-:W-:Y:S01]  /*4500*/  ISETP.GT.U32.AND P2, PT, R0.reuse, R194, PT ;  /* 0x000000c20000720c */ /* 0x040fe20003f44070 */
[----:B------:R-:W-:Y:S01]  /*4510*/  @!P5 IMAD.MOV R192, RZ, RZ, -R192 ;  /* 0x000000ffffc0d224 */ /* 0x000fe200078e0ac0 */
[----:B------:R-:W-:Y:S01]  /*4520*/  ISETP.GT.U32.AND P6, PT, R0, R196, PT ;  /* 0x000000c40000720c */ /* 0x000fe20003fc4070 */
[----:B------:R-:W-:Y:S01]  /*4530*/  @!P1 IMAD.MOV R188, RZ, RZ, -R188 ;  /* 0x000000ffffbc9224 */ /* 0x000fe200078e0abc */
[----:B------:R-:W-:Y:S01]  /*4540*/  ISETP.GE.AND P5, PT, R6, RZ, PT ;  /* 0x000000ff0600720c */ /* 0x000fe20003fa6270 */
[----:B------:R-:W-:Y:S01]  /*4550*/  IMAD.HI.U32 R6, R5, R200, RZ ;  /* 0x000000c805067227 */ /* 0x000fe200078e00ff */
[----:B------:R-:W-:-:S02]  /*4560*/  ISETP.GE.AND P1, PT, R12, RZ, PT ;  /* 0x000000ff0c00720c */ /* 0x000fc40003f26270 */
[C---:B------:R-:W-:Y:S01]  /*4570*/  LOP3.LUT R12, R3.reuse, 0x4f, R2, 0xfe, !PT ;  /* 0x0000004f030c7812 */ /* 0x040fe200078efe02 */
[----:B------:R-:W-:Y:S01]  /*4580*/  @!P3 IMAD.IADD R190, R190, 0x1, -R0 ;  /* 0x00000001bebeb824 */ /* 0x000fe200078e0a00 */
[----:B------:R-:W-:Y:S01]  /*4590*/  IADD3 R11, PT, PT, -R6, RZ, RZ ;  /* 0x000000ff060b7210 */ /* 0x000fe20007ffe1ff */
[----:B------:R-:W-:Y:S01]  /*45a0*/  IMAD R198, R0, R7, R198 ;  /* 0x0000000700c67224 */ /* 0x000fe200078e02c6 */
[----:B------:R-:W-:Y:S01]  /*45b0*/  IABS R204, R12 ;  /* 0x0000000c00cc7213 */ /* 0x000fe20000000000 */
[----:B------:R-:W-:Y:S01]  /*45c0*/  @!P0 IMAD.MOV R190, RZ, RZ, -R190 ;  /* 0x000000ffffbe8224 */ /* 0x000fe200078e0abe */
[----:B------:R-:W-:Y:S01]  /*45d0*/  LOP3.LUT R6, R3, 0x50, R2, 0xfe, !PT ;  /* 0x0000005003067812 */ /* 0x000fe200078efe02 */
[--C-:B------:R-:W-:Y:S01]  /*45e0*/  @!P2 IMAD.IADD R194, R194, 0x1, -R0.reuse ;  /* 0x00000001c2c2a824 */ /* 0x100fe200078e0a00 */
[----:B------:R-:W-:Y:S01]  /*45f0*/  ISETP.GT.U32.AND P0, PT, R0, R198, PT ;  /* 0x000000c60000720c */ /* 0x000fe20003f04070 */
[----:B------:R-:W-:Y:S01]  /*4600*/  @!P6 IMAD.IADD R196, R196, 0x1, -R0 ;  /* 0x00000001c4c4e824 */ /* 0x000fe200078e0a00 */
[----:B------:R-:W-:Y:S01]  /*4610*/  ISETP.GE.AND P3, PT, R8, RZ, PT ;  /* 0x000000ff0800720c */ /* 0x000fe20003f66270 */
[C---:B------:R-:W-:Y:S01]  /*4620*/  IMAD R200, R0.reuse, R11, R200 ;  /* 0x0000000b00c87224 */ /* 0x040fe200078e02c8 */
[C---:B------:R-:W-:Y:S01]  /*4630*/  ISETP.GT.U32.AND P2, PT, R0.reuse, R194, PT ;  /* 0x000000c20000720c */ /* 0x040fe20003f44070 */
[----:B------:R-:W-:Y:S01]  /*4640*/  @!P1 IMAD.MOV R196, RZ, RZ, -R196 ;  /* 0x000000ffffc49224 */ /* 0x000fe200078e0ac4 */
[----:B------:R-:W-:Y:S01]  /*4650*/  IABS R202, R10 ;  /* 0x0000000a00ca7213 */ /* 0x000fe20000000000 */
[----:B------:R-:W-:Y:S01]  /*4660*/  IMAD.HI.U32 R8, R5, R204, RZ ;  /* 0x000000cc05087227 */ /* 0x000fe200078e00ff */
[----:B------:R-:W-:-:S02]  /*4670*/  ISETP.GT.U32.AND P1, PT, R0, R200, PT ;  /* 0x000000c80000720c */ /* 0x000fc40003f24070 */
[----:B------:R-:W-:Y:S01]  /*4680*/  IABS R206, R6 ;  /* 0x0000000600ce7213 */ /* 0x000fe20000000000 */
[----:B------:R-:W-:Y:S01]  /*4690*/  IMAD.HI.U32 R7, R5, R202, RZ ;  /* 0x000000ca05077227 */ /* 0x000fe200078e00ff */
[----:B------:R-:W-:Y:S02]  /*46a0*/  ISETP.GE.AND P6, PT, R12, RZ, PT ;  /* 0x000000ff0c00720c */ /* 0x000fe40003fc6270 */
[----:B------:R-:W-:Y:S01]  /*46b0*/  LOP3.LUT R12, R3, 0x52, R2, 0xfe, !PT ;  /* 0x00000052030c7812 */ /* 0x000fe200078efe02 */
[--C-:B------:R-:W-:Y:S02]  /*46c0*/  @!P0 IMAD.IADD R198, R198, 0x1, -R0.reuse ;  /* 0x00000001c6c68824 */ /* 0x100fe400078e0a00 */
[----:B------:R-:W-:Y:S01]  /*46d0*/  @!P2 IMAD.IADD R194, R194, 0x1, -R0 ;  /* 0x00000001c2c2a824 */ /* 0x000fe200078e0a00 */
[----:B------:R-:W-:Y:S01]  /*46e0*/  IABS R210, R12 ;  /* 0x0000000c00d27213 */ /* 0x000fe20000000000 */
[----:B------:R-:W-:Y:S01]  /*46f0*/  IMAD.MOV R13, RZ, RZ, -R8 ;  /* 0x000000ffff0d7224 */ /* 0x000fe200078e0a08 */
[----:B------:R-:W-:Y:S01]  /*4700*/  ISETP.GT.U32.AND P0, PT, R0, R198, PT ;  /* 0x000000c60000720c */ /* 0x000fe20003f04070 */
[----:B------:R-:W-:Y:S01]  /*4710*/  @!P1 IMAD.IADD R200, R200, 0x1, -R0 ;  /* 0x00000001c8c89824 */ /* 0x000fe200078e0a00 */
[----:B------:R-:W-:Y:S01]  /*4720*/  ISETP.GE.AND P2, PT, R10, RZ, PT ;  /* 0x000000ff0a00720c */ /* 0x000fe20003f46270 */
[----:B------:R-:W-:Y:S01]  /*4730*/  @!P4 IMAD.MOV R194, RZ, RZ, -R194 ;  /* 0x000000ffffc2c224 */ /* 0x000fe200078e0ac2 */
[----:B------:R-:W-:Y:S01]  /*4740*/  ISETP.GE.AND P4, PT, R6, RZ, PT ;  /* 0x000000ff0600720c */ /* 0x000fe20003f86270 */
[----:B------:R-:W-:Y:S01]  /*4750*/  IMAD.HI.U32 R6, R5, R206, RZ ;  /* 0x000000ce05067227 */ /* 0x000fe200078e00ff */
[----:B------:R-:W-:-:S02]  /*4760*/  ISETP.GT.U32.AND P1, PT, R0, R200, PT ;  /* 0x000000c80000720c */ /* 0x000fc40003f24070 */
[C---:B------:R-:W-:Y:S01]  /*4770*/  LOP3.LUT R10, R3.reuse, 0x51, R2, 0xfe, !PT ;  /* 0x00000051030a7812 */ /* 0x040fe200078efe02 */
[----:B------:R-:W-:Y:S02]  /*4780*/  IMAD.MOV R7, RZ, RZ, -R7 ;  /* 0x000000ffff077224 */ /* 0x000fe400078e0a07 */
[----:B------:R-:W-:Y:S01]  /*4790*/  IMAD R204, R0, R13, R204 ;  /* 0x0000000d00cc7224 */ /* 0x000fe200078e02cc */
[----:B------:R-:W-:Y:S01]  /*47a0*/  LOP3.LUT R13, R3, 0x53, R2, 0xfe, !PT ;  /* 0x00000053030d7812 */ /* 0x000fe200078efe02 */
[----:B------:R-:W-:Y:S01]  /*47b0*/  @!P0 IMAD.IADD R198, R198, 0x1, -R0 ;  /* 0x00000001c6c68824 */ /* 0x000fe200078e0a00 */
[----:B------:R-:W-:Y:S01]  /*47c0*/  IABS R208, R10 ;  /* 0x0000000a00d07213 */ /* 0x000fe20000000000 */
[----:B------:R-:W-:Y:S01]  /*47d0*/  IMAD.MOV R11, RZ, RZ, -R6 ;  /* 0x000000ffff0b7224 */ /* 0x000fe200078e0a06 */
[----:B------:R-:W-:Y:S01]  /*47e0*/  IABS R214, R13 ;  /* 0x0000000d00d67213 */ /* 0x000fe20000000000 */
[C---:B------:R-:W-:Y:S02]  /*47f0*/  IMAD R202, R0.reuse, R7, R202 ;  /* 0x0000000700ca7224 */ /* 0x040fe400078e02ca */
[----:B------:R-:W-:Y:S01]  /*4800*/  @!P3 IMAD.MOV R198, RZ, RZ, -R198 ;  /* 0x000000ffffc6b224 */ /* 0x000fe200078e0ac6 */
[C---:B------:R-:W-:Y:S01]  /*4810*/  ISETP.GT.U32.AND P3, PT, R0.reuse, R204, PT ;  /* 0x000000cc0000720c */ /* 0x040fe20003f64070 */
[C---:B------:R-:W-:Y:S01]  /*4820*/  IMAD R206, R0.reuse, R11, R206 ;  /* 0x0000000b00ce7224 */ /* 0x040fe200078e02ce */
[----:B------:R-:W-:Y:S01]  /*4830*/  ISETP.GT.U32.AND P0, PT, R0, R202, PT ;  /* 0x000000ca0000720c */ /* 0x000fe20003f04070 */
[----:B------:R-:W-:-:S02]  /*4840*/  @!P1 IMAD.IADD R200, R200, 0x1, -R0 ;  /* 0x00000001c8c89824 */ /* 0x000fc400078e0a00 */
[----:B------:R-:W-:Y:S01]  /*4850*/  IMAD.HI.U32 R8, R5, R210, RZ ;  /* 0x000000d205087227 */ /* 0x000fe200078e00ff */
[----:B------:R-:W-:-:S03]  /*4860*/  ISETP.GT.U32.AND P1, PT, R0, R206, PT ;  /* 0x000000ce0000720c */ /* 0x000fc60003f24070 */
[----:B------:R-:W-:Y:S01]  /*4870*/  IMAD.MOV R11, RZ, RZ, -R8 ;  /* 0x000000ffff0b7224 */ /* 0x000fe200078e0a08 */
[----:B------:R-:W-:Y:S01]  /*4880*/  LOP3.LUT R8, R3, 0x55, R2, 0xfe, !PT ;  /* 0x0000005503087812 */ /* 0x000fe200078efe02 */
[----:B------:R-:W-:-:S03]  /*4890*/  IMAD.HI.U32 R6, R5, R214, RZ ;  /* 0x000000d605067227 */ /* 0x000fc600078e00ff */
[----:B------:R-:W-:Y:S01]  /*48a0*/  IABS R212, R8 ;  /* 0x0000000800d47213 */ /* 0x000fe20000000000 */
[--C-:B------:R-:W-:Y:S02]  /*48b0*/  @!P3 IMAD.IADD R204, R204, 0x1, -R0.reuse ;  /* 0x00000001ccccb824 */ /* 0x100fe400078e0a00 */
[--C-:B------:R-:W-:Y:S02]  /*48c0*/  @!P0 IMAD.IADD R202, R202, 0x1, -R0.reuse ;  /* 0x00000001caca8824 */ /* 0x100fe400078e0a00 */
[----:B------:R-:W-:Y:S01]  /*48d0*/  @!P1 IMAD.IADD R206, R206, 0x1, -R0 ;  /* 0x00000001cece9824 */ /* 0x000fe200078e0a00 */
[C---:B------:R-:W-:Y:S01]  /*48e0*/  ISETP.GT.U32.AND P1, PT, R0.reuse, R204, PT ;  /* 0x000000cc0000720c */ /* 0x040fe20003f24070 */
[C---:B------:R-:W-:Y:S01]  /*48f0*/  IMAD R210, R0.reuse, R11, R210 ;  /* 0x0000000b00d27224 */ /* 0x040fe200078e02d2 */
[----:B------:R-:W-:Y:S01]  /*4900*/  ISETP.GT.U32.AND P0, PT, R0, R202, PT ;  /* 0x000000ca0000720c */ /* 0x000fe20003f04070 */
[----:B------:R-:W-:-:S03]  /*4910*/  IMAD.HI.U32 R7, R5, R208, RZ ;  /* 0x000000d005077227 */ /* 0x000fc600078e00ff */
[C---:B------:R-:W-:Y:S01]  /*4920*/  ISETP.GT.U32.AND P3, PT, R0.reuse, R210, PT ;  /* 0x000000d20000720c */ /* 0x040fe20003f64070 */
[----:B------:R-:W-:Y:S02]  /*4930*/  IMAD.MOV R11, RZ, RZ, -R6 ;  /* 0x000000ffff0b7224 */ /* 0x000fe400078e0a06 */
[----:B------:R-:W-:Y:S02]  /*4940*/  IMAD.MOV R7, RZ, RZ, -R7 ;  /* 0x000000ffff077224 */ /* 0x000fe400078e0a07 */
[C---:B------:R-:W-:Y:S02]  /*4950*/  IMAD R214, R0.reuse, R11, R214 ;  /* 0x0000000b00d67224 */ /* 0x040fe400078e02d6 */
[----:B------:R-:W-:Y:S02]  /*4960*/  IMAD R208, R0, R7, R208 ;  /* 0x0000000700d07224 */ /* 0x000fe400078e02d0 */
[----:B------:R-:W-:Y:S01]  /*4970*/  @!P1 IMAD.IADD R204, R204, 0x1, -R0 ;  /* 0x00000001cccc9824 */ /* 0x000fe200078e0a00 */
[----:B------:R-:W-:Y:S01]  /*4980*/  ISETP.GT.U32.AND P1, PT, R0, R214, PT ;  /* 0x000000d60000720c */ /* 0x000fe20003f24070 */
[----:B------:R-:W-:-:S04]  /*4990*/  IMAD.HI.U32 R7, R5, R216, RZ ;  /* 0x000000d805077227 */ /* 0x000fc800078e00ff */
[--C-:B------:R-:W-:Y:S01]  /*49a0*/  @!P0 IMAD.IADD R202, R202, 0x1, -R0.reuse ;  /* 0x00000001caca8824 */ /* 0x100fe200078e0a00 */
[----:B------:R-:W-:Y:S01]  /*49b0*/  ISETP.GT.U32.AND P0, PT, R0, R208, PT ;  /* 0x000000d00000720c */ /* 0x000fe20003f04070 */
[----:B------:R-:W-:Y:S02]  /*49c0*/  IMAD.MOV R7, RZ, RZ, -R7 ;  /* 0x000000ffff077224 */ /* 0x000fe400078e0a07 */
[----:B------:R-:W-:Y:S02]  /*49d0*/  @!P3 IMAD.IADD R210, R210, 0x1, -R0 ;  /* 0x00000001d2d2b824 */ /* 0x000fe400078e0a00 */
[----:B------:R-:W-:-:S03]  /*49e0*/  IMAD.HI.U32 R6, R5, R212, RZ ;  /* 0x000000d405067227 */ /* 0x000fc600078e00ff */
[C---:B------:R-:W-:Y:S01]  /*49f0*/  ISETP.GT.U32.AND P3, PT, R0.reuse, R210, PT ;  /* 0x000000d20000720c */ /* 0x040fe20003f64070 */
[----:B------:R-:W-:Y:S02]  /*4a00*/  IMAD R216, R0, R7, R216 ;  /* 0x0000000700d87224 */ /* 0x000fe400078e02d8 */
[----:B------:R-:W-:Y:S02]  /*4a10*/  IMAD.MOV R7, RZ, RZ, -R6 ;  /* 0x000000ffff077224 */ /* 0x000fe400078e0a06 */
[----:B------:R-:W-:Y:S01]  /*4a20*/  @!P1 IMAD.IADD R214, R214, 0x1, -R0 ;  /* 0x00000001d6d69824 */ /* 0x000fe200078e0a00 */
[----:B------:R-:W-:Y:S01]  /*4a30*/  ISETP.GE.AND P1, PT, R12, RZ, PT ;  /* 0x000000ff0c00720c */ /* 0x000fe20003f26270 */
[----:B------:R-:W-:Y:S01]  /*4a40*/  IMAD R212, R0, R7, R212 ;  /* 0x0000000700d47224 */ /* 0x000fe200078e02d4 */
[----:B------:R-:W-:Y:S01]  /*4a50*/  LOP3.LUT R12, R3, 0x5e, R2, 0xfe, !PT ;  /* 0x0000005e030c7812 */ /* 0x000fe200078efe02 */
[----:B------:R-:W-:-:S03]  /*4a60*/  IMAD.HI.U32 R7, R5, R220, RZ ;  /* 0x000000dc05077227 */ /* 0x000fc600078e00ff */
[----:B------:R-:W-:Y:S01]  /*4a70*/  IABS R234, R12 ;  /* 0x0000000c00ea7213 */ /* 0x000fe20000000000 */
[----:B------:R-:W-:Y:S01]  /*4a80*/  @!P0 IMAD.IADD R208, R208, 0x1, -R0 ;  /* 0x00000001d0d08824 */ /* 0x000fe200078e0a00 */
[C---:B------:R-:W-:Y:S01]  /*4a90*/  ISETP.GT.U32.AND P0, PT, R0.reuse, R206, PT ;  /* 0x000000ce0000720c */ /* 0x040fe20003f04070 */
[----:B------:R-:W-:Y:S02]  /*4aa0*/  IMAD.MOV R7, RZ, RZ, -R7 ;  /* 0x000000ffff077224 */ /* 0x000fe400078e0a07 */
[----:B------:R-:W-:Y:S01]  /*4ab0*/  @!P5 IMAD.MOV R200, RZ, RZ, -R200 ;  /* 0x000000ffffc8d224 */ /* 0x000fe200078e0ac8 */
[----:B------:R-:W-:Y:S01]  /*4ac0*/  ISETP.GT.U32.AND P5, PT, R0, R208, PT ;  /* 0x000000d00000720c */ /* 0x000fe20003fa4070 */
[----:B------:R-:W-:Y:S01]  /*4ad0*/  @!P3 IMAD.IADD R210, R210, 0x1, -R0 ;  /* 0x00000001d2d2b824 */ /* 0x000fe200078e0a00 */
[C---:B------:R-:W-:Y:S01]  /*4ae0*/  ISETP.GT.U32.AND P3, PT, R0.reuse, R212, PT ;  /* 0x000000d40000720c */ /* 0x040fe20003f64070 */
[----:B------:R-:W-:Y:S02]  /*4af0*/  IMAD R220, R0, R7, R220 ;  /* 0x0000000700dc7224 */ /* 0x000fe400078e02dc */
[----:B------:R-:W-:-:S02]  /*4b00*/  @!P1 IMAD.MOV R210, RZ, RZ, -R210 ;  /* 0x000000ffffd29224 */ /* 0x000fc400078e0ad2 */
[----:B------:R-:W-:Y:S01]  /*4b10*/  @!P2 IMAD.MOV R202, RZ, RZ, -R202 ;  /* 0x000000ffffcaa224 */ /* 0x000fe200078e0aca */
[C---:B------:R-:W-:Y:S01]  /*4b20*/  ISETP.GT.U32.AND P1, PT, R0.reuse, R220, PT ;  /* 0x000000dc0000720c */ /* 0x040fe20003f24070 */
[----:B------:R-:W-:Y:S01]  /*4b30*/  IMAD.HI.U32 R6, R5, R218, RZ ;  /* 0x000000da05067227 */ /* 0x000fe200078e00ff */
[----:B------:R-:W-:-:S03]  /*4b40*/  ISETP.GT.U32.AND P2, PT, R0, R214, PT ;  /* 0x000000d60000720c */ /* 0x000fc60003f44070 */
[----:B------:R-:W-:Y:S01]  /*4b50*/  @!P5 IADD3 R208, PT, PT, R208, -R0, RZ ;  /* 0x80000000d0d0d210 */ /* 0x000fe20007ffe0ff */
[----:B------:R-:W-:Y:S01]  /*4b60*/  @!P0 IMAD.IADD R206, R206, 0x1, -R0 ;  /* 0x00000001cece8824 */ /* 0x000fe200078e0a00 */
[----:B------:R-:W-:Y:S01]  /*4b70*/  ISETP.GE.AND P5, PT, R10, RZ, PT ;  /* 0x000000ff0a00720c */ /* 0x000fe20003fa6270 */
[----:B------:R-:W-:Y:S01]  /*4b80*/  IMAD.MOV R11, RZ, RZ, -R6 ;  /* 0x000000ffff0b7224 */ /* 0x000fe200078e0a06 */
[----:B------:R-:W-:Y:S01]  /*4b90*/  LOP3.LUT R10, R3, 0x58, R2, 0xfe, !PT ;  /* 0x00000058030a7812 */ /* 0x000fe200078efe02 */
[----:B------:R-:W-:Y:S01]  /*4ba0*/  @!P3 IMAD.IADD R212, R212, 0x1, -R0 ;  /* 0x00000001d4d4b824 */ /* 0x000fe200078e0a00 */
[C---:B------:R-:W-:Y:S01]  /*4bb0*/  ISETP.GT.U32.AND P0, PT, R0.reuse, R216, PT ;  /* 0x000000d80000720c */ /* 0x040fe20003f04070 */
[----:B------:R-:W-:Y:S01]  /*4bc0*/  IMAD R218, R0, R11, R218 ;  /* 0x0000000b00da7224 */ /* 0x000fe200078e02da */
[----:B------:R-:W-:Y:S01]  /*4bd0*/  IABS R222, R10 ;  /* 0x0000000a00de7213 */ /* 0x000fe20000000000 */
[----:B------:R-:W-:Y:S02]  /*4be0*/  @!P1 IMAD.IADD R220, R220, 0x1, -R0 ;  /* 0x00000001dcdc9824 */ /* 0x000fe400078e0a00 */
[----:B------:R-:W-:Y:S01]  /*4bf0*/  @!P6 IMAD.MOV R204, RZ, RZ, -R204 ;  /* 0x000000ffffcce224 */ /* 0x000fe200078e0acc */
[C---:B------:R-:W-:Y:S01]  /*4c00*/  ISETP.GT.U32.AND P6, PT, R0.reuse, R212, PT ;  /* 0x000000d40000720c */ /* 0x040fe20003fc4070 */
[----:B------:R-:W-:Y:S01]  /*4c10*/  IMAD.HI.U32 R6, R5, R222, RZ ;  /* 0x000000de05067227 */ /* 0x000fe200078e00ff */
[----:B------:R-:W-:-:S03]  /*4c20*/  ISETP.GT.U32.AND P1, PT, R0, R220, PT ;  /* 0x000000dc0000720c */ /* 0x000fc60003f24070 */
[----:B------:R-:W-:Y:S01]  /*4c30*/  @!P4 IMAD.MOV R206, RZ, RZ, -R206 ;  /* 0x000000ffffcec224 */ /* 0x000fe200078e0ace */
[----:B------:R-:W-:Y:S01]  /*4c40*/  ISETP.GT.U32.AND P4, PT, R0, R218, PT ;  /* 0x000000da0000720c */ /* 0x000fe20003f84070 */
[----:B------:R-:W-:Y:S01]  /*4c50*/  @!P2 IMAD.IADD R214, R214, 0x1, -R0 ;  /* 0x00000001d6d6a824 */ /* 0x000fe200078e0a00 */
[----:B------:R-:W-:Y:S01]  /*4c60*/  ISETP.GE.AND P2, PT, R8, RZ, PT ;  /* 0x000000ff0800720c */ /* 0x000fe20003f46270 */
[----:B------:R-:W-:Y:S01]  /*4c70*/  IMAD.MOV R7, RZ, RZ, -R6 ;  /* 0x000000ffff077224 */ /* 0x000fe200078e0a06 */
[----:B------:R-:W-:Y:S01]  /*4c80*/  LOP3.LUT R6, R3, 0x59, R2, 0xfe, !PT ;  /* 0x0000005903067812 */ /* 0x000fe200078efe02 */
[----:B------:R-:W-:Y:S01]  /*4c90*/  @!P0 IMAD.IADD R216, R216, 0x1, -R0 ;  /* 0x00000001d8d88824 */ /* 0x000fe200078e0a00 */
[----:B------:R-:W-:Y:S01]  /*4ca0*/  ISETP.GE.AND P0, PT, R13, RZ, PT ;  /* 0x000000ff0d00720c */ /* 0x000fe20003f06270 */
[----:B------:R-:W-:Y:S01]  /*4cb0*/  IMAD R222, R0, R7, R222 ;  /* 0x0000000700de7224 */ /* 0x000fe200078e02de */
[----:B------:R-:W-:Y:S01]  /*4cc0*/  LOP3.LUT R7, R3, 0x5a, R2, 0xfe, !PT ;  /* 0x0000005a03077812 */ /* 0x000fe200078efe02 */
[--C-:B------:R-:W-:Y:S01]  /*4cd0*/  @!P6 IMAD.IADD R212, R212, 0x1, -R0.reuse ;  /* 0x00000001d4d4e824 */ /* 0x100fe200078e0a00 */
[----:B------:R-:W-:Y:S01]  /*4ce0*/  ISETP.GT.U32.AND P3, PT, R0, R216, PT ;  /* 0x000000d80000720c */ /* 0x000fe20003f64070 */
[--C-:B------:R-:W-:Y:S01]  /*4cf0*/  @!P1 IMAD.IADD R220, R220, 0x1, -R0.reuse ;  /* 0x00000001dcdc9824 */ /* 0x100fe200078e0a00 */
[----:B------:R-:W-:Y:S01]  /*4d00*/  IABS R224, R7 ;  /* 0x0000000700e07213 */ /* 0x000fe20000000000 */
[----:B------:R-:W-:Y:S01]  /*4d10*/  @!P4 IMAD.IADD R218, R218, 0x1, -R0 ;  /* 0x00000001dadac824 */ /* 0x000fe200078e0a00 */
[----:B------:R-:W-:Y:S01]  /*4d20*/  ISETP.GT.U32.AND P1, PT, R0, R222, PT ;  /* 0x000000de0000720c */ /* 0x000fe20003f24070 */
[----:B------:R-:W-:Y:S01]  /*4d30*/  @!P2 IMAD.MOV R212, RZ, RZ, -R212 ;  /* 0x000000ffffd4a224 */ /* 0x000fe200078e0ad4 */
[----:B------:R-:W-:Y:S01]  /*4d40*/  ISETP.GE.AND P6, PT, R17, RZ, PT ;  /* 0x000000ff1100720c */ /* 0x000fe20003fc6270 */
[----:B------:R-:W-:Y:S01]  /*4d50*/  @!P5 IMAD.MOV R208, RZ, RZ, -R208 ;  /* 0x000000ffffd0d224 */ /* 0x000fe200078e0ad0 */
[----:B------:R-:W-:Y:S01]  /*4d60*/  ISETP.GE.AND P2, PT, R7, RZ, PT ;  /* 0x000000ff0700720c */ /* 0x000fe20003f46270 */
[----:B------:R-:W-:Y:S01]  /*4d70*/  IMAD.HI.U32 R7, R5, R224, RZ ;  /* 0x000000e005077227 */ /* 0x000fe200078e00ff */
[----:B------:R-:W-:-:S02]  /*4d80*/  ISETP.GE.AND P5, PT, R15, RZ, PT ;  /* 0x000000ff0f00720c */ /* 0x000fc40003fa6270 */
[----:B------:R-:W-:Y:S01]  /*4d90*/  IABS R228, R6 ;  /* 0x0000000600e47213 */ /* 0x000fe20000000000 */
[----:B------:R-:W-:Y:S01]  /*4da0*/  @!P0 IMAD.MOV R214, RZ, RZ, -R214 ;  /* 0x000000ffffd68224 */ /* 0x000fe200078e0ad6 */
[----:B------:R-:W-:Y:S01]  /*4db0*/  ISETP.GT.U32.AND P0, PT, R0, R218, PT ;  /* 0x000000da0000720c */ /* 0x000fe20003f04070 */
[----:B------:R-:W-:Y:S01]  /*4dc0*/  IMAD.MOV R7, RZ, RZ, -R7 ;  /* 0x000000ffff077224 */ /* 0x000fe200078e0a07 */
[----:B------:R-:W-:Y:S01]  /*4dd0*/  LOP3.LUT R8, R3, 0x5b, R2, 0xfe, !PT ;  /* 0x0000005b03087812 */ /* 0x000fe200078efe02 */
[----:B------:R-:W-:Y:S01]  /*4de0*/  @!P3 IMAD.IADD R216, R216, 0x1, -R0 ;  /* 0x00000001d8d8b824 */ /* 0x000fe200078e0a00 */
[----:B------:R-:W-:Y:S01]  /*4df0*/  @!P1 IADD3 R222, PT, PT, R222, -R0, RZ ;  /* 0x80000000dede9210 */ /* 0x000fe20007ffe0ff */
[----:B------:R-:W-:Y:S01]  /*4e00*/  IMAD R224, R0, R7, R224 ;  /* 0x0000000700e07224 */ /* 0x000fe200078e02e0 */
[----:B------:R-:W-:Y:S01]  /*4e10*/  ISETP.GE.AND P4, PT, R10, RZ, PT ;  /* 0x000000ff0a00720c */ /* 0x000fe20003f86270 */
[----:B------:R-:W-:Y:S01]  /*4e20*/  @!P6 IMAD.MOV R220, RZ, RZ, -R220 ;  /* 0x000000ffffdce224 */ /* 0x000fe200078e0adc */
[C---:B------:R-:W-:Y:S01]  /*4e30*/  ISETP.GT.U32.AND P1, PT, R0.reuse, R222, PT ;  /* 0x000000de0000720c */ /* 0x040fe20003f24070 */
[----:B------:R-:W-:Y:S01]  /*4e40*/  @!P5 IMAD.MOV R216, RZ, RZ, -R216 ;  /* 0x000000ffffd8d224 */ /* 0x000fe200078e0ad8 */
[----:B------:R-:W-:-:S02]  /*4e50*/  ISETP.GT.U32.AND P6, PT, R0, R224, PT ;  /* 0x000000e00000720c */ /* 0x000fc40003fc4070 */
[----:B------:R-:W-:Y:S01]  /*4e60*/  ISETP.GE.AND P5, PT, R6, RZ, PT ;  /* 0x000000ff0600720c */ /* 0x000fe20003fa6270 */
[----:B------:R-:W-:Y:S01]  /*4e70*/  @!P0 IMAD.IADD R218, R218, 0x1, -R0 ;  /* 0x00000001dada8824 */ /* 0x000fe200078e0a00 */
[----:B------:R-:W-:Y:S01]  /*4e80*/  ISETP.GE.AND P0, PT, R8, RZ, PT ;  /* 0x000000ff0800720c */ /* 0x000fe20003f06270 */
[----:B------:R-:W-:Y:S01]  /*4e90*/  IMAD.HI.U32 R6, R5, R228, RZ ;  /* 0x000000e405067227 */ /* 0x000fe200078e00ff */
[----:B------:R-:W-:Y:S02]  /*4ea0*/  IABS R226, R8 ;  /* 0x0000000800e27213 */ /* 0x000fe40000000000 */
[C---:B------:R-:W-:Y:S01]  /*4eb0*/  LOP3.LUT R10, R3.reuse, 0x5c, R2, 0xfe, !PT ;  /* 0x0000005c030a7812 */ /* 0x040fe200078efe02 */
[----:B------:R-:W-:Y:S01]  /*4ec0*/  IMAD.MOV R11, RZ, RZ, -R6 ;  /* 0x000000ffff0b7224 */ /* 0x000fe200078e0a06 */
[----:B------:R-:W-:Y:S01]  /*4ed0*/  LOP3.LUT R8, R3, 0x5d, R2, 0xfe, !PT ;  /* 0x0000005d03087812 */ /* 0x000fe200078efe02 */
[----:B------:R-:W-:Y:S01]  /*4ee0*/  IMAD.HI.U32 R6, R5, R226, RZ ;  /* 0x000000e205067227 */ /* 0x000fe200078e00ff */
[----:B------:R-:W-:-:S02]  /*4ef0*/  ISETP.GE.AND P3, PT, R16, RZ, PT ;  /* 0x000000ff1000720c */ /* 0x000fc40003f66270 */
[----:B------:R-:W-:Y:S01]  /*4f00*/  IABS R230, R10 ;  /* 0x0000000a00e67213 */ /* 0x000fe20000000000 */
[----:B------:R-:W-:Y:S01]  /*4f10*/  IMAD R228, R0, R11, R228 ;  /* 0x0000000b00e47224 */ /* 0x000fe200078e02e4 */
[----:B------:R-:W-:Y:S01]  /*4f20*/  IABS R236, R8 ;  /* 0x0000000800ec7213 */ /* 0x000fe20000000000 */
[----:B------:R-:W-:Y:S01]  /*4f30*/  IMAD.MOV R11, RZ, RZ, -R6 ;  /* 0x000000ffff0b7224 */ /* 0x000fe200078e0a06 */
[C---:B------:R-:W-:Y:S01]  /*4f40*/  LOP3.LUT R13, R3.reuse, 0x60, R2, 0xfe, !PT ;  /* 0x00000060030d7812 */ /* 0x040fe200078efe02 */
[----:B------:R-:W-:Y:S01]  /*4f50*/  @!P1 IMAD.IADD R222, R222, 0x1, -R0 ;  /* 0x00000001dede9824 */ /* 0x000fe200078e0a00 */
[----:B------:R-:W-:Y:S01]  /*4f60*/  LOP3.LUT R15, R3, 0x61, R2, 0xfe, !PT ;  /* 0x00000061030f7812 */ /* 0x000fe200078efe02 */
[----:B------:R-:W-:Y:S01]  /*4f70*/  @!P6 IMAD.IADD R224, R224, 0x1, -R0 ;  /* 0x00000001e0e0e824 */ /* 0x000fe200078e0a00 */
[----:B------:R-:W-:Y:S01]  /*4f80*/  IABS R242, R13 ;  /* 0x0000000d00f27213 */ /* 0x000fe20000000000 */
[----:B------:R-:W-:Y:S01]  /*4f90*/  IMAD.HI.U32 R6, R5, R230, RZ ;  /* 0x000000e605067227 */ /* 0x000fe200078e00ff */
[----:B------:R-:W-:-:S02]  /*4fa0*/  IABS R244, R15 ;  /* 0x0000000f00f47213 */ /* 0x000fc40000000000 */
[----:B------:R-:W-:Y:S01]  /*4fb0*/  LOP3.LUT R16, R3, 0x67, R2, 0xfe, !PT ;  /* 0x0000006703107812 */ /* 0x000fe200078efe02 */
[----:B------:R-:W-:-:S04]  /*4fc0*/  IMAD.HI.U32 R7, R5, R236, RZ ;  /* 0x000000ec05077227 */ /* 0x000fc800078e00ff */
[C---:B------:R-:W-:Y:S02]  /*4fd0*/  IMAD R226, R0.reuse, R11, R226 ;  /* 0x0000000b00e27224 */ /* 0x040fe400078e02e2 */
[----:B------:R-:W-:Y:S01]  /*4fe0*/  @!P4 IMAD.MOV R222, RZ, RZ, -R222 ;  /* 0x000000ffffdec224 */ /* 0x000fe200078e0ade */
[C---:B------:R-:W-:Y:S01]  /*4ff0*/  ISETP.GT.U32.AND P4, PT, R0.reuse, R224, PT ;  /* 0x000000e00000720c */ /* 0x040fe20003f84070 */
[----:B------:R-:W-:Y:S01]  /*5000*/  IMAD.MOV R11, RZ, RZ, -R6 ;  /* 0x000000ffff0b7224 */ /* 0x000fe200078e0a06 */
[----:B------:R-:W-:Y:S01]  /*5010*/  ISETP.GT.U32.AND P1, PT, R0, R226, PT ;  /* 0x000000e20000720c */ /* 0x000fe20003f24070 */
[----:B------:R-:W-:Y:S02]  /*5020*/  IMAD.MOV R7, RZ, RZ, -R7 ;  /* 0x000000ffff077224 */ /* 0x000fe400078e0a07 */
[----:B------:R-:W-:-:S04]  /*5030*/  IMAD.HI.U32 R6, R5, R234, RZ ;  /* 0x000000ea05067227 */ /* 0x000fc800078e00ff */
[----:B------:R-:W-:Y:S01]  /*5040*/  @!P3 IMAD.MOV R218, RZ, RZ, -R218 ;  /* 0x000000ffffdab224 */ /* 0x000fe200078e0ada */
[C---:B------:R-:W-:Y:S01]  /*5050*/  ISETP.GT.U32.AND P3, PT, R0.reuse, R228, PT ;  /* 0x000000e40000720c */ /* 0x040fe20003f64070 */
[C---:B------:R-:W-:Y:S02]  /*5060*/  IMAD R236, R0.reuse, R7, R236 ;  /* 0x0000000700ec7224 */ /* 0x040fe400078e02ec */
[----:B------:R-:W-:Y:S02]  /*5070*/  IMAD.MOV R7, RZ, RZ, -R6 ;  /* 0x000000ffff077224 */ /* 0x000fe400078e0a06 */
[C---:B------:R-:W-:Y:S01]  /*5080*/  IMAD R230, R0.reuse, R11, R230 ;  /* 0x0000000b00e67224 */ /* 0x040fe200078e02e6 */
[----:B------:R-:W-:Y:S01]  /*5090*/  LOP3.LUT R11, R3, 0x5f, R2, 0xfe, !PT ;  /* 0x0000005f030b7812 */ /* 0x000fe200078efe02 */
[----:B------:R-:W-:Y:S02]  /*50a0*/  IMAD R234, R0, R7, R234 ;  /* 0x0000000700ea7224 */ /* 0x000fe400078e02ea */
[--C-:B------:R-:W-:Y:S01]  /*50b0*/  @!P4 IMAD.IADD R224, R224, 0x1, -R0.reuse ;  /* 0x00000001e0e0c824 */ /* 0x100fe200078e0a00 */
[----:B------:R-:W-:Y:S01]  /*50c0*/  IABS R232, R11 ;  /* 0x0000000b00e87213 */ /* 0x000fe20000000000 */
[--C-:B------:R-:W-:Y:S01]  /*50d0*/  @!P1 IMAD.IADD R226, R226, 0x1, -R0.reuse ;  /* 0x00000001e2e29824 */ /* 0x100fe200078e0a00 */
[----:B------:R-:W-:Y:S01]  /*50e0*/  ISETP.GT.U32.AND P4, PT, R0, R234, PT ;  /* 0x000000ea0000720c */ /* 0x000fe20003f84070 */
[----:B------:R-:W-:Y:S01]  /*50f0*/  @!P3 IMAD.IADD R228, R228, 0x1, -R0 ;  /* 0x00000001e4e4b824 */ /* 0x000fe200078e0a00 */
[C---:B------:R-:W-:Y:S01]  /*5100*/  ISETP.GT.U32.AND P3, PT, R0.reuse, R230, PT ;  /* 0x000000e60000720c */ /* 0x040fe20003f64070 */
[----:B------:R-:W-:Y:S01]  /*5110*/  IMAD.HI.U32 R6, R5, R232, RZ ;  /* 0x000000e805067227 */ /* 0x000fe200078e00ff */
[----:B------:R-:W-:-:S02]  /*5120*/  ISETP.GT.U32.AND P1, PT, R0, R226, PT ;  /* 0x000000e20000720c */ /* 0x000fc40003f24070 */
[----:B------:R-:W-:Y:S01]  /*5130*/  ISETP.GT.U32.AND P6, PT, R0, R228, PT ;  /* 0x000000e40000720c */ /* 0x000fe20003fc4070 */
[----:B------:R-:W-:Y:S02]  /*5140*/  IMAD.MOV R7, RZ, RZ, -R6 ;  /* 0x000000ffff077224 */ /* 0x000fe400078e0a06 */
[----:B------:R-:W-:-:S04]  /*5150*/  IMAD.HI.U32 R6, R5, R242, RZ ;  /* 0x000000f205067227 */ /* 0x000fc800078e00ff */
[--C-:B------:R-:W-:Y:S01]  /*5160*/  @!P4 IMAD.IADD R234, R234, 0x1, -R0.reuse ;  /* 0x00000001eaeac824 */ /* 0x100fe200078e0a00 */
[----:B------:R-:W-:Y:S01]  /*5170*/  ISETP.GE.AND P4, PT, R12, RZ, PT ;  /* 0x000000ff0c00720c */ /* 0x000fe20003f86270 */
[----:B------:R-:W-:Y:S01]  /*5180*/  @!P3 IMAD.IADD R230, R230, 0x1, -R0 ;  /* 0x00000001e6e6b824 */ /* 0x000fe200078e0a00 */
[----:B------:R-:W-:Y:S01]  /*5190*/  LOP3.LUT R12, R3, 0x66, R2, 0xfe, !PT ;  /* 0x00000066030c7812 */ /* 0x000fe200078efe02 */
[C---:B------:R-:W-:Y:S02]  /*51a0*/  IMAD R232, R0.reuse, R7, R232 ;  /* 0x0000000700e87224 */ /* 0x040fe400078e02e8 */
[----:B------:R-:W-:Y:S01]  /*51b0*/  @!P2 IMAD.MOV R224, RZ, RZ, -R224 ;  /* 0x000000ffffe0a224 */ /* 0x000fe200078e0ae0 */
[C---:B------:R-:W-:Y:S01]  /*51c0*/  ISETP.GT.U32.AND P2, PT, R0.reuse, R234, PT ;  /* 0x000000ea0000720c */ /* 0x040fe20003f44070 */
[----:B------:R-:W-:Y:S01]  /*51d0*/  IMAD.MOV R7, RZ, RZ, -R6 ;  /* 0x000000ffff077224 */ /* 0x000fe200078e0a06 */
[----:B------:R-:W-:Y:S01]  /*51e0*/  ISETP.GT.U32.AND P3, PT, R0, R230, PT ;  /* 0x000000e60000720c */ /* 0x000fe20003f64070 */
[----:B------:R-:W-:-:S04]  /*51f0*/  IMAD.HI.U32 R6, R5, R244, RZ ;  /* 0x000000f405067227 */ /* 0x000fc800078e00ff */
[----:B------:R-:W-:Y:S02]  /*5200*/  IMAD R242, R0, R7, R242 ;  /* 0x0000000700f27224 */ /* 0x000fe400078e02f2 */
[----:B------:R-:W-:Y:S02]  /*5210*/  IMAD.MOV R7, RZ, RZ, -R6 ;  /* 0x000000ffff077224 */ /* 0x000fe400078e0a06 */
[----:B------:R-:W-:Y:S01]  /*5220*/  @!P6 IMAD.IADD R228, R228, 0x1, -R0 ;  /* 0x00000001e4e4e824 */ /* 0x000fe200078e0a00 */
[C---:B------:R-:W-:Y:S01]  /*5230*/  ISETP.GT.U32.AND P6, PT, R0.reuse, R236, PT ;  /* 0x000000ec0000720c */ /* 0x040fe20003fc4070 */
[----:B------:R-:W-:Y:S02]  /*5240*/  IMAD R244, R0, R7, R244 ;  /* 0x0000000700f47224 */ /* 0x000fe400078e02f4 */
[--C-:B------:R-:W-:Y:S02]  /*5250*/  @!P2 IMAD.IADD R234, R234, 0x1, -R0.reuse ;  /* 0x00000001eaeaa824 */ /* 0x100fe400078e0a00 */
[--C-:B------:R-:W-:Y:S01]  /*5260*/  @!P3 IMAD.IADD R230, R230, 0x1, -R0.reuse ;  /* 0x00000001e6e6b824 */ /* 0x100fe200078e0a00 */
[----:B------:R-:W-:Y:S01]  /*5270*/  ISETP.GT.U32.AND P2, PT, R0, R244, PT ;  /* 0x000000f40000720c */ /* 0x000fe20003f44070 */
[----:B------:R-:W-:Y:S01]  /*5280*/  @!P1 IMAD.IADD R226, R226, 0x1, -R0 ;  /* 0x00000001e2e29824 */ /* 0x000fe200078e0a00 */
[----:B------:R-:W-:Y:S01]  /*5290*/  ISETP.GT.U32.AND P3, PT, R0, R232, PT ;  /* 0x000000e80000720c */ /* 0x000fe20003f64070 */
[----:B------:R-:W-:Y:S01]  /*52a0*/  @!P5 IMAD.MOV R228, RZ, RZ, -R228 ;  /* 0x000000ffffe4d224 */ /* 0x000fe200078e0ae4 */
[----:B------:R-:W-:Y:S01]  /*52b0*/  ISETP.GE.AND P1, PT, R10, RZ, PT ;  /* 0x000000ff0a00720c */ /* 0x000fe20003f26270 */
[----:B------:R-:W-:Y:S01]  /*52c0*/  @!P0 IMAD.MOV R226, RZ, RZ, -R226 ;  /* 0x000000ffffe28224 */ /* 0x000fe200078e0ae2 */
[----:B------:R-:W-:Y:S01]  /*52d0*/  LOP3.LUT R10, R3, 0x62, R2, 0xfe, !PT ;  /* 0x00000062030a7812 */ /* 0x000fe200078efe02 */
[----:B------:R-:W-:Y:S01]  /*52e0*/  @!P6 IMAD.IADD R236, R236, 0x1, -R0 ;  /* 0x00000001ecece824 */ /* 0x000fe200078e0a00 */
[----:B------:R-:W-:Y:S01]  /*52f0*/  ISETP.GT.U32.AND P0, PT, R0, R242, PT ;  /* 0x000000f20000720c */ /* 0x000fe20003f04070 */
[----:B------:R-:W-:Y:S01]  /*5300*/  @!P4 IMAD.MOV R234, RZ, RZ, -R234 ;  /* 0x000000ffffeac224 */ /* 0x000fe200078e0aea */
[----:B------:R-:W-:-:S02]  /*5310*/  IABS R246, R10 ;  /* 0x0000000a00f67213 */ /* 0x000fc40000000000 */
[----:B------:R-:W-:Y:S01]  /*5320*/  ISETP.GE.AND P6, PT, R8, RZ, PT ;  /* 0x000000ff0800720c */ /* 0x000fe20003fc6270 */
[----:B------:R-:W-:Y:S01]  /*5330*/  @!P2 IMAD.IADD R244, R244, 0x1, -R0 ;  /* 0x00000001f4f4a824 */ /* 0x000fe200078e0a00 */
[----:B------:R-:W-:Y:S01]  /*5340*/  LOP3.LUT R8, R3, 0x65, R2, 0xfe, !PT ;  /* 0x0000006503087812 */ /* 0x000fe200078efe02 */
[----:B------:R-:W-:Y:S01]  /*5350*/  @!P3 IMAD.IADD R232, R232, 0x1, -R0 ;  /* 0x00000001e8e8b824 */ /* 0x000fe200078e0a00 */
[C---:B------:R-:W-:Y:S01]  /*5360*/  ISETP.GT.U32.AND P3, PT, R0.reuse, R236, PT ;  /* 0x000000ec0000720c */ /* 0x040fe20003f64070 */
[----:B------:R-:W-:Y:S01]  /*5370*/  IMAD.HI.U32 R6, R5, R246, RZ ;  /* 0x000000f605067227 */ /* 0x000fe200078e00ff */
[C---:B------:R-:W-:Y:S02]  /*5380*/  ISETP.GT.U32.AND P2, PT, R0.reuse, R244, PT ;  /* 0x000000f40000720c */ /* 0x040fe40003f44070 */
[----:B------:R-:W-:Y:S01]  /*5390*/  ISETP.GT.U32.AND P5, PT, R0, R232, PT ;  /* 0x000000e80000720c */ /* 0x000fe20003fa4070 */
[----:B------:R-:W-:Y:S01]  /*53a0*/  IMAD.MOV R7, RZ, RZ, -R6 ;  /* 0x000000ffff077224 */ /* 0x000fe200078e0a06 */
[----:B------:R-:W-:Y:S01]  /*53b0*/  LOP3.LUT R6, R3, 0x63, R2, 0xfe, !PT ;  /* 0x0000006303067812 */ /* 0x000fe200078efe02 */
[----:B------:R-:W-:Y:S01]  /*53c0*/  @!P1 IMAD.MOV R230, RZ, RZ, -R230 ;  /* 0x000000ffffe69224 */ /* 0x000fe200078e0ae6 */
[----:B------:R-:W-:Y:S01]  /*53d0*/  ISETP.GE.AND P1, PT, R11, RZ, PT ;  /* 0x000000ff0b00720c */ /* 0x000fe20003f26270 */
[----:B------:R-:W-:Y:S01]  /*53e0*/  @!P0 IMAD.IADD R242, R242, 0x1, -R0 ;  /* 0x00000001f2f28824 */ /* 0x000fe200078e0a00 */
[----:B------:R-:W-:Y:S01]  /*53f0*/  IABS R248, R6 ;  /* 0x0000000600f87213 */ /* 0x000fe20000000000 */
[----:B------:R-:W-:Y:S01]  /*5400*/  IMAD R246, R0, R7, R246 ;  /* 0x0000000700f67224 */ /* 0x000fe200078e02f6 */
[----:B------:R-:W-:-:S02]  /*5410*/  LOP3.LUT R7, R3, 0x64, R2, 0xfe, !PT ;  /* 0x0000006403077812 */ /* 0x000fc400078efe02 */
[----:B------:R-:W-:Y:S01]  /*5420*/  ISETP.GT.U32.AND P0, PT, R0, R242, PT ;  /* 0x000000f20000720c */ /* 0x000fe20003f04070 */
[--C-:B------:R-:W-:Y:S01]  /*5430*/  @!P2 IMAD.IADD R244, R244, 0x1, -R0.reuse ;  /* 0x00000001f4f4a824 */ /* 0x100fe200078e0a00 */
[----:B------:R-:W-:Y:S01]  /*5440*/  ISETP.GT.U32.AND P2, PT, R0, R246, PT ;  /* 0x000000f60000720c */ /* 0x000fe20003f44070 */
[----:B------:R-:W-:Y:S01]  /*5450*/  @!P5 IMAD.IADD R232, R232, 0x1, -R0 ;  /* 0x00000001e8e8d824 */ /* 0x000fe200078e0a00 */
[----:B------:R-:W-:Y:S02]  /*5460*/  @!P3 IADD3 R236, PT, PT, R236, -R0, RZ ;  /* 0x80000000ececb210 */ /* 0x000fe40007ffe0ff */
[----:B------:R-:W-:Y:S01]  /*5470*/  ISETP.GE.AND P4, PT, R6, RZ, PT ;  /* 0x000000ff0600720c */ /* 0x000fe20003f86270 */
[----:B------:R-:W-:Y:S01]  /*5480*/  IMAD.HI.U32 R6, R5, R248, RZ ;  /* 0x000000f805067227 */ /* 0x000fe200078e00ff */
[----:B------:R-:W-:Y:S02]  /*5490*/  ISETP.GE.AND P3, PT, R13, RZ, PT ;  /* 0x000000ff0d00720c */ /* 0x000fe40003f66270 */
[----:B------:R-:W-:Y:S01]  /*54a0*/  IABS R250, R7 ;  /* 0x0000000700fa7213 */ /* 0x000fe20000000000 */
[----:B------:R-:W-:Y:S01]  /*54b0*/  @!P6 IMAD.MOV R236, RZ, RZ, -R236 ;  /* 0x000000ffffece224 */ /* 0x000fe200078e0aec */
[----:B------:R-:W-:Y:S01]  /*54c0*/  ISETP.GE.AND P5, PT, R15, RZ, PT ;  /* 0x000000ff0f00720c */ /* 0x000fe20003fa6270 */
[----:B------:R-:W-:Y:S01]  /*54d0*/  @!P1 IMAD.MOV R232, RZ, RZ, -R232 ;  /* 0x000000ffffe89224 */ /* 0x000fe200078e0ae8 */
[----:B------:R-:W-:Y:S01]  /*54e0*/  ISETP.GE.AND P6, PT, R10, RZ, PT ;  /* 0x000000ff0a00720c */ /* 0x000fe20003fc6270 */
[----:B------:R-:W-:Y:S01]  /*54f0*/  IMAD.MOV R11, RZ, RZ, -R6 ;  /* 0x000000ffff0b7224 */ /* 0x000fe200078e0a06 */
[----:B------:R-:W-:Y:S01]  /*5500*/  ISETP.GE.AND P1, PT, R7, RZ, PT ;  /* 0x000000ff0700720c */ /* 0x000fe20003f26270 */
[----:B------:R-:W-:Y:S01]  /*5510*/  IMAD.HI.U32 R7, R5, R250, RZ ;  /* 0x000000fa05077227 */ /* 0x000fe200078e00ff */
[----:B------:R-:W-:-:S02]  /*5520*/  IABS R10, R8 ;  /* 0x00000008000a7213 */ /* 0x000fc40000000000 */
[----:B------:R-:W-:Y:S01]  /*5530*/  IABS R6, R12 ;  /* 0x0000000c00067213 */ /* 0x000fe20000000000 */
[----:B------:R-:W-:Y:S01]  /*5540*/  @!P0 IMAD.IADD R242, R242, 0x1, -R0 ;  /* 0x00000001f2f28824 */ /* 0x000fe200078e0a00 */
[----:B------:R-:W-:Y:S01]  /*5550*/  ISETP.GE.AND P0, PT, R8, RZ, PT ;  /* 0x000000ff0800720c */ /* 0x000fe20003f06270 */
[----:B------:R-:W-:Y:S01]  /*5560*/  IMAD R248, R0, R11, R248 ;  /* 0x0000000b00f87224 */ /* 0x000fe200078e02f8 */
[----:B------:R-:W-:Y:S01]  /*5570*/  IABS R15, R16 ;  /* 0x00000010000f7213 */ /* 0x000fe20000000000 */
[----:B------:R-:W-:Y:S02]  /*5580*/  IMAD.MOV R7, RZ, RZ, -R7 ;  /* 0x000000ffff077224 */ /* 0x000fe400078e0a07 */
[----:B------:R-:W-:Y:S01]  /*5590*/  @!P2 IMAD.IADD R246, R246, 0x1, -R0 ;  /* 0x00000001f6f6a824 */ /* 0x000fe200078e0a00 */
[----:B------:R-:W-:Y:S01]  /*55a0*/  ISETP.GT.U32.AND P2, PT, R0, R248, PT ;  /* 0x000000f80000720c */ /* 0x000fe20003f44070 */
[----:B------:R-:W-:-:S04]  /*55b0*/  IMAD.HI.U32 R8, R5, R10, RZ ;  /* 0x0000000a05087227 */ /* 0x000fc800078e00ff */
[C---:B------:R-:W-:Y:S02]  /*55c0*/  IMAD R250, R0.reuse, R7, R250 ;  /* 0x0000000700fa7224 */ /* 0x040fe400078e02fa */
[----:B------:R-:W-:Y:S01]  /*55d0*/  @!P3 IMAD.MOV R242, RZ, RZ, -R242 ;  /* 0x000000fffff2b224 */ /* 0x000fe200078e0af2 */
[C---:B------:R-:W-:Y:S01]  /*55e0*/  ISETP.GT.U32.AND P3, PT, R0.reuse, R246, PT ;  /* 0x000000f60000720c */ /* 0x040fe20003f64070 */
[----:B------:R-:W-:Y:S02]  /*55f0*/  IMAD.MOV R13, RZ, RZ, -R8 ;  /* 0x000000ffff0d7224 */ /* 0x000fe400078e0a08 */
[----:B------:R-:W-:Y:S02]  /*5600*/  IMAD.MOV.U32 R8, RZ, RZ, R6 ;  /* 0x000000ffff087224 */ /* 0x000fe400078e0006 */
[----:B------:R-:W-:Y:S01]  /*5610*/  @!P5 IMAD.MOV R244, RZ, RZ, -R244 ;  /* 0x000000fffff4d224 */ /* 0x000fe200078e0af4 */
[----:B------:R-:W-:Y:S01]  /*5620*/  ISETP.GT.U32.AND P5, PT, R0, R250, PT ;  /* 0x000000fa0000720c */ /* 0x000fe20003fa4070 */
[----:B------:R-:W-:-:S04]  /*5630*/  IMAD.HI.U32 R6, R5, R8, RZ ;  /* 0x0000000805067227 */ /* 0x000fc800078e00ff */
[----:B------:R-:W-:Y:S01]  /*5640*/  IMAD R11, R0, R13, R10 ;  /* 0x0000000d000b7224 */ /* 0x000fe200078e020a */
[C---:B------:R-:W-:Y:S01]  /*5650*/  LOP3.LUT R10, R3.reuse, 0x68, R2, 0xfe, !PT ;  /* 0x00000068030a7812 */ /* 0x040fe200078efe02 */
[----:B------:R-:W-:Y:S02]  /*5660*/  IMAD.MOV R13, RZ, RZ, -R6 ;  /* 0x000000ffff0d7224 */ /* 0x000fe400078e0a06 */
[----:B------:R-:W-:Y:S01]  /*5670*/  @!P2 IMAD.IADD R248, R248, 0x1, -R0 ;  /* 0x00000001f8f8a824 */ /* 0x000fe200078e0a00 */
[----:B------:R-:W-:Y:S01]  /*5680*/  IABS R17, R10 ;  /* 0x0000000a00117213 */ /* 0x000fe20000000000 */
[----:B------:R-:W-:Y:S01]  /*5690*/  IMAD R13, R0, R13, R8 ;  /* 0x0000000d000d7224 */ /* 0x000fe200078e0208 */
[----:B------:R-:W-:Y:S01]  /*56a0*/  LOP3.LUT R8, R3, 0x69, R2, 0xfe, !PT ;  /* 0x0000006903087812 */ /* 0x000fe200078efe02 */
[--C-:B------:R-:W-:Y:S01]  /*56b0*/  @!P3 IMAD.IADD R246, R246, 0x1, -R0.reuse ;  /* 0x00000001f6f6b824 */ /* 0x100fe200078e0a00 */
[----:B------:R-:W-:Y:S01]  /*56c0*/  ISETP.GT.U32.AND P2, PT, R0, R248, PT ;  /* 0x000000f80000720c */ /* 0x000fe20003f44070 */
[----:B------:R-:W-:Y:S01]  /*56d0*/  @!P5 IMAD.IADD R250, R250, 0x1, -R0 ;  /* 0x00000001fafad824 */ /* 0x000fe200078e0a00 */
[C---:B------:R-:W-:Y:S01]  /*56e0*/  ISETP.GT.U32.AND P3, PT, R0.reuse, R11, PT ;  /* 0x0000000b0000720c */ /* 0x040fe20003f64070 */
[----:B------:R-:W-:Y:S01]  /*56f0*/  @!P6 IMAD.MOV R246, RZ, RZ, -R246 ;  /* 0x000000fffff6e224 */ /* 0x000fe200078e0af6 */
[C---:B------:R-:W-:Y:S01]  /*5700*/  ISETP.GT.U32.AND P6, PT, R0.reuse, R13, PT ;  /* 0x0000000d0000720c */ /* 0x040fe20003fc4070 */
[----:B------:R-:W-:Y:S01]  /*5710*/  IMAD.HI.U32 R7, R5, R15, RZ ;  /* 0x0000000f05077227 */ /* 0x000fe200078e00ff */
[----:B------:R-:W-:-:S02]  /*5720*/  ISETP.GT.U32.AND P5, PT, R0, R250, PT ;  /* 0x000000fa0000720c */ /* 0x000fc40003fa4070 */
[----:B------:R-:W-:Y:S01]  /*5730*/  IABS R19, R8 ;  /* 0x0000000800137213 */ /* 0x000fe20000000000 */
[----:B------:R-:W-:-:S04]  /*5740*/  IMAD.HI.U32 R6, R5, R17, RZ ;  /* 0x0000001105067227 */ /* 0x000fc800078e00ff */
[----:B------:R-:W-:Y:S01]  /*5750*/  IMAD.MOV R7, RZ, RZ, -R7 ;  /* 0x000000ffff077224 */ /* 0x000fe200078e0a07 */
[----:B------:R-:W-:Y:S01]  /*5760*/  @!P2 IADD3 R248, PT, PT, R248, -R0, RZ ;  /* 0x80000000f8f8a210 */ /* 0x000fe20007ffe0ff */
[----:B------:R-:W-:Y:S02]  /*5770*/  IMAD.MOV R6, RZ, RZ, -R6 ;  /* 0x000000ffff067224 */ /* 0x000fe400078e0a06 */
[C---:B------:R-:W-:Y:S02]  /*5780*/  IMAD R15, R0.reuse, R7, R15 ;  /* 0x00000007000f7224 */ /* 0x040fe400078e020f */
[C---:B------:R-:W-:Y:S02]  /*5790*/  IMAD R17, R0.reuse, R6, R17 ;  /* 0x0000000600117224 */ /* 0x040fe400078e0211 */
[--C-:B------:R-:W-:Y:S01]  /*57a0*/  @!P6 IMAD.IADD R13, R13, 0x1, -R0.reuse ;  /* 0x000000010d0de824 */ /* 0x100fe200078e0a00 */
[----:B------:R-:W-:Y:S01]  /*57b0*/  ISETP.GT.U32.AND P2, PT, R0, R15, PT ;  /* 0x0000000f0000720c */ /* 0x000fe20003f44070 */
[----:B------:R-:W-:Y:S01]  /*57c0*/  @!P5 IMAD.IADD R250, R250, 0x1, -R0 ;  /* 0x00000001fafad824 */ /* 0x000fe200078e0a00 */
[C---:B------:R-:W-:Y:S01]  /*57d0*/  ISETP.GT.U32.AND P5, PT, R0.reuse, R17, PT ;  /* 0x000000110000720c */ /* 0x040fe20003fa4070 */
[----:B------:R-:W-:Y:S01]  /*57e0*/  @!P4 IMAD.MOV R248, RZ, RZ, -R248 ;  /* 0x000000fffff8c224 */ /* 0x000fe200078e0af8 */
[----:B------:R-:W-:Y:S01]  /*57f0*/  ISETP.GT.U32.AND P4, PT, R0, R13, PT ;  /* 0x0000000d0000720c */ /* 0x000fe20003f84070 */
[----:B------:R-:W-:Y:S01]  /*5800*/  IMAD.HI.U32 R6, R5, R19, RZ ;  /* 0x0000001305067227 */ /* 0x000fe200078e00ff */
[----:B------:R-:W-:-:S02]  /*5810*/  ISETP.GE.AND P6, PT, R12, RZ, PT ;  /* 0x000000ff0c00720c */ /* 0x000fc40003fc6270 */
[----:B------:R-:W-:Y:S01]  /*5820*/  LOP3.LUT R12, R3, 0x71, R2, 0xfe, !PT ;  /* 0x00000071030c7812 */ /* 0x000fe200078efe02 */
[----:B------:R-:W-:Y:S02]  /*5830*/  @!P3 IMAD.IADD R11, R11, 0x1, -R0 ;  /* 0x000000010b0bb824 */ /* 0x000fe400078e0a00 */
[----:B------:R-:W-:Y:S01]  /*5840*/  IMAD.HI.U32 R7, R5, R21, RZ ;  /* 0x0000001505077227 */ /* 0x000fe200078e00ff */
[----:B------:R-:W-:Y:S02]  /*5850*/  IABS R54, R12 ;  /* 0x0000000c00367213 */ /* 0x000fe40000000000 */
[C---:B------:R-:W-:Y:S01]  /*5860*/  ISETP.GT.U32.AND P3, PT, R0.reuse, R11, PT ;  /* 0x0000000b0000720c */ /* 0x040fe20003f64070 */
[----:B------:R-:W-:Y:S02]  /*5870*/  IMAD.MOV R6, RZ, RZ, -R6 ;  /* 0x000000ffff067224 */ /* 0x000fe400078e0a06 */
[----:B------:R-:W-:Y:S02]  /*5880*/  IMAD.MOV R7, RZ, RZ, -R7 ;  /* 0x000000ffff077224 */ /* 0x000fe400078e0a07 */
[----:B------:R-:W-:Y:S01]  /*5890*/  IMAD R19, R0, R6, R19 ;  /* 0x0000000600137224 */ /* 0x000fe200078e0213 */
[----:B------:R-:W-:Y:S01]  /*58a0*/  LOP3.LUT R6, R3, 0x6b, R2, 0xfe, !PT ;  /* 0x0000006b03067812 */ /* 0x000fe200078efe02 */
[--C-:B------:R-:W-:Y:S01]  /*58b0*/  @!P2 IMAD.IADD R15, R15, 0x1, -R0.reuse ;  /* 0x000000010f0fa824 */ /* 0x100fe200078e0a00 */
[----:B------:R-:W-:Y:S01]  /*58c0*/  ISETP.GE.AND P2, PT, R10, RZ, PT ;  /* 0x000000ff0a00720c */ /* 0x000fe20003f46270 */
[C---:B------:R-:W-:Y:S01]  /*58d0*/  IMAD R21, R0.reuse, R7, R21 ;  /* 0x0000000700157224 */ /* 0x040fe200078e0215 */
[----:B------:R-:W-:Y:S01]  /*58e0*/  IABS R64, R6 ;  /* 0x0000000600407213 */ /* 0x000fe20000000000 */
[--C-:B------:R-:W-:Y:S01]  /*58f0*/  @!P5 IMAD.IADD R17, R17, 0x1, -R0.reuse ;  /* 0x000000011111d824 */ /* 0x100fe200078e0a00 */
[C---:B------:R-:W-:Y:S01]  /*5900*/  ISETP.GT.U32.AND P5, PT, R0.reuse, R15, PT ;  /* 0x0000000f0000720c */ /* 0x040fe20003fa4070 */
[----:B------:R-:W-:Y:S01]  /*5910*/  @!P4 IMAD.IADD R13, R13, 0x1, -R0 ;  /* 0x000000010d0dc824 */ /* 0x000fe200078e0a00 */
[C---:B------:R-:W-:Y:S01]  /*5920*/  ISETP.GT.U32.AND P4, PT, R0.reuse, R19, PT ;  /* 0x000000130000720c */ /* 0x040fe20003f84070 */
[----:B------:R-:W-:Y:S01]  /*5930*/  @!P1 IMAD.MOV R250, RZ, RZ, -R250 ;  /* 0x000000fffffa9224 */ /* 0x000fe200078e0afa */
[C---:B------:R-:W-:Y:S01]  /*5940*/  ISETP.GT.U32.AND P1, PT, R0.reuse, R17, PT ;  /* 0x000000110000720c */ /* 0x040fe20003f24070 */
[----:B------:R-:W-:Y:S01]  /*5950*/  @!P6 IMAD.MOV R13, RZ, RZ, -R13 ;  /* 0x000000ffff0de224 */ /* 0x000fe200078e0a0d */
[----:B------:R-:W-:Y:S01]  /*5960*/  ISETP.GT.U32.AND P6, PT, R0, R21, PT ;  /* 0x000000150000720c */ /* 0x000fe20003fc4070 */
[----:B------:R-:W-:Y:S01]  /*5970*/  @!P3 IMAD.IADD R11, R11, 0x1, -R0 ;  /* 0x000000010b0bb824 */ /* 0x000fe200078e0a00 */
[----:B------:R-:W-:-:S02]  /*5980*/  ISETP.GE.AND P3, PT, R16, RZ, PT ;  /* 0x000000ff1000720c */ /* 0x000fc40003f66270 */
[----:B------:R-:W-:Y:S01]  /*5990*/  LOP3.LUT R10, R3, 0x6c, R2, 0xfe, !PT ;  /* 0x0000006c030a7812 */ /* 0x000fe200078efe02 */
[----:B------:R-:W-:Y:S01]  /*59a0*/  @!P0 IMAD.MOV R11, RZ, RZ, -R11 ;  /* 0x000000ffff0b8224 */ /* 0x000fe200078e0a0b */
[----:B------:R-:W-:Y:S01]  /*59b0*/  ISETP.GE.AND P0, PT, R8, RZ, PT ;  /* 0x000000ff0800720c */ /* 0x000fe20003f06270 */
[--C-:B------:R-:W-:Y:S01]  /*59c0*/  @!P5 IMAD.IADD R15, R15, 0x1, -R0.reuse ;  /* 0x000000010f0fd824 */ /* 0x100fe200078e0a00 */
[----:B------:R-:W-:Y:S01]  /*59d0*/  IABS R60, R10 ;  /* 0x0000000a003c7213 */ /* 0x000fe20000000000 */
[--C-:B------:R-:W-:Y:S01]  /*59e0*/  @!P4 IMAD.IADD R19, R19, 0x1, -R0.reuse ;  /* 0x000000011313c824 */ /* 0x100fe200078e0a00 */
[----:B------:R-:W-:Y:S01]  /*59f0*/  ISETP.GE.AND P5, PT, R20, RZ, PT ;  /* 0x000000ff1400720c */ /* 0x000fe20003fa6270 */
[--C-:B------:R-:W-:Y:S01]  /*5a00*/  @!P1 IMAD.IADD R17, R17, 0x1, -R0.reuse ;  /* 0x0000000111119824 */ /* 0x100fe200078e0a00 */
[----:B------:R-:W-:Y:S01]  /*5a10*/  ISETP.GE.AND P1, PT, R6, RZ, PT ;  /* 0x000000ff0600720c */ /* 0x000fe20003f26270 */
[----:B------:R-:W-:Y:S01]  /*5a20*/  @!P6 IMAD.IADD R21, R21, 0x1, -R0 ;  /* 0x000000011515e824 */ /* 0x000fe200078e0a00 */
[----:B------:R-:W-:Y:S01]  /*5a30*/  ISETP.GT.U32.AND P6, PT, R0, R19, PT ;  /* 0x000000130000720c */ /* 0x000fe20003fc4070 */
[----:B------:R-:W-:Y:S01]  /*5a40*/  IMAD.HI.U32 R6, R5, R64, RZ ;  /* 0x0000004005067227 */ /* 0x000fe200078e00ff */
[----:B------:R-:W-:-:S02]  /*5a50*/  LOP3.LUT R8, R3, 0x6f, R2, 0xfe, !PT ;  /* 0x0000006f03087812 */ /* 0x000fc400078efe02 */
[----:B------:R-:W-:Y:S01]  /*5a60*/  ISETP.GE.AND P4, PT, R10, RZ, PT ;  /* 0x000000ff0a00720c */ /* 0x000fe20003f86270 */
[----:B------:R-:W-:Y:S01]  /*5a70*/  @!P3 IMAD.MOV R15, RZ, RZ, -R15 ;  /* 0x000000ffff0fb224 */ /* 0x000fe200078e0a0f */
[C---:B------:R-:W-:Y:S01]  /*5a80*/  ISETP.GT.U32.AND P3, PT, R0.reuse, R21, PT ;  /* 0x000000150000720c */ /* 0x040fe20003f64070 */
[----:B------:R-:W-:Y:S01]  /*5a90*/  IMAD.MOV R23, RZ, RZ, -R6 ;  /* 0x000000ffff177224 */ /* 0x000fe200078e0a06 */
[----:B------:R-:W-:Y:S01]  /*5aa0*/  LOP3.LUT R6, R3, 0x6d, R2, 0xfe, !PT ;  /* 0x0000006d03067812 */ /* 0x000fe200078efe02 */
[----:B------:R-:W-:Y:S01]  /*5ab0*/  IMAD.HI.U32 R7, R5, R60, RZ ;  /* 0x0000003c05077227 */ /* 0x000fe200078e00ff */
[----:B------:R-:W-:Y:S02]  /*5ac0*/  IABS R58, R8 ;  /* 0x00000008003a7213 */ /* 0x000fe40000000000 */
[----:B------:R-:W-:Y:S01]  /*5ad0*/  IABS R66, R6 ;  /* 0x0000000600427213 */ /* 0x000fe20000000000 */
[C---:B------:R-:W-:Y:S01]  /*5ae0*/  IMAD R64, R0.reuse, R23, R64 ;  /* 0x0000001700407224 */ /* 0x040fe200078e0240 */
[C-C-:B------:R-:W-:Y:S01]  /*5af0*/  LOP3.LUT R10, R3.reuse, 0x70, R2.reuse, 0xfe, !PT ;  /* 0x00000070030a7812 */ /* 0x140fe200078efe02 */
[----:B------:R-:W-:Y:S01]  /*5b00*/  IMAD.MOV R7, RZ, RZ, -R7 ;  /* 0x000000ffff077224 */ /* 0x000fe200078e0a07 */
[----:B------:R-:W-:Y:S01]  /*5b10*/  LOP3.LUT R16, R3, 0x72, R2, 0xfe, !PT ;  /* 0x0000007203107812 */ /* 0x000fe200078efe02 */
[----:B------:R-:W-:Y:S01]  /*5b20*/  @!P6 IMAD.IADD R19, R19, 0x1, -R0 ;  /* 0x000000011313e824 */ /* 0x000fe200078e0a00 */
[C---:B------:R-:W-:Y:S01]  /*5b30*/  ISETP.GT.U32.AND P6, PT, R0.reuse, R64, PT ;  /* 0x000000400000720c */ /* 0x040fe20003fc4070 */
[C---:B------:R-:W-:Y:S01]  /*5b40*/  IMAD R60, R0.reuse, R7, R60 ;  /* 0x00000007003c7224 */ /* 0x040fe200078e023c */
[----:B------:R-:W-:Y:S01]  /*5b50*/  LOP3.LUT R7, R3, 0x6e, R2, 0xfe, !PT ;  /* 0x0000006e03077812 */ /* 0x000fe200078efe02 */
[----:B------:R-:W-:Y:S01]  /*5b60*/  @!P3 IMAD.IADD R21, R21, 0x1, -R0 ;  /* 0x000000011515b824 */ /* 0x000fe200078e0a00 */
[----:B------:R-:W-:Y:S01]  /*5b70*/  IABS R56, R10 ;  /* 0x0000000a00387213 */ /* 0x000fe20000000000 */
[----:B------:R-:W-:Y:S01]  /*5b80*/  @!P2 IMAD.MOV R17, RZ, RZ, -R17 ;  /* 0x000000ffff11a224 */ /* 0x000fe200078e0a11 */
[----:B------:R-:W-:Y:S01]  /*5b90*/  IABS R62, R7 ;  /* 0x00000007003e7213 */ /* 0x000fe20000000000 */
[----:B------:R-:W-:Y:S01]  /*5ba0*/  @!P5 IMAD.MOV R21, RZ, RZ, -R21 ;  /* 0x000000ffff15d224 */ /* 0x000fe200078e0a15 */
[----:B------:R-:W-:Y:S01]  /*5bb0*/  ISETP.GT.U32.AND P5, PT, R0, R60, PT ;  /* 0x0000003c0000720c */ /* 0x000fe20003fa4070 */
[----:B------:R-:W-:Y:S01]  /*5bc0*/  @!P0 IMAD.MOV R19, RZ, RZ, -R19 ;  /* 0x000000ffff138224 */ /* 0x000fe200078e0a13 */
[----:B------:R-:W-:Y:S01]  /*5bd0*/  ISETP.GE.AND P2, PT, R6, RZ, PT ;  /* 0x000000ff0600720c */ /* 0x000fe20003f46270 */
[----:B------:R-:W-:Y:S01]  /*5be0*/  IMAD.HI.U32 R6, R5, R66, RZ ;  /* 0x0000004205067227 */ /* 0x000fe200078e00ff */
[----:B------:R-:W-:-:S02]  /*5bf0*/  ISETP.GE.AND P3, PT, R7, RZ, PT ;  /* 0x000000ff0700720c */ /* 0x000fc40003f66270 */
[----:B------:R-:W-:Y:S01]  /*5c00*/  IABS R52, R16 ;  /* 0x0000001000347213 */ /* 0x000fe20000000000 */
[--C-:B------:R-:W-:Y:S01]  /*5c10*/  @!P6 IMAD.IADD R64, R64, 0x1, -R0.reuse ;  /* 0x000000014040e824 */ /* 0x100fe200078e0a00 */
[----:B------:R-:W-:Y:S01]  /*5c20*/  IADD3 R23, PT, PT, -R6, RZ, RZ ;  /* 0x000000ff06177210 */ /* 0x000fe20007ffe1ff */
[C---:B------:R-:W-:Y:S01]  /*5c30*/  IMAD.HI.U32 R7, R5.reuse, R62, RZ ;  /* 0x0000003e05077227 */ /* 0x040fe200078e00ff */
[----:B------:R-:W-:Y:S02]  /*5c40*/  ISETP.GE.AND P0, PT, R8, RZ, PT ;  /* 0x000000ff0800720c */ /* 0x000fe40003f06270 */
[----:B------:R-:W-:Y:S01]  /*5c50*/  ISETP.GT.U32.AND P6, PT, R0, R64, PT ;  /* 0x000000400000720c */ /* 0x000fe20003fc4070 */
[----:B------:R-:W-:Y:S01]  /*5c60*/  @!P5 IMAD.IADD R60, R60, 0x1, -R0 ;  /* 0x000000013c3cd824 */ /* 0x000fe200078e0a00 */
[----:B------:R-:W-:Y:S01]  /*5c70*/  IABS R20, R43 ;  /* 0x0000002b00147213 */ /* 0x000fe20000000000 */
[----:B------:R-:W-:Y:S02]  /*5c80*/  IMAD.MOV R7, RZ, RZ, -R7 ;  /* 0x000000ffff077224 */ /* 0x000fe400078e0a07 */
[----:B------:R-:W-:Y:S01]  /*5c90*/  IMAD.HI.U32 R6, R5, R58, RZ ;  /* 0x0000003a05067227 */ /* 0x000fe200078e00ff */
[----:B------:R-:W-:-:S03]  /*5ca0*/  ISETP.GT.U32.AND P5, PT, R0, R60, PT ;  /* 0x0000003c0000720c */ /* 0x000fc60003fa4070 */
[C---:B------:R-:W-:Y:S02]  /*5cb0*/  IMAD R66, R0.reuse, R23, R66 ;  /* 0x0000001700427224 */ /* 0x040fe400078e0242 */
[----:B------:R-:W-:Y:S02]  /*5cc0*/  IMAD R62, R0, R7, R62 ;  /* 0x00000007003e7224 */ /* 0x000fe400078e023e */
[----:B------:R-:W-:Y:S01]  /*5cd0*/  @!P6 IMAD.IADD R64, R64, 0x1, -R0 ;  /* 0x000000014040e824 */ /* 0x000fe200078e0a00 */
[C---:B------:R-:W-:Y:S01]  /*5ce0*/  ISETP.GT.U32.AND P6, PT, R0.reuse, R66, PT ;  /* 0x000000420000720c */ /* 0x040fe20003fc4070 */
[----:B------:R-:W-:Y:S02]  /*5cf0*/  IMAD.MOV R23, RZ, RZ, -R6 ;  /* 0x000000ffff177224 */ /* 0x000fe400078e0a06 */
[----:B------:R-:W-:Y:S01]  /*5d00*/  @!P1 IMAD.MOV R64, RZ, RZ, -R64 ;  /* 0x000000ffff409224 */ /* 0x000fe200078e0a40 */
[C---:B------:R-:W-:Y:S01]  /*5d10*/  ISETP.GT.U32.AND P1, PT, R0.reuse, R62, PT ;  /* 0x0000003e0000720c */ /* 0x040fe20003f24070 */
[----:B------:R-:W-:-:S02]  /*5d20*/  IMAD R58, R0, R23, R58 ;  /* 0x00000017003a7224 */ /* 0x000fc400078e023a */
[----:B------:R-:W-:Y:S02]  /*5d30*/  @!P5 IMAD.IADD R60, R60, 0x1, -R0 ;  /* 0x000000013c3cd824 */ /* 0x000fe400078e0a00 */
[----:B------:R-:W-:Y:S01]  /*5d40*/  IMAD.HI.U32 R7, R5, R56, RZ ;  /* 0x0000003805077227 */ /* 0x000fe200078e00ff */
[----:B------:R-:W-:-:S03]  /*5d50*/  ISETP.GT.U32.AND P5, PT, R0, R58, PT ;  /* 0x0000003a0000720c */ /* 0x000fc60003fa4070 */
[----:B------:R-:W-:-:S04]  /*5d60*/  IMAD.HI.U32 R6, R5, R54, RZ ;  /* 0x0000003605067227 */ /* 0x000fc800078e00ff */
[----:B------:R-:W-:Y:S02]  /*5d70*/  @!P1 IMAD.IADD R62, R62, 0x1, -R0 ;  /* 0x000000013e3e9824 */ /* 0x000fe400078e0a00 */
[----:B------:R-:W-:Y:S02]  /*5d80*/  IMAD.MOV R7, RZ, RZ, -R7 ;  /* 0x000000ffff077224 */ /* 0x000fe400078e0a07 */
[----:B------:R-:W-:Y:S01]  /*5d90*/  IMAD.MOV R23, RZ, RZ, -R6 ;  /* 0x000000ffff177224 */ /* 0x000fe200078e0a06 */
[----:B------:R-:W-:Y:S01]  /*5da0*/  ISETP.GT.U32.AND P1, PT, R0, R62, PT ;  /* 0x0000003e0000720c */ /* 0x000fe20003f24070 */
[----:B------:R-:W-:Y:S02]  /*5db0*/  @!P5 IMAD.IADD R58, R58, 0x1, -R0 ;  /* 0x000000013a3ad824 */ /* 0x000fe400078e0a00 */
[----:B------:R-:W-:-:S03]  /*5dc0*/  IMAD.HI.U32 R6, R5, R52, RZ ;  /* 0x0000003405067227 */ /* 0x000fc600078e00ff */
[C---:B------:R-:W-:Y:S01]  /*5dd0*/  ISETP.GT.U32.AND P5, PT, R0.reuse, R58, PT ;  /* 0x0000003a0000720c */ /* 0x040fe20003fa4070 */
[C---:B------:R-:W-:Y:S02]  /*5de0*/  IMAD R56, R0.reuse, R7, R56 ;  /* 0x0000000700387224 */ /* 0x040fe400078e0238 */
[----:B------:R-:W-:Y:S02]  /*5df0*/  IMAD R54, R0, R23, R54 ;  /* 0x0000001700367224 */ /* 0x000fe400078e0236 */
[----:B------:R-:W-:Y:S02]  /*5e00*/  IMAD.MOV R7, RZ, RZ, -R6 ;  /* 0x000000ffff077224 */ /* 0x000fe400078e0a06 */
[----:B------:R-:W-:Y:S01]  /*5e10*/  @!P1 IMAD.IADD R62, R62, 0x1, -R0 ;  /* 0x000000013e3e9824 */ /* 0x000fe200078e0a00 */
[C---:B------:R-:W-:Y:S01]  /*5e20*/  ISETP.GT.U32.AND P1, PT, R0.reuse, R54, PT ;  /* 0x000000360000720c */ /* 0x040fe20003f24070 */
[----:B------:R-:W-:Y:S02]  /*5e30*/  IMAD R52, R0, R7, R52 ;  /* 0x0000000700347224 */ /* 0x000fe400078e0234 */
[----:B------:R-:W-:-:S02]  /*5e40*/  @!P6 IMAD.IADD R66, R66, 0x1, -R0 ;  /* 0x000000014242e824 */ /* 0x000fc400078e0a00 */
[----:B------:R-:W-:Y:S01]  /*5e50*/  @!P5 IMAD.IADD R58, R58, 0x1, -R0 ;  /* 0x000000013a3ad824 */ /* 0x000fe200078e0a00 */
[C---:B------:R-:W-:Y:S01]  /*5e60*/  ISETP.GT.U32.AND P5, PT, R0.reuse, R52, PT ;  /* 0x000000340000720c */ /* 0x040fe20003fa4070 */
[----:B------:R-:W-:Y:S01]  /*5e70*/  IMAD.HI.U32 R7, R5, R48, RZ ;  /* 0x0000003005077227 */ /* 0x000fe200078e00ff */
[----:B------:R-:W-:-:S03]  /*5e80*/  ISETP.GT.U32.AND P6, PT, R0, R66, PT ;  /* 0x000000420000720c */ /* 0x000fc60003fc4070 */
[----:B------:R-:W-:Y:S02]  /*5e90*/  IMAD.MOV R7, RZ, RZ, -R7 ;  /* 0x000000ffff077224 */ /* 0x000fe400078e0a07 */
[----:B------:R-:W-:Y:S02]  /*5ea0*/  @!P1 IMAD.IADD R54, R54, 0x1, -R0 ;  /* 0x0000000136369824 */ /* 0x000fe400078e0a00 */
[----:B------:R-:W-:-:S04]  /*5eb0*/  IMAD.HI.U32 R6, R5, R50, RZ ;  /* 0x0000003205067227 */ /* 0x000fc800078e00ff */
[--C-:B------:R-:W-:Y:S01]  /*5ec0*/  @!P5 IMAD.IADD R52, R52, 0x1, -R0.reuse ;  /* 0x000000013434d824 */ /* 0x100fe200078e0a00 */
[----:B------:R-:W-:Y:S01]  /*5ed0*/  ISETP.GT.U32.AND P5, PT, R0, R54, PT ;  /* 0x000000360000720c */ /* 0x000fe20003fa4070 */
[----:B------:R-:W-:Y:S01]  /*5ee0*/  @!P6 IMAD.IADD R66, R66, 0x1, -R0 ;  /* 0x000000014242e824 */ /* 0x000fe200078e0a00 */
[C---:B------:R-:W-:Y:S01]  /*5ef0*/  ISETP.GT.U32.AND P6, PT, R0.reuse, R56, PT ;  /* 0x000000380000720c */ /* 0x040fe20003fc4070 */
[----:B------:R-:W-:Y:S02]  /*5f00*/  IMAD R48, R0, R7, R48 ;  /* 0x0000000700307224 */ /* 0x000fe400078e0230 */
[----:B------:R-:W-:Y:S02]  /*5f10*/  IMAD.MOV R23, RZ, RZ, -R6 ;  /* 0x000000ffff177224 */ /* 0x000fe400078e0a06 */
[----:B------:R-:W-:-:S04]  /*5f20*/  IMAD.HI.U32 R6, R5, R36, RZ ;  /* 0x0000002405067227 */ /* 0x000fc800078e00ff */
[----:B------:R-:W-:Y:S01]  /*5f30*/  IMAD R50, R0, R23, R50 ;  /* 0x0000001700327224 */ /* 0x000fe200078e0232 */
[----:B------:R-:W-:Y:S01]  /*5f40*/  IADD3 R23, PT, PT, -R6, RZ, RZ ;  /* 0x000000ff06177210 */ /* 0x000fe20007ffe1ff */
[--C-:B------:R-:W-:Y:S01]  /*5f50*/  @!P5 IMAD.IADD R54, R54, 0x1, -R0.reuse ;  /* 0x000000013636d824 */ /* 0x100fe200078e0a00 */
[----:B------:R-:W-:Y:S01]  /*5f60*/  ISETP.GT.U32.AND P5, PT, R0, R48, PT ;  /* 0x000000300000720c */ /* 0x000fe20003fa4070 */
[----:B------:R-:W-:Y:S01]  /*5f70*/  @!P6 IMAD.IADD R56, R56, 0x1, -R0 ;  /* 0x000000013838e824 */ /* 0x000fe200078e0a00 */
[----:B------:R-:W-:Y:S01]  /*5f80*/  ISETP.GE.AND P6, PT, R10, RZ, PT ;  /* 0x000000ff0a00720c */ /* 0x000fe20003fc6270 */
[C---:B------:R-:W-:Y:S01]  /*5f90*/  IMAD R36, R0.reuse, R23, R36 ;  /* 0x0000001700247224 */ /* 0x040fe200078e0224 */
[----:B------:R-:W-:Y:S01]  /*5fa0*/  IABS R10, R51 ;  /* 0x00000033000a7213 */ /* 0x000fe20000000000 */
[----:B------:R-:W-:Y:S01]  /*5fb0*/  IMAD.HI.U32 R6, R5, R32, RZ ;  /* 0x0000002005067227 */ /* 0x000fe200078e00ff */
[----:B------:R-:W-:-:S03]  /*5fc0*/  ISETP.GT.U32.AND P1, PT, R0, R56, PT ;  /* 0x000000380000720c */ /* 0x000fc60003f24070 */
[----:B------:R-:W-:Y:S02]  /*5fd0*/  IMAD.MOV R23, RZ, RZ, -R6 ;  /* 0x000000ffff177224 */ /* 0x000fe400078e0a06 */
[----:B------:R-:W-:Y:S01]  /*5fe0*/  @!P4 IMAD.MOV R60, RZ, RZ, -R60 ;  /* 0x000000ffff3cc224 */ /* 0x000fe200078e0a3c */
[----:B------:R-:W-:Y:S01]  /*5ff0*/  ISETP.GT.U32.AND P4, PT, R0, R52, PT ;  /* 0x000000340000720c */ /* 0x000fe20003f84070 */
[----:B------:R-:W-:Y:S01]  /*6000*/  @!P5 IMAD.IADD R48, R48, 0x1, -R0 ;  /* 0x000000013030d824 */ /* 0x000fe200078e0a00 */
[C---:B------:R-:W-:Y:S01]  /*6010*/  ISETP.GT.U32.AND P5, PT, R0.reuse, R36, PT ;  /* 0x000000240000720c */ /* 0x040fe20003fa4070 */
[----:B------:R-:W-:Y:S02]  /*6020*/  IMAD R32, R0, R23, R32 ;  /* 0x0000001700207224 */ /* 0x000fe400078e0220 */
[----:B------:R-:W-:-:S04]  /*6030*/  IMAD.HI.U32 R8, R5, R44, RZ ;  /* 0x0000002c05087227 */ /* 0x000fc800078e00ff */
[----:B------:R-:W-:Y:S01]  /*6040*/  @!P1 IMAD.IADD R56, R56, 0x1, -R0 ;  /* 0x0000000138389824 */ /* 0x000fe200078e0a00 */
[----:B------:R-:W-:Y:S01]  /*6050*/  ISETP.GT.U32.AND P1, PT, R0, R50, PT ;  /* 0x000000320000720c */ /* 0x000fe20003f24070 */
[----:B------:R-:W-:Y:S02]  /*6060*/  IMAD.MOV R25, RZ, RZ, -R8 ;  /* 0x000000ffff197224 */ /* 0x000fe400078e0a08 */
[----:B------:R-:W-:-:S04]  /*6070*/  IMAD.HI.U32 R7, R5, R28, RZ ;  /* 0x0000001c05077227 */ /* 0x000fc800078e00ff */
[----:B------:R-:W-:Y:S01]  /*6080*/  @!P5 IMAD.IADD R36, R36, 0x1, -R0 ;  /* 0x000000012424d824 */ /* 0x000fe200078e0a00 */
[C---:B------:R-:W-:Y:S01]  /*6090*/  ISETP.GT.U32.AND P5, PT, R0.reuse, R32, PT ;  /* 0x000000200000720c */ /* 0x040fe20003fa4070 */
[----:B------:R-:W-:Y:S02]  /*60a0*/  IMAD R44, R0, R25, R44 ;  /* 0x00000019002c7224 */ /* 0x000fe400078e022c */
[----:B------:R-:W-:Y:S02]  /*60b0*/  IMAD.MOV R7, RZ, RZ, -R7 ;  /* 0x000000ffff077224 */ /* 0x000fe400078e0a07 */
[----:B------:R-:W-:Y:S01]  /*60c0*/  @!P4 IMAD.IADD R52, R52, 0x1, -R0 ;  /* 0x000000013434c824 */ /* 0x000fe200078e0a00 */
[C---:B------:R-:W-:Y:S01]  /*60d0*/  ISETP.GT.U32.AND P4, PT, R0.reuse, R44, PT ;  /* 0x0000002c0000720c */ /* 0x040fe20003f84070 */
[----:B------:R-:W-:Y:S02]  /*60e0*/  IMAD R28, R0, R7, R28 ;  /* 0x00000007001c7224 */ /* 0x000fe400078e021c */
[----:B------:R-:W-:Y:S01]  /*60f0*/  @!P1 IMAD.IADD R50, R50, 0x1, -R0 ;  /* 0x0000000132329824 */ /* 0x000fe200078e0a00 */
[----:B------:R-:W-:Y:S01]  /*6100*/  ISETP.GE.AND P1, PT, R12, RZ, PT ;  /* 0x000000ff0c00720c */ /* 0x000fe20003f26270 */
[----:B------:R-:W-:Y:S01]  /*6110*/  IMAD.HI.U32 R8, R5, R20, RZ ;  /* 0x0000001405087227 */ /* 0x000fe200078e00ff */
[----:B------:R-:W-:-:S03]  /*6120*/  IABS R12, R49 ;  /* 0x00000031000c7213 */ /* 0x000fc60000000000 */
[----:B------:R-:W-:Y:S01]  /*6130*/  @!P5 IMAD.IADD R32, R32, 0x1, -R0 ;  /* 0x000000012020d824 */ /* 0x000fe200078e0a00 */
[----:B------:R-:W-:Y:S01]  /*6140*/  ISETP.GT.U32.AND P5, PT, R0, R28, PT ;  /* 0x0000001c0000720c */ /* 0x000fe20003fa4070 */
[----:B------:R-:W-:Y:S02]  /*6150*/  IMAD.MOV R25, RZ, RZ, -R8 ;  /* 0x000000ffff197224 */ /* 0x000fe400078e0a08 */
[----:B------:R-:W-:Y:S01]  /*6160*/  @!P4 IMAD.IADD R44, R44, 0x1, -R0 ;  /* 0x000000012c2cc824 */ /* 0x000fe200078e0a00 */
[----:B------:R-:W-:Y:S01]  /*6170*/  ISETP.GE.AND P4, PT, R16, RZ, PT ;  /* 0x000000ff1000720c */ /* 0x000fe20003f86270 */
[----:B------:R-:W-:Y:S01]  /*6180*/  IMAD R20, R0, R25, R20 ;  /* 0x0000001900147224 */ /* 0x000fe200078e0214 */
[----:B------:R-:W-:Y:S01]  /*6190*/  IABS R25, R29 ;  /* 0x0000001d00197213 */ /* 0x000fe20000000000 */
[----:B------:R-:W-:Y:S01]  /*61a0*/  IMAD.HI.U32 R2, R5, R24, RZ ;  /* 0x0000001805027227 */ /* 0x000fe200078e00ff */
[----:B------:R-:W-:-:S03]  /*61b0*/  IABS R16, R47 ;  /* 0x0000002f00107213 */ /* 0x000fc60000000000 */
[----:B------:R-:W-:Y:S01]  /*61c0*/  @!P1 IMAD.MOV R54, RZ, RZ, -R54 ;  /* 0x000000ffff369224 */ /* 0x000fe200078e0a36 */
[----:B------:R-:W-:Y:S01]  /*61d0*/  ISETP.GT.U32.AND P1, PT, R0, R32, PT ;  /* 0x000000200000720c */ /* 0x000fe20003f24070 */
[----:B------:R-:W-:Y:S01]  /*61e0*/  @!P5 IMAD.IADD R28, R28, 0x1, -R0 ;  /* 0x000000011c1cd824 */ /* 0x000fe200078e0a00 */
[C---:B------:R-:W-:Y:S01]  /*61f0*/  ISETP.GT.U32.AND P5, PT, R0.reuse, R36, PT ;  /* 0x000000240000720c */ /* 0x040fe20003fa4070 */
[----:B------:R-:W-:Y:S02]  /*6200*/  IMAD.MOV R23, RZ, RZ, -R2 ;  /* 0x000000ffff177224 */ /* 0x000fe400078e0a02 */
[----:B------:R-:W-:Y:S02]  /*6210*/  IMAD.MOV.U32 R2, RZ, RZ, R25 ;  /* 0x000000ffff027224 */ /* 0x000fe400078e0019 */
[----:B------:R-:W-:Y:S01]  /*6220*/  @!P6 IMAD.MOV R56, RZ, RZ, -R56 ;  /* 0x000000ffff38e224 */ /* 0x000fe200078e0a38 */
[----:B------:R-:W-:Y:S01]  /*6230*/  ISETP.GT.U32.AND P6, PT, R0, R28, PT ;  /* 0x0000001c0000720c */ /* 0x000fe20003fc4070 */
[----:B------:R-:W-:-:S04]  /*6240*/  IMAD.HI.U32 R6, R5, R16, RZ ;  /* 0x0000001005067227 */ /* 0x000fc800078e00ff */
[----:B------:R-:W-:Y:S01]  /*6250*/  IMAD.HI.U32 R7, R5, R12, RZ ;  /* 0x0000000c05077227 */ /* 0x000fe200078e00ff */
[----:B------:R-:W-:Y:S02]  /*6260*/  @!P1 IADD3 R32, PT, PT, R32, -R0, RZ ;  /* 0x8000000020209210 */ /* 0x000fe40007ffe0ff */
[----:B------:R-:W-:Y:S01]  /*6270*/  ISETP.GE.AND P1, PT, R31, RZ, PT ;  /* 0x000000ff1f00720c */ /* 0x000fe20003f26270 */
[----:B------:R-:W-:-:S04]  /*6280*/  IMAD.HI.U32 R8, R5, R10, RZ ;  /* 0x0000000a05087227 */ /* 0x000fc800078e00ff */
[----:B------:R-:W-:-:S04]  /*6290*/  IMAD.HI.U32 R5, R5, R2, RZ ;  /* 0x0000000205057227 */ /* 0x000fc800078e00ff */
[----:B------:R-:W-:Y:S02]  /*62a0*/  IMAD.MOV R5, RZ, RZ, -R5 ;  /* 0x000000ffff057224 */ /* 0x000fe400078e0a05 */
[----:B------:R-:W-:Y:S01]  /*62b0*/  @!P2 IMAD.MOV R66, RZ, RZ, -R66 ;  /* 0x000000ffff42a224 */ /* 0x000fe200078e0a42 */
[C---:B------:R-:W-:Y:S01]  /*62c0*/  ISETP.GT.U32.AND P2, PT, R0.reuse, R50, PT ;  /* 0x000000320000720c */ /* 0x040fe20003f44070 */
[----:B------:R-:W-:Y:S01]  /*62d0*/  @!P4 IMAD.MOV R52, RZ, RZ, -R52 ;  /* 0x000000ffff34c224 */ /* 0x000fe200078e0a34 */
[C---:B------:R-:W-:Y:S01]  /*62e0*/  ISETP.GT.U32.AND P4, PT, R0.reuse, R20, PT ;  /* 0x000000140000720c */ /* 0x040fe20003f84070 */
[----:B------:R-:W-:Y:S02]  /*62f0*/  IMAD.MOV R27, RZ, RZ, -R8 ;  /* 0x000000ffff1b7224 */ /* 0x000fe400078e0a08 */
[----:B------:R-:W-:Y:S01]  /*6300*/  IMAD R8, R0, R5, R2 ;  /* 0x0000000500087224 */ /* 0x000fe200078e0202 */
[----:B------:R-:W-:Y:S01]  /*6310*/  LOP3.LUT R5, RZ, R9, RZ, 0x33, !PT ;  /* 0x00000009ff057212 */ /* 0x000fe200078e33ff */
[----:B------:R-:W-:-:S02]  /*6320*/  @!P6 IMAD.IADD R28, R28, 0x1, -R0 ;  /* 0x000000011c1ce824 */ /* 0x000fc400078e0a00 */
[----:B------:R-:W-:Y:S01]  /*6330*/  IMAD.MOV R7, RZ, RZ, -R7 ;  /* 0x000000ffff077224 */ /* 0x000fe200078e0a07 */
[----:B------:R-:W-:Y:S01]  /*6340*/  ISETP.GT.U32.AND P6, PT, R0, R8, PT ;  /* 0x000000080000720c */ /* 0x000fe20003fc4070 */
[----:B------:R-:W-:Y:S02]  /*6350*/  IMAD.MOV R25, RZ, RZ, -R6 ;  /* 0x000000ffff197224 */ /* 0x000fe400078e0a06 */
[--C-:B------:R-:W-:Y:S02]  /*6360*/  @!P2 IMAD.IADD R50, R50, 0x1, -R0.reuse ;  /* 0x000000013232a824 */ /* 0x100fe400078e0a00 */
[----:B------:R-:W-:Y:S01]  /*6370*/  @!P4 IMAD.IADD R20, R20, 0x1, -R0 ;  /* 0x000000011414c824 */ /* 0x000fe200078e0a00 */
[----:B------:R-:W-:Y:S01]  /*6380*/  ISETP.GE.AND P4, PT, R33, RZ, PT ;  /* 0x000000ff2100720c */ /* 0x000fe20003f86270 */
[C---:B------:R-:W-:Y:S02]  /*6390*/  IMAD R12, R0.reuse, R7, R12 ;  /* 0x00000007000c7224 */ /* 0x040fe400078e020c */
[----:B------:R-:W1:Y:S01]  /*63a0*/  LDC.64 R6, c[0x0][0x3a8] ;  /* 0x0000ea00ff067b82 */ /* 0x000e620000000a00 */
[----:B------:R-:W-:Y:S01]  /*63b0*/  @!P1 IMAD.MOV R50, RZ, RZ, -R50 ;  /* 0x000000ffff329224 */ /* 0x000fe200078e0a32 */
[C---:B------:R-:W-:Y:S01]  /*63c0*/  ISETP.GT.U32.AND P1, PT, R0.reuse, R20, PT ;  /* 0x000000140000720c */ /* 0x040fe20003f24070 */
[----:B------:R-:W-:-:S02]  /*63d0*/  IMAD R24, R0, R23, R24 ;  /* 0x0000001700187224 */ /* 0x000fc400078e0218 */
[----:B------:R-:W-:Y:S01]  /*63e0*/  @!P6 IMAD.IADD R8, R8, 0x1, -R0 ;  /* 0x000000010808e824 */ /* 0x000fe200078e0a00 */
[----:B------:R-:W-:Y:S01]  /*63f0*/  ISETP.GE.AND P6, PT, R43, RZ, PT ;  /* 0x000000ff2b00720c */ /* 0x000fe20003fc6270 */
[----:B------:R-:W-:Y:S01]  /*6400*/  @!P3 IMAD.MOV R62, RZ, RZ, -R62 ;  /* 0x000000ffff3eb224 */ /* 0x000fe200078e0a3e */
[C---:B------:R-:W-:Y:S01]  /*6410*/  ISETP.GT.U32.AND P3, PT, R0.reuse, R48, PT ;  /* 0x000000300000720c */ /* 0x040fe20003f64070 */
[----:B------:R-:W-:Y:S01]  /*6420*/  @!P0 IMAD.MOV R58, RZ, RZ, -R58 ;  /* 0x000000ffff3a8224 */ /* 0x000fe200078e0a3a */
[C---:B------:R-:W-:Y:S01]  /*6430*/  ISETP.GT.U32.AND P0, PT, R0.reuse, R44, PT ;  /* 0x0000002c0000720c */ /* 0x040fe20003f04070 */
[C---:B------:R-:W-:Y:S01]  /*6440*/  IMAD R16, R0.reuse, R25, R16 ;  /* 0x0000001900107224 */ /* 0x040fe200078e0210 */
[C---:B------:R-:W-:Y:S01]  /*6450*/  ISETP.GT.U32.AND P2, PT, R0.reuse, R24, PT ;  /* 0x000000180000720c */ /* 0x040fe20003f44070 */
[----:B------:R-:W-:Y:S02]  /*6460*/  IMAD R10, R0, R27, R10 ;  /* 0x0000001b000a7224 */ /* 0x000fe400078e020a */
[--C-:B------:R-:W-:Y:S01]  /*6470*/  @!P1 IMAD.IADD R20, R20, 0x1, -R0.reuse ;  /* 0x0000000114149824 */ /* 0x100fe200078e0a00 */
[----:B------:R-:W-:Y:S01]  /*6480*/  ISETP.GE.AND P1, PT, R45, RZ, PT ;  /* 0x000000ff2d00720c */ /* 0x000fe20003f26270 */
[----:B------:R-:W-:Y:S01]  /*6490*/  @!P5 IMAD.IADD R36, R36, 0x1, -R0 ;  /* 0x000000012424d824 */ /* 0x000fe200078e0a00 */
[----:B------:R-:W-:Y:S01]  /*64a0*/  ISETP.GT.U32.AND P5, PT, R0, R10, PT ;  /* 0x0000000a0000720c */ /* 0x000fe20003fa4070 */
[----:B------:R-:W-:Y:S01]  /*64b0*/  @!P6 IMAD.MOV R20, RZ, RZ, -R20 ;  /* 0x000000ffff14e224 */ /* 0x000fe200078e0a14 */
[----:B------:R-:W-:Y:S01]  /*64c0*/  ISETP.NE.AND P6, PT, R9, RZ, PT ;  /* 0x000000ff0900720c */ /* 0x000fe20003fc5270 */
[--C-:B------:R-:W-:Y:S01]  /*64d0*/  @!P3 IMAD.IADD R48, R48, 0x1, -R0.reuse ;  /* 0x000000013030b824 */ /* 0x100fe200078e0a00 */
[----:B------:R-:W-:Y:S01]  /*64e0*/  ISETP.GT.U32.AND P3, PT, R0, R16, PT ;  /* 0x000000100000720c */ /* 0x000fe20003f64070 */
[--C-:B------:R-:W-:Y:S01]  /*64f0*/  @!P0 IMAD.IADD R44, R44, 0x1, -R0.reuse ;  /* 0x000000012c2c8824 */ /* 0x100fe200078e0a00 */
[----:B-1----:R1:W-:Y:S01]  /*6500*/  STL [R1+0x9fc], R7 ;  /* 0x0009fc0701007387 */ /* 0x0023e20000100800 */
[----:B------:R-:W-:Y:S01]  /*6510*/  IMAD R2, R133, R7, RZ ;  /* 0x0000000785027224 */ /* 0x000fe200078e02ff */
[C---:B------:R-:W-:Y:S01]  /*6520*/  SEL R23, R5.reuse, R178, !P6 ;  /* 0x000000b205177207 */ /* 0x040fe20007000000 */
[----:B------:R-:W-:Y:S01]  /*6530*/  @!P2 IMAD.IADD R24, R24, 0x1, -R0 ;  /* 0x000000011818a824 */ /* 0x000fe200078e0a00 */
[----:B--2---:R-:W-:Y:S01]  /*6540*/  SEL R3, R5, R182, !P6 ;  /* 0x000000b605037207 */ /* 0x004fe20007000000 */
[----:B------:R-:W-:Y:S01]  /*6550*/  @!P4 IMAD.MOV R48, RZ, RZ, -R48 ;  /* 0x000000ffff30c224 */ /* 0x000fe200078e0a30 */
[----:B------:R-:W-:Y:S01]  /*6560*/  ISETP.GT.U32.AND P0, PT, R0, R12, PT ;  /* 0x0000000c0000720c */ /* 0x000fe20003f04070 */
[----:B------:R2:W-:Y:S01]  /*6570*/  STL [R1+0x14], R23 ;  /* 0x0000141701007387 */ /* 0x0005e20000100800 */
[----:B------:R-:W-:Y:S01]  /*6580*/  ISETP.GE.AND P2, PT, R35, RZ, PT ;  /* 0x000000ff2300720c */ /* 0x000fe20003f46270 */
[--C-:B------:R-:W-:Y:S01]  /*6590*/  @!P5 IMAD.IADD R10, R10, 0x1, -R0.reuse ;  /* 0x000000010a0ad824 */ /* 0x100fe200078e0a00 */
[----:B-1----:R-:W-:Y:S01]  /*65a0*/  SEL R7, R5, R180, !P6 ;  /* 0x000000b405077207 */ /* 0x002fe20007000000 */
[--C-:B------:R-:W-:Y:S01]  /*65b0*/  @!P3 IMAD.IADD R16, R16, 0x1, -R0.reuse ;  /* 0x000000011010b824 */ /* 0x100fe200078e0a00 */
[----:B------:R-:W-:Y:S01]  /*65c0*/  ISETP.GE.AND P3, PT, R37, RZ, PT ;  /* 0x000000ff2500720c */ /* 0x000fe20003f66270 */
[----:B------:R-:W-:Y:S01]  /*65d0*/  VIADD R9, R132, 0xffffffff ;  /* 0xffffffff84097836 */ /* 0x000fe20000000000 */
[----:B------:R-:W-:Y:S01]  /*65e0*/  ISETP.GT.U32.AND P4, PT, R0, R24, PT ;  /* 0x000000180000720c */ /* 0x000fe20003f84070 */
[----:B------:R1:W-:Y:S01]  /*65f0*/  STL [R1+0x2c], R7 ;  /* 0x00002c0701007387 */ /* 0x0003e20000100800 */
[----:B------:R-:W-:Y:S01]  /*6600*/  ISETP.GE.AND P5, PT, R41, RZ, PT ;  /* 0x000000ff2900720c */ /* 0x000fe20003fa6270 */
[----:B------:R-:W-:Y:S01]  /*6610*/  IMAD R25, R6, 0x14, RZ ;  /* 0x0000001406197824 */ /* 0x000fe200078e02ff */
[----:B--2---:R-:W-:Y:S01]  /*6620*/  SEL R23, R5, R184, !P6 ;  /* 0x000000b805177207 */ /* 0x004fe20007000000 */
[----:B------:R2:W-:Y:S01]  /*6630*/  STL [R1+0x38], R3 ;  /* 0x0000380301007387 */ /* 0x0005e20000100800 */
[----:B------:R-:W-:Y:S01]  /*6640*/  @!P0 IMAD.IADD R12, R12, 0x1, -R0 ;  /* 0x000000010c0c8824 */ /* 0x000fe200078e0a00 */
[----:B------:R-:W-:Y:S01]  /*6650*/  ISETP.GE.AND P0, PT, R39, RZ, PT ;  /* 0x000000ff2700720c */ /* 0x000fe20003f06270 */
[----:B------:R-:W-:Y:S01]  /*6660*/  @!P2 IMAD.MOV R44, RZ, RZ, -R44 ;  /* 0x000000ffff2ca224 */ /* 0x000fe200078e0a2c */
[----:B------:R3:W-:Y:S01]  /*6670*/  STL [R1+0x44], R23 ;  /* 0x0000441701007387 */ /* 0x0007e20000100800 */
[----:B------:R-:W-:Y:S01]  /*6680*/  ISETP.GT.U32.AND P2, PT, R0, R16, PT ;  /* 0x000000100000720c */ /* 0x000fe20003f44070 */
[----:B------:R-:W-:Y:S01]  /*6690*/  @!P3 IMAD.MOV R36, RZ, RZ, -R36 ;  /* 0x000000ffff24b224 */ /* 0x000fe200078e0a24 */
[C---:B-1----:R-:W-:Y:S01]  /*66a0*/  SEL R7, R5.reuse, R186, !P6 ;  /* 0x000000ba05077207 */ /* 0x042fe20007000000 */
[----:B------:R-:W-:Y:S01]  /*66b0*/  @!P4 IMAD.IADD R24, R24, 0x1, -R0 ;  /* 0x000000011818c824 */ /* 0x000fe200078e0a00 */
[C---:B------:R-:W-:Y:S01]  /*66c0*/  ISETP.GT.U32.AND P3, PT, R0.reuse, R12, PT ;  /* 0x0000000c0000720c */ /* 0x040fe20003f64070 */
[----:B------:R-:W-:Y:S01]  /*66d0*/  @!P5 IMAD.MOV R28, RZ, RZ, -R28 ;  /* 0x000000ffff1cd224 */ /* 0x000fe200078e0a1c */
[----:B--2---:R-:W-:Y:S01]  /*66e0*/  SEL R3, R5, R188, !P6 ;  /* 0x000000bc05037207 */ /* 0x004fe20007000000 */
[----:B------:R1:W-:Y:S01]  /*66f0*/  STL [R1+0x50], R7 ;  /* 0x0000500701007387 */ /* 0x0003e20000100800 */
[----:B------:R-:W-:Y:S01]  /*6700*/  ISETP.GE.AND P4, PT, R47, RZ, PT ;  /* 0x000000ff2f00720c */ /* 0x000fe20003f86270 */
[----:B------:R-:W-:Y:S01]  /*6710*/  @!P1 IMAD.MOV R24, RZ, RZ, -R24 ;  /* 0x000000ffff189224 */ /* 0x000fe200078e0a18 */
[----:B---3--:R-:W-:Y:S01]  /*6720*/  SEL R23, R5, R192, !P6 ;  /* 0x000000c005177207 */ /* 0x008fe20007000000 */
[----:B------:R2:W-:Y:S01]  /*6730*/  STL [R1+0x5c], R3 ;  /* 0x00005c0301007387 */ /* 0x0005e20000100800 */
[----:B------:R-:W-:Y:S01]  /*6740*/  @!P0 IMAD.MOV R32, RZ, RZ, -R32 ;  /* 0x000000ffff208224 */ /* 0x000fe200078e0a20 */
[----:B------:R-:W-:Y:S01]  /*6750*/  ISETP.GT.U32.AND P0, PT, R0, R10, PT ;  /* 0x0000000a0000720c */ /* 0x000fe20003f04070 */
[--C-:B------:R-:W-:Y:S01]  /*6760*/  @!P2 IMAD.IADD R16, R16, 0x1, -R0.reuse ;  /* 0x000000011010a824 */ /* 0x100fe200078e0a00 */
[----:B------:R3:W-:Y:S01]  /*6770*/  STL [R1+0x68], R23 ;  /* 0x0000681701007387 */ /* 0x0007e20000100800 */
[----:B------:R-:W-:Y:S01]  /*6780*/  ISETP.GE.AND P2, PT, R49, RZ, PT ;  /* 0x000000ff3100720c */ /* 0x000fe20003f46270 */
[----:B------:R-:W-:Y:S01]  /*6790*/  @!P3 IMAD.IADD R12, R12, 0x1, -R0 ;  /* 0x000000010c0cb824 */ /* 0x000fe200078e0a00 */
[----:B-1----:R-:W-:Y:S01]  /*67a0*/  SEL R7, R5, R190, !P6 ;  /* 0x000000be05077207 */ /* 0x002fe20007000000 */
[----:B------:R-:W-:Y:S01]  /*67b0*/  IMAD R33, R6, 0x18, RZ ;  /* 0x0000001806217824 */ /* 0x000fe200078e02ff */
[----:B------:R-:W-:Y:S01]  /*67c0*/  ISETP.GE.AND P3, PT, R51, RZ, PT ;  /* 0x000000ff3300720c */ /* 0x000fe20003f66270 */
[----:B------:R-:W-:Y:S01]  /*67d0*/  @!P4 IMAD.MOV R16, RZ, RZ, -R16 ;  /* 0x000000ffff10c224 */ /* 0x000fe200078e0a10 */
[C---:B--2---:R-:W-:Y:S01]  /*67e0*/  SEL R3, R5.reuse, R194, !P6 ;  /* 0x000000c205037207 */ /* 0x044fe20007000000 */
[----:B------:R1:W-:Y:S01]  /*67f0*/  STL [R1+0x74], R7 ;  /* 0x0000740701007387 */ /* 0x0003e20000100800 */
[----:B------:R-:W-:Y:S01]  /*6800*/  ISETP.GT.U32.AND P5, PT, R0, R8, PT ;  /* 0x000000080000720c */ /* 0x000fe20003fa4070 */
[----:B------:R-:W-:Y:S01]  /*6810*/  IMAD R41, R6, 0x1c, RZ ;  /* 0x0000001c06297824 */ /* 0x000fe200078e02ff */
[----:B---3--:R-:W-:Y:S01]  /*6820*/  SEL R23, R5, R196, !P6 ;  /* 0x000000c405177207 */ /* 0x008fe20007000000 */
[----:B------:R2:W-:Y:S01]  /*6830*/  STL [R1+0x80], R3 ;  /* 0x0000800301007387 */ /* 0x0005e20000100800 */
[----:B------:R-:W-:Y:S01]  /*6840*/  @!P0 IMAD.IADD R10, R10, 0x1, -R0 ;  /* 0x000000010a0a8824 */ /* 0x000fe200078e0a00 */
[----:B------:R-:W-:Y:S01]  /*6850*/  ISETP.GE.AND P0, PT, R29, RZ, PT ;  /* 0x000000ff1d00720c */ /* 0x000fe20003f06270 */
[----:B------:R-:W-:Y:S01]  /*6860*/  @!P2 IMAD.MOV R12, RZ, RZ, -R12 ;  /* 0x000000ffff0ca224 */ /* 0x000fe200078e0a0c */
[----:B------:R3:W-:Y:S01]  /*6870*/  STL [R1+0x88], R23 ;  /* 0x0000881701007387 */ /* 0x0007e20000100800 */
[C---:B------:R-:W-:Y:S01]  /*6880*/  SEL R40, R5.reuse, R40, !P6 ;  /* 0x0000002805287207 */ /* 0x040fe20007000000 */
[----:B------:R-:W-:Y:S01]  /*6890*/  @!P3 IMAD.MOV R10, RZ, RZ, -R10 ;  /* 0x000000ffff0ab224 */ /* 0x000fe200078e0a0a */
[C---:B-1----:R-:W-:Y:S01]  /*68a0*/  SEL R7, R5.reuse, R198, !P6 ;  /* 0x000000c605077207 */ /* 0x042fe20007000000 */
[----:B------:R-:W-:Y:S01]  /*68b0*/  IMAD R57, R6, 0x24, RZ ;  /* 0x0000002406397824 */ /* 0x000fe200078e02ff */
[C---:B------:R-:W-:Y:S01]  /*68c0*/  SEL R139, R5.reuse, R14, !P6 ;  /* 0x0000000e058b7207 */ /* 0x040fe20007000000 */
[----:B------:R-:W-:Y:S01]  /*68d0*/  @!P5 IMAD.IADD R8, R8, 0x1, -R0 ;  /* 0x000000010808d824 */ /* 0x000fe200078e0a00 */
[C---:B--2---:R-:W-:Y:S01]  /*68e0*/  SEL R3, R5.reuse, R200, !P6 ;  /* 0x000000c805037207 */ /* 0x044fe20007000000 */
[----:B------:R1:W-:Y:S01]  /*68f0*/  STL [R1+0x94], R7 ;  /* 0x0000940701007387 */ /* 0x0003e20000100800 */
[----:B------:R-:W-:Y:S01]  /*6900*/  LEA R0, P5, R2, UR14, 0x2 ;  /* 0x0000000e02007c11 */ /* 0x000fe2000f8a10ff */
[----:B------:R-:W-:Y:S01]  /*6910*/  IMAD R40, R40, UR5, RZ ;  /* 0x0000000528287c24 */ /* 0x000fe2000f8e02ff */
[C---:B---3--:R-:W-:Y:S01]  /*6920*/  SEL R23, R5.reuse, R202, !P6 ;  /* 0x000000ca05177207 */ /* 0x048fe20007000000 */
[----:B------:R2:W-:Y:S01]  /*6930*/  STL [R1+0xa0], R3 ;  /* 0x0000a00301007387 */ /* 0x0005e20000100800 */
[----:B------:R-:W-:Y:S01]  /*6940*/  @!P0 IADD3 R8, PT, PT, -R8, RZ, RZ ;  /* 0x000000ff08088210 */ /* 0x000fe20007ffe1ff */
[C---:B------:R-:W-:Y:S01]  /*6950*/  IMAD R65, R6.reuse, 0x28, RZ ;  /* 0x0000002806417824 */ /* 0x040fe200078e02ff */
[C---:B------:R-:W-:Y:S01]  /*6960*/  SEL R143, R5.reuse, R18, !P6 ;  /* 0x00000012058f7207 */ /* 0x040fe20007000000 */
[----:B------:R3:W-:Y:S01]  /*6970*/  STL [R1+0xac], R23 ;  /* 0x0000ac1701007387 */ /* 0x0007e20000100800 */
[C---:B------:R-:W-:Y:S01]  /*6980*/  SEL R239, R5.reuse, R22, !P6 ;  /* 0x0000001605ef7207 */ /* 0x040fe20007000000 */
[C---:B------:R-:W-:Y:S01]  /*6990*/  IMAD R73, R6.reuse, 0x2c, RZ ;  /* 0x0000002c06497824 */ /* 0x040fe200078e02ff */
[C---:B-1----:R-:W-:Y:S01]  /*69a0*/  SEL R7, R5.reuse, R204, !P6 ;  /* 0x000000cc05077207 */ /* 0x042fe20007000000 */
[C---:B------:R-:W-:Y:S01]  /*69b0*/  IMAD R81, R6.reuse, 0x30, RZ ;  /* 0x0000003006517824 */ /* 0x040fe200078e02ff */
[C---:B------:R-:W-:Y:S01]  /*69c0*/  SEL R14, R5.reuse, R26, !P6 ;  /* 0x0000001a050e7207 */ /* 0x040fe20007000000 */
[C---:B------:R-:W-:Y:S01]  /*69d0*/  IMAD R89, R6.reuse, 0x34, RZ ;  /* 0x0000003406597824 */ /* 0x040fe200078e02ff */
[C---:B--2---:R-:W-:Y:S01]  /*69e0*/  SEL R3, R5.reuse, R206, !P6 ;  /* 0x000000ce05037207 */ /* 0x044fe20007000000 */
[----:B------:R1:W-:Y:S01]  /*69f0*/  STL [R1+0xb8], R7 ;  /* 0x0000b80701007387 */ /* 0x0003e20000100800 */
[C---:B------:R-:W-:Y:S01]  /*6a00*/  SEL R18, R5.reuse, R30, !P6 ;  /* 0x0000001e05127207 */ /* 0x040fe20007000000 */
[C---:B------:R-:W-:Y:S01]  /*6a10*/  IMAD R97, R6.reuse, 0x38, RZ ;  /* 0x0000003806617824 */ /* 0x040fe200078e02ff */
[C---:B---3--:R-:W-:Y:S01]  /*6a20*/  SEL R23, R5.reuse, R208, !P6 ;  /* 0x000000d005177207 */ /* 0x048fe20007000000 */
[----:B------:R2:W-:Y:S01]  /*6a30*/  STL [R1+0xc4], R3 ;  /* 0x0000c40301007387 */ /* 0x0005e20000100800 */
[C---:B------:R-:W-:Y:S01]  /*6a40*/  SEL R22, R5.reuse, R34, !P6 ;  /* 0x0000002205167207 */ /* 0x040fe20007000000 */
[----:B------:R-:W-:Y:S01]  /*6a50*/  IMAD R105, R6, 0x3c, RZ ;  /* 0x0000003c06697824 */ /* 0x000fe200078e02ff */
[----:B------:R-:W-:Y:S01]  /*6a60*/  LEA.HI.X.SX32 R2, R2, UR15, 0x2, P5 ;  /* 0x0000000f02027c11 */ /* 0x000fe2000a8f16ff */
        /* <DEDUP_REMOVED lines=14> */
[C---:B------:R-:W-:Y:S01]  /*6b50*/  IMAD R27, R6.reuse, 0x15, RZ ;  /* 0x00000015061b7824 */ /* 0x040fe200078e02ff */
[C---:B------:R-:W-:Y:S01]  /*6b60*/  SEL R225, R5.reuse, R138, !P6 ;  /* 0x0000008a05e17207 */ /* 0x040fe20007000000 */
[----:B------:R3:W-:Y:S01]  /*6b70*/  STL [R1+0xfc], R23 ;  /* 0x0000fc1701007387 */ /* 0x0007e20000100800 */
[C---:B------:R-:W-:Y:S01]  /*6b80*/  SEL R229, R5.reuse, R140, !P6 ;  /* 0x0000008c05e57207 */ /* 0x040fe20007000000 */
[C---:B------:R-:W-:Y:S01]  /*6b90*/  IMAD R29, R6.reuse, 0x16, RZ ;  /* 0x00000016061d7824 */ /* 0x040fe200078e02ff */
[----:B-1----:R-:W-:Y:S01]  /*6ba0*/  SEL R7, R5, R212, !P6 ;  /* 0x000000d405077207 */ /* 0x002fe20007000000 */
[----:B------:R-:W-:Y:S01]  /*6bb0*/  IMAD R206, R6, 0x5c, RZ ;  /* 0x0000005c06ce7824 */ /* 0x000fe200078e02ff */
[----:B------:R-:W-:Y:S01]  /*6bc0*/  ISETP.GE.U32.AND P5, PT, R9, 0x7fffff80, PT ;  /* 0x7fffff800900780c */ /* 0x000fe20003fa6070 */
[----:B------:R-:W-:Y:S01]  /*6bd0*/  VIADD R9, R132, 0xfffffffd ;  /* 0xfffffffd84097836 */ /* 0x000fe20000000000 */
        /* <DEDUP_REMOVED lines=31> */
[C---:B------:R-:W-:Y:S01]  /*6dd0*/  IMAD.SHL.U32 R49, R6.reuse, 0x20, RZ ;  /* 0x0000002006317824 */ /* 0x040fe200078e00ff */
        /* <DEDUP_REMOVED lines=52> */
[C---:B------:R-:W-:Y:S01]  /*7120*/  SEL R130, R5.reuse, R130, !P6 ;  /* 0x0000008205827207 */ /* 0x040fe20007000000 */
[----:B------:R2:W-:Y:S01]  /*7130*/  STL [R1+0x30c], R3 ;  /* 0x00030c0301007387 */ /* 0x0005e20000100800 */
[C---:B------:R-:W-:Y:S01]  /*7140*/  SEL R127, R5.reuse, R86, !P6 ;  /* 0x00000056057f7207 */ /* 0x040fe20007000000 */
[C---:B---3--:R-:W-:Y:S01]  /*7150*/  IMAD R23, R6.reuse, 0x13, RZ ;  /* 0x0000001306177824 */ /* 0x048fe200078e02ff */
        /* <DEDUP_REMOVED lines=11> */
[C---:B------:R-:W-:Y:S01]  /*7210*/  IMAD.SHL.U32 R17, R6.reuse, 0x10, RZ ;  /* 0x0000001006117824 */ /* 0x040fe200078e00ff */
        /* <DEDUP_REMOVED lines=73> */
[----:B------:R-:W-:Y:S01]  /*76b0*/  IMAD.SHL.U32 R36, R6, 0x2, RZ ;  /* 0x0000000206247824 */ /* 0x000fe200078e00ff */
[----:B------:R-:W-:Y:S01]  /*76c0*/  LEA R242, P1, R40, R0, 0x2 ;  /* 0x0000000028f27211 */ /* 0x000fe200078210ff */
[----:B------:R-:W-:Y:S01]  /*76d0*/  IMAD R88, R6, 0xd0, RZ ;  /* 0x000000d006587824 */ /* 0x000fe200078e02ff */
[C---:B--2---:R-:W-:Y:S01]  /*76e0*/  SEL R3, R5.reuse, R32, !P6 ;  /* 0x0000002005037207 */ /* 0x044fe20007000000 */
[----:B------:R1:W-:Y:S01]  /*76f0*/  STL [R1+0x420], R7 ;  /* 0x0004200701007387 */ /* 0x0003e20000100800 */
[----:B------:R-:W-:Y:S01]  /*7700*/  LEA.HI.X.SX32 R243, R40, R2, 0x2, P1 ;  /* 0x0000000228f37211 */ /* 0x000fe200008f16ff */
[----:B---3--:R-:W-:Y:S01]  /*7710*/  IMAD R11, R4, UR4, RZ ;  /* 0x00000004040b7c24 */ /* 0x008fe2000f8e02ff */
[----:B------:R-:W-:Y:S01]  /*7720*/  SEL R4, R5, R20, !P6 ;  /* 0x0000001405047207 */ /* 0x000fe20007000000 */
[----:B------:R2:W-:Y:S01]  /*7730*/  STL [R1+0x424], R3 ;  /* 0x0004240301007387 */ /* 0x0005e20000100800 */
[----:B------:R-:W-:-:S02]  /*7740*/  IMAD R32, R6, 0x3, RZ ;  /* 0x0000000306207824 */ /* 0x000fc400078e02ff */
[C---:B------:R-:W-:Y:S02]  /*7750*/  IMAD R20, R6.reuse, 0x7, RZ ;  /* 0x0000000706147824 */ /* 0x040fe400078e02ff */
[C---:B------:R-:W-:Y:S01]  /*7760*/  IMAD R87, R6.reuse, 0x33, RZ ;  /* 0x0000003306577824 */ /* 0x040fe200078e02ff */
[C---:B-1----:R-:W-:Y:S01]  /*7770*/  SEL R7, R5.reuse, R28, !P6 ;  /* 0x0000001c05077207 */ /* 0x042fe20007000000 */
[C---:B------:R-:W-:Y:S02]  /*7780*/  IMAD R28, R6.reuse, 0x5, RZ ;  /* 0x00000005061c7824 */ /* 0x040fe400078e02ff */
[C---:B------:R-:W-:Y:S01]  /*7790*/  IMAD R90, R6.reuse, 0xd4, RZ ;  /* 0x000000d4065a7824 */ /* 0x040fe200078e02ff */
[----:B--2---:R-:W-:Y:S01]  /*77a0*/  SEL R3, R5, R24, !P6 ;  /* 0x0000001805037207 */ /* 0x004fe20007000000 */
[----:B------:R1:W-:Y:S01]  /*77b0*/  STL [R1+0x42c], R7 ;  /* 0x00042c0701007387 */ /* 0x0003e20000100800 */
[C---:B------:R-:W-:Y:S02]  /*77c0*/  IMAD R24, R6.reuse, 0x6, RZ ;  /* 0x0000000606187824 */ /* 0x040fe400078e02ff */
[C---:B------:R-:W-:Y:S01]  /*77d0*/  IMAD R92, R6.reuse, 0xd8, RZ ;  /* 0x000000d8065c7824 */ /* 0x040fe200078e02ff */
[----:B------:R2:W-:Y:S01]  /*77e0*/  STL [R1+0x434], R4 ;  /* 0x0004340401007387 */ /* 0x0005e20000100800 */
[----:B------:R-:W-:-:S02]  /*77f0*/  IMAD R91, R6, 0x35, RZ ;  /* 0x00000035065b7824 */ /* 0x000fc400078e02ff */
[C---:B------:R-:W-:Y:S01]  /*7800*/  IMAD R94, R6.reuse, 0xdc, RZ ;  /* 0x000000dc065e7824 */ /* 0x040fe200078e02ff */
[----:B------:R3:W-:Y:S01]  /*7810*/  STL [R1+0x43c], R3 ;  /* 0x00043c0301007387 */ /* 0x0007e20000100800 */
[C---:B------:R-:W-:Y:S01]  /*7820*/  IMAD R93, R6.reuse, 0x36, RZ ;  /* 0x00000036065d7824 */ /* 0x040fe200078e02ff */
[----:B-1----:R-:W-:Y:S01]  /*7830*/  SEL R7, R5, R16, !P6 ;  /* 0x0000001005077207 */ /* 0x002fe20007000000 */
[C---:B------:R-:W-:Y:S02]  /*7840*/  IMAD.SHL.U32 R16, R6.reuse, 0x8, RZ ;  /* 0x0000000806107824 */ /* 0x040fe400078e00ff */
[C---:B------:R-:W-:Y:S01]  /*7850*/  IMAD R96, R6.reuse, 0xe0, RZ ;  /* 0x000000e006607824 */ /* 0x040fe200078e02ff */
[----:B--2---:R-:W-:Y:S01]  /*7860*/  LEA R4, P0, R11, UR12, 0x2 ;  /* 0x0000000c0b047c11 */ /* 0x004fe2000f8010ff */
[----:B------:R1:W-:Y:S01]  /*7870*/  STL [R1+0x444], R7 ;  /* 0x0004440701007387 */ /* 0x0003e20000100800 */
[C---:B------:R-:W-:Y:S01]  /*7880*/  IMAD R95, R6.reuse, 0x37, RZ ;  /* 0x00000037065f7824 */ /* 0x040fe200078e02ff */
[----:B---3--:R-:W-:Y:S01]  /*7890*/  SEL R3, R5, R12, !P6 ;  /* 0x0000000c05037207 */ /* 0x008fe20007000000 */
[----:B------:R-:W-:-:S02]  /*78a0*/  IMAD R12, R6, 0x9, RZ ;  /* 0x00000009060c7824 */ /* 0x000fc400078e02ff */
[C---:B------:R-:W-:Y:S02]  /*78b0*/  IMAD R98, R6.reuse, 0xe4, RZ ;  /* 0x000000e406627824 */ /* 0x040fe400078e02ff */
[----:B------:R-:W-:Y:S01]  /*78c0*/  IMAD R100, R6, 0xe8, RZ ;  /* 0x000000e806647824 */ /* 0x000fe200078e02ff */
[----:B-1----:R-:W-:Y:S01]  /*78d0*/  SEL R7, R5, R10, !P6 ;  /* 0x0000000a05077207 */ /* 0x002fe20007000000 */
[----:B------:R-:W-:Y:S02]  /*78e0*/  VIADD R10, R132, 0xfffffffc ;  /* 0xfffffffc840a7836 */ /* 0x000fe40000000000 */
[----:B------:R-:W-:Y:S02]  /*78f0*/  IMAD R99, R6, 0x39, RZ ;  /* 0x0000003906637824 */ /* 0x000fe400078e02ff */
[----:B------:R1:W-:Y:S01]  /*7900*/  STL [R1+0xa18], R7 ;  /* 0x000a180701007387 */ /* 0x0003e20000100800 */
[----:B------:R-:W-:Y:S01]  /*7910*/  ISETP.GE.U32.AND P2, PT, R10, 0x7fffff7d, PT ;  /* 0x7fffff7d0a00780c */ /* 0x000fe20003f46070 */
[----:B------:R-:W-:-:S02]  /*7920*/  IMAD R10, R6, 0xb, RZ ;  /* 0x0000000b060a7824 */ /* 0x000fc400078e02ff */
[----:B------:R2:W-:Y:S01]  /*7930*/  STL [R1+0x450], R3 ;  /* 0x0004500301007387 */ /* 0x0005e20000100800 */
[C---:B------:R-:W-:Y:S02]  /*7940*/  IMAD R102, R6.reuse, 0xec, RZ ;  /* 0x000000ec06667824 */ /* 0x040fe400078e02ff */
[C---:B------:R-:W-:Y:S02]  /*7950*/  IMAD R101, R6.reuse, 0x3a, RZ ;  /* 0x0000003a06657824 */ /* 0x040fe400078e02ff */
[----:B------:R-:W-:Y:S02]  /*7960*/  IMAD R104, R6, 0xf0, RZ ;  /* 0x000000f006687824 */ /* 0x000fe400078e02ff */
[----:B-1----:R-:W-:Y:S02]  /*7970*/  IMAD R7, R14, UR5, RZ ;  /* 0x000000050e077c24 */ /* 0x002fe4000f8e02ff */
[----:B------:R-:W-:Y:S01]  /*7980*/  IMAD R103, R6, 0x3b, RZ ;  /* 0x0000003b06677824 */ /* 0x000fe200078e02ff */
[----:B--2---:R-:W-:Y:S01]  /*7990*/  SEL R3, R5, R8, !P6 ;  /* 0x0000000805037207 */ /* 0x004fe20007000000 */
[C---:B------:R-:W-:Y:S01]  /*79a0*/  VIADD R8, R132.reuse, 0xfffffffe ;  /* 0xfffffffe84087836 */ /* 0x040fe20000000000 */
[----:B------:R-:W-:Y:S01]  /*79b0*/  LEA.HI.X.SX32 R5, R11, UR13, 0x2, P0 ;  /* 0x0000000d0b057c11 */ /* 0x000fe200080f16ff */
[----:B------:R-:W-:Y:S01]  /*79c0*/  VIADD R11, R132, 0xfffffffb ;  /* 0xfffffffb840b7836 */ /* 0x000fe20000000000 */
[----:B------:R-:W-:Y:S01]  /*79d0*/  ISETP.GE.U32.AND P0, PT, R9, 0x7fffff7e, PT ;  /* 0x7fffff7e0900780c */ /* 0x000fe20003f06070 */
[----:B------:R-:W-:Y:S01]  /*79e0*/  STL [R1+0xa1c], R3 ;  /* 0x000a1c0301007387 */ /* 0x000fe20000100800 */
[----:B------:R-:W-:Y:S01]  /*79f0*/  IMAD R9, R6, 0xc, RZ ;  /* 0x0000000c06097824 */ /* 0x000fe200078e02ff */
[----:B------:R-:W-:Y:S01]  /*7a00*/  ISETP.GE.U32.AND P6, PT, R8, 0x7fffff7f, PT ;  /* 0x7fffff7f0800780c */ /* 0x000fe20003fc6070 */
[C---:B------:R-:W-:Y:S01]  /*7a10*/  IMAD R8, R6.reuse, 0xa, RZ ;  /* 0x0000000a06087824 */ /* 0x040fe200078e02ff */
[----:B------:R1:W-:Y:S01]  /*7a20*/  STL.64 [R1+0x9f0], R132 ;  /* 0x0009f08401007387 */ /* 0x0003e20000100a00 */
[----:B------:R-:W-:Y:S01]  /*7a30*/  ISETP.GE.U32.AND P3, PT, R11, 0x7fffff7c, PT ;  /* 0x7fffff7c0b00780c */ /* 0x000fe20003f66070 */
[----:B------:R-:W-:-:S02]  /*7a40*/  IMAD R11, R6, 0xd, RZ ;  /* 0x0000000d060b7824 */ /* 0x000fc400078e02ff */
[C---:B------:R-:W-:Y:S02]  /*7a50*/  IMAD R106, R6.reuse, 0xf4, RZ ;  /* 0x000000f4066a7824 */ /* 0x040fe400078e02ff */
[C---:B------:R-:W-:Y:S02]  /*7a60*/  IMAD R108, R6.reuse, 0xf8, RZ ;  /* 0x000000f8066c7824 */ /* 0x040fe400078e02ff */
[C---:B------:R-:W-:Y:S02]  /*7a70*/  IMAD R107, R6.reuse, 0x3d, RZ ;  /* 0x0000003d066b7824 */ /* 0x040fe400078e02ff */
[C---:B------:R-:W-:Y:S02]  /*7a80*/  IMAD R110, R6.reuse, 0xfc, RZ ;  /* 0x000000fc066e7824 */ /* 0x040fe400078e02ff */
[C---:B-1----:R-:W-:Y:S02]  /*7a90*/  IMAD R132, R6.reuse, 0x7a, RZ ;  /* 0x0000007a06847824 */ /* 0x042fe400078e02ff */
[----:B------:R-:W-:-:S02]  /*7aa0*/  IMAD R133, R6, 0x1ec, RZ ;  /* 0x000001ec06857824 */ /* 0x000fc400078e02ff */
[C---:B------:R-:W-:Y:S02]  /*7ab0*/  IMAD R109, R6.reuse, 0x3e, RZ ;  /* 0x0000003e066d7824 */ /* 0x040fe400078e02ff */
[C---:B------:R-:W-:Y:S01]  /*7ac0*/  IMAD R111, R6.reuse, 0x3f, RZ ;  /* 0x0000003f066f7824 */ /* 0x040fe200078e02ff */
[----:B------:R1:W-:Y:S01]  /*7ad0*/  STL.64 [R1+0xa08], R132 ;  /* 0x000a088401007387 */ /* 0x0003e20000100a00 */
[C---:B------:R-:W-:Y:S02]  /*7ae0*/  IMAD R114, R6.reuse, 0x104, RZ ;  /* 0x0000010406727824 */ /* 0x040fe400078e02ff */
[C---:B------:R-:W-:Y:S01]  /*7af0*/  IMAD.SHL.U32 R113, R6.reuse, 0x40, RZ ;  /* 0x0000004006717824 */ /* 0x040fe200078e00ff */
[----:B------:R2:W-:Y:S01]  /*7b00*/  STL.64 [R1+0x448], R242 ;  /* 0x000448f201007387 */ /* 0x0005e20000100a00 */
[C---:B------:R-:W-:Y:S02]  /*7b10*/  IMAD R116, R6.reuse, 0x108, RZ ;  /* 0x0000010806747824 */ /* 0x040fe400078e02ff */
[----:B------:R-:W-:-:S02]  /*7b20*/  IMAD R115, R6, 0x41, RZ ;  /* 0x0000004106737824 */ /* 0x000fc400078e02ff */
[C---:B------:R-:W-:Y:S02]  /*7b30*/  IMAD R118, R6.reuse, 0x10c, RZ ;  /* 0x0000010c06767824 */ /* 0x040fe400078e02ff */
[C---:B------:R-:W-:Y:S01]  /*7b40*/  IMAD R117, R6.reuse, 0x42, RZ ;  /* 0x0000004206757824 */ /* 0x040fe200078e02ff */
[-C--:B-1----:R-:W-:Y:S01]  /*7b50*/  IADD3 R132, P4, PT, R9, R4.reuse, RZ ;  /* 0x0000000409847210 */ /* 0x082fe20007f9e0ff */
[C---:B------:R-:W-:Y:S02]  /*7b60*/  IMAD R120, R6.reuse, 0x110, RZ ;  /* 0x0000011006787824 */ /* 0x040fe400078e02ff */
[C---:B------:R-:W-:Y:S01]  /*7b70*/  IMAD R119, R6.reuse, 0x43, RZ ;  /* 0x0000004306777824 */ /* 0x040fe200078e02ff */
[C---:B--2---:R-:W-:Y:S01]  /*7b80*/  LEA R242, P1, R6.reuse, R4, 0x3 ;  /* 0x0000000406f27211 */ /* 0x044fe200078218ff */
[----:B------:R-:W-:Y:S01]  /*7b90*/  IMAD R122, R6, 0x114, RZ ;  /* 0x00000114067a7824 */ /* 0x000fe200078e02ff */
[-C--:B------:R-:W-:Y:S01]  /*7ba0*/  LEA.HI.X.SX32 R133, R32, R5.reuse, 0x2, P4 ;  /* 0x0000000520857211 */ /* 0x080fe200020f16ff */
[----:B------:R-:W-:Y:S01]  /*7bb0*/  IMAD R124, R6, 0x118, RZ ;  /* 0x00000118067c7824 */ /* 0x000fe200078e02ff */
[----:B------:R-:W-:Y:S01]  /*7bc0*/  LEA.HI.X.SX32 R243, R36, R5, 0x2, P1 ;  /* 0x0000000524f37211 */ /* 0x000fe200008f16ff */
[----:B------:R-:W-:-:S02]  /*7bd0*/  IMAD R123, R6, 0x45, RZ ;  /* 0x00000045067b7824 */ /* 0x000fc400078e02ff */
[C---:B------:R-:W-:Y:S02]  /*7be0*/  IMAD R126, R6.reuse, 0x11c, RZ ;  /* 0x0000011c067e7824 */ /* 0x040fe400078e02ff */
[----:B------:R1:W-:Y:S01]  /*7bf0*/  STL.64 [R1+0x20], R242 ;  /* 0x000020f201007387 */ /* 0x0003e20000100a00 */
[C---:B------:R-:W-:Y:S02]  /*7c00*/  IMAD R125, R6.reuse, 0x46, RZ ;  /* 0x00000046067d7824 */ /* 0x040fe400078e02ff */
[C---:B------:R-:W-:Y:S01]  /*7c10*/  IMAD R128, R6.reuse, 0x120, RZ ;  /* 0x0000012006807824 */ /* 0x040fe200078e02ff */
[----:B------:R2:W-:Y:S01]  /*7c20*/  STL.64 [R1+0x18], R132 ;  /* 0x0000188401007387 */ /* 0x0005e20000100a00 */
[C---:B------:R-:W-:Y:S02]  /*7c30*/  IMAD R167, R6.reuse, 0x47, RZ ;  /* 0x0000004706a77824 */ /* 0x040fe400078e02ff */
[C---:B------:R-:W-:Y:S02]  /*7c40*/  IMAD R166, R6.reuse, 0x124, RZ ;  /* 0x0000012406a67824 */ /* 0x040fe400078e02ff */
[----:B------:R-:W-:-:S02]  /*7c50*/  IMAD R170, R6, 0x128, RZ ;  /* 0x0000012806aa7824 */ /* 0x000fc400078e02ff */
[C---:B------:R-:W-:Y:S01]  /*7c60*/  IMAD R172, R6.reuse, 0x49, RZ ;  /* 0x0000004906ac7824 */ /* 0x040fe200078e02ff */
[-C--:B-1----:R-:W-:Y:S01]  /*7c70*/  IADD3 R242, P1, PT, R25, R4.reuse, RZ ;  /* 0x0000000419f27210 */ /* 0x082fe20007f3e0ff */
[C---:B------:R-:W-:Y:S02]  /*7c80*/  IMAD R171, R6.reuse, 0x12c, RZ ;  /* 0x0000012c06ab7824 */ /* 0x040fe400078e02ff */
[C---:B------:R-:W-:Y:S01]  /*7c90*/  IMAD R175, R6.reuse, 0x4a, RZ ;  /* 0x0000004a06af7824 */ /* 0x040fe200078e02ff */
[-C--:B--2---:R-:W-:Y:S01]  /*7ca0*/  IADD3 R132, P4, PT, R33, R4.reuse, RZ ;  /* 0x0000000421847210 */ /* 0x084fe20007f9e0ff */
[----:B------:R-:W-:Y:S01]  /*7cb0*/  IMAD R174, R6, 0x130, RZ ;  /* 0x0000013006ae7824 */ /* 0x000fe200078e02ff */
[-C--:B------:R-:W-:Y:S01]  /*7cc0*/  LEA.HI.X.SX32 R243, R28, R5.reuse, 0x2, P1 ;  /* 0x000000051cf37211 */ /* 0x080fe200008f16ff */
[C---:B------:R-:W-:Y:S01]  /*7cd0*/  IMAD R179, R6.reuse, 0x4b, RZ ;  /* 0x0000004b06b37824 */ /* 0x040fe200078e02ff */
[-C--:B------:R-:W-:Y:S01]  /*7ce0*/  IADD3 R250, P1, PT, R41, R4.reuse, RZ ;  /* 0x0000000429fa7210 */ /* 0x080fe20007f3e0ff */
[----:B------:R-:W-:Y:S01]  /*7cf0*/  IMAD R178, R6, 0x134, RZ ;  /* 0x0000013406b27824 */ /* 0x000fe200078e02ff */
[-C--:B------:R-:W-:Y:S01]  /*7d00*/  LEA.HI.X.SX32 R133, R24, R5.reuse, 0x2, P4 ;  /* 0x0000000518857211 */ /* 0x080fe200020f16ff */
[----:B------:R1:W-:Y:S01]  /*7d10*/  STL.64 [R1+0x8], R242 ;  /* 0x000008f201007387 */ /* 0x0003e20000100a00 */
[CC--:B------:R-:W-:Y:S01]  /*7d20*/  LEA R248, P4, R6.reuse, R4.reuse, 0x5 ;  /* 0x0000000406f87211 */ /* 0x0c0fe200078828ff */
[----:B------:R-:W-:Y:S01]  /*7d30*/  IMAD R180, R6, 0x138, RZ ;  /* 0x0000013806b47824 */ /* 0x000fe200078e02ff */
[-C--:B------:R-:W-:Y:S01]  /*7d40*/  LEA.HI.X.SX32 R251, R20, R5.reuse, 0x2, P1 ;  /* 0x0000000514fb7211 */ /* 0x080fe200008f16ff */
[----:B------:R2:W-:Y:S01]  /*7d50*/  STL.64 [R1], R132 ;  /* 0x0000008401007387 */ /* 0x0005e20000100a00 */
[-C--:B------:R-:W-:Y:S01]  /*7d60*/  IADD3 R246, P1, PT, R57, R4.reuse, RZ ;  /* 0x0000000439f67210 */ /* 0x080fe20007f3e0ff */
[----:B------:R-:W-:Y:S01]  /*7d70*/  IMAD R183, R6, 0x4d, RZ ;  /* 0x0000004d06b77824 */ /* 0x000fe200078e02ff */
[-C--:B------:R-:W-:Y:S01]  /*7d80*/  LEA.HI.X.SX32 R249, R16, R5.reuse, 0x2, P4 ;  /* 0x0000000510f97211 */ /* 0x080fe200020f16ff */
[----:B------:R-:W-:Y:S01]  /*7d90*/  STL.64 [R1+0x9e8], R250 ;  /* 0x0009e8fa01007387 */ /* 0x000fe20000100a00 */
[-C--:B------:R-:W-:Y:S01]  /*7da0*/  IADD3 R244, P4, PT, R65, R4.reuse, RZ ;  /* 0x0000000441f47210 */ /* 0x080fe20007f9e0ff */
[----:B------:R-:W-:Y:S01]  /*7db0*/  IMAD R182, R6, 0x13c, RZ ;  /* 0x0000013c06b67824 */ /* 0x000fe200078e02ff */
[-C--:B------:R-:W-:Y:S01]  /*7dc0*/  LEA.HI.X.SX32 R247, R12, R5.reuse, 0x2, P1 ;  /* 0x000000050cf77211 */ /* 0x080fe200008f16ff */
[----:B------:R3:W-:Y:S01]  /*7dd0*/  STL.64 [R1+0xa00], R248 ;  /* 0x000a00f801007387 */ /* 0x0007e20000100a00 */
[-C--:B-1----:R-:W-:Y:S01]  /*7de0*/  IADD3 R242, P1, PT, R73, R4.reuse, RZ ;  /* 0x0000000449f27210 */ /* 0x082fe20007f3e0ff */
[----:B------:R-:W-:Y:S01]  /*7df0*/  IMAD R186, R6, 0x4e, RZ ;  /* 0x0000004e06ba7824 */ /* 0x000fe200078e02ff */
[-C--:B------:R-:W-:Y:S01]  /*7e00*/  LEA.HI.X.SX32 R245, R8, R5.reuse, 0x2, P4 ;  /* 0x0000000508f57211 */ /* 0x080fe200020f16ff */
[----:B------:R-:W-:Y:S01]  /*7e10*/  STL.64 [R1+0xa10], R246 ;  /* 0x000a10f601007387 */ /* 0x000fe20000100a00 */
[-C--:B------:R-:W-:Y:S01]  /*7e20*/  IADD3 R8, P4, PT, R81, R4.reuse, RZ ;  /* 0x0000000451087210 */ /* 0x080fe20007f9e0ff */
[----:B--2---:R-:W-:Y:S01]  /*7e30*/  IMAD R132, R6, 0x78, RZ ;  /* 0x0000007806847824 */ /* 0x004fe200078e02ff */
[-C--:B------:R-:W-:Y:S01]  /*7e40*/  LEA.HI.X.SX32 R243, R10, R5.reuse, 0x2, P1 ;  /* 0x000000050af37211 */ /* 0x080fe200008f16ff */
[----:B------:R1:W-:Y:S01]  /*7e50*/  STL [R1+0xa24], R244 ;  /* 0x000a24f401007387 */ /* 0x0003e20000100800 */
[-C--:B------:R-:W-:Y:S01]  /*7e60*/  IADD3 R10, P1, PT, R89, R4.reuse, RZ ;  /* 0x00000004590a7210 */ /* 0x080fe20007f3e0ff */
[C---:B------:R-:W-:Y:S01]  /*7e70*/  IMAD R184, R6.reuse, 0x140, RZ ;  /* 0x0000014006b87824 */ /* 0x040fe200078e02ff */
[-C--:B------:R-:W-:Y:S01]  /*7e80*/  LEA.HI.X.SX32 R9, R9, R5.reuse, 0x2, P4 ;  /* 0x0000000509097211 */ /* 0x080fe200020f16ff */
[----:B------:R-:W-:Y:S01]  /*7e90*/  STL [R1+0xa20], R245 ;  /* 0x000a20f501007387 */ /* 0x000fe20000100800 */
[-C--:B------:R-:W-:Y:S01]  /*7ea0*/  IADD3 R12, P4, PT, R97, R4.reuse, RZ ;  /* 0x00000004610c7210 */ /* 0x080fe20007f9e0ff */
[C---:B---3--:R-:W-:Y:S01]  /*7eb0*/  IMAD R249, R6.reuse, 0x74, RZ ;  /* 0x0000007406f97824 */ /* 0x048fe200078e02ff */
[-C--:B------:R-:W-:Y:S01]  /*7ec0*/  LEA.HI.X.SX32 R11, R11, R5.reuse, 0x2, P1 ;  /* 0x000000050b0b7211 */ /* 0x080fe200008f16ff */
[----:B------:R-:W-:Y:S01]  /*7ed0*/  STL [R1+0xa48], R242 ;  /* 0x000a48f201007387 */ /* 0x000fe20000100800 */
[-C--:B------:R-:W-:Y:S01]  /*7ee0*/  IADD3 R14, P1, PT, R105, R4.reuse, RZ ;  /* 0x00000004690e7210 */ /* 0x080fe20007f3e0ff */
[C---:B-1----:R-:W-:Y:S01]  /*7ef0*/  IMAD R244, R6.reuse, 0x70, RZ ;  /* 0x0000007006f47824 */ /* 0x042fe200078e02ff */
[-C--:B------:R-:W-:Y:S01]  /*7f00*/  LEA.HI.X.SX32 R13, R13, R5.reuse, 0x2, P4 ;  /* 0x000000050d0d7211 */ /* 0x080fe200020f16ff */
[----:B------:R-:W-:Y:S01]  /*7f10*/  STL [R1+0xa28], R243 ;  /* 0x000a28f301007387 */ /* 0x000fe20000100800 */
[-C--:B------:R-:W-:Y:S01]  /*7f20*/  LEA R16, P4, R6, R4.reuse, 0x6 ;  /* 0x0000000406107211 */ /* 0x080fe200078830ff */
[----:B------:R-:W-:Y:S01]  /*7f30*/  IMAD R247, R46, UR5, RZ ;  /* 0x000000052ef77c24 */ /* 0x000fe2000f8e02ff */
[-C--:B------:R-:W-:Y:S01]  /*7f40*/  LEA.HI.X.SX32 R15, R15, R5.reuse, 0x2, P1 ;  /* 0x000000050f0f7211 */ /* 0x080fe200008f16ff */
[----:B------:R1:W-:Y:S01]  /*7f50*/  STL.64 [R1+0xa30], R8 ;  /* 0x000a300801007387 */ /* 0x0003e20000100a00 */
[----:B------:R-:W-:Y:S01]  /*7f60*/  LEA.HI.X.SX32 R17, R17, R5, 0x2, P4 ;  /* 0x0000000511117211 */ /* 0x000fe200020f16ff */
[C---:B------:R-:W-:Y:S01]  /*7f70*/  IMAD R190, R6.reuse, 0x4f, RZ ;  /* 0x0000004f06be7824 */ /* 0x040fe200078e02ff */
[----:B------:R-:W-:Y:S01]  /*7f80*/  IADD3 R20, P4, PT, R129, R4, RZ ;  /* 0x0000000481147210 */ /* 0x000fe20007f9e0ff */
[----:B------:R2:W-:Y:S01]  /*7f90*/  STL.64 [R1+0xa38], R10 ;  /* 0x000a380a01007387 */ /* 0x0005e20000100a00 */
[----:B------:R-:W-:-:S02]  /*7fa0*/  IMAD R188, R6, 0x144, RZ ;  /* 0x0000014406bc7824 */ /* 0x000fc400078e02ff */
[-C--:B------:R-:W-:Y:S01]  /*7fb0*/  LEA.HI.X.SX32 R21, R21, R5.reuse, 0x2, P4 ;  /* 0x0000000515157211 */ /* 0x080fe200020f16ff */
[----:B------:R-:W-:Y:S01]  /*7fc0*/  STL.64 [R1+0xa40], R12 ;  /* 0x000a400c01007387 */ /* 0x000fe20000100a00 */
[-C--:B------:R-:W-:Y:S01]  /*7fd0*/  IADD3 R24, P4, PT, R176, R4.reuse, RZ ;  /* 0x00000004b0187210 */ /* 0x080fe20007f9e0ff */
[----:B------:R-:W-:Y:S02]  /*7fe0*/  IMAD R191, R6, 0x148, RZ ;  /* 0x0000014806bf7824 */ /* 0x000fe400078e02ff */
[----:B-1----:R-:W-:Y:S01]  /*7ff0*/  IMAD R8, R18, UR5, RZ ;  /* 0x0000000512087c24 */ /* 0x002fe2000f8e02ff */
[-C--:B------:R-:W-:Y:S01]  /*8000*/  IADD3 R18, P1, PT, R121, R4.reuse, RZ ;  /* 0x0000000479127210 */ /* 0x080fe20007f3e0ff */
[----:B------:R1:W-:Y:S01]  /*8010*/  STL [R1+0xa50], R14 ;  /* 0x000a500e01007387 */ /* 0x0003e20000100800 */
[-C--:B------:R-:W-:Y:S01]  /*8020*/  LEA.HI.X.SX32 R25, R25, R5.reuse, 0x2, P4 ;  /* 0x0000000519197211 */ /* 0x080fe200020f16ff */
[----:B------:R-:W-:Y:S01]  /*8030*/  IMAD R9, R30, UR5, RZ ;  /* 0x000000051e097c24 */ /* 0x000fe2000f8e02ff */
[----:B------:R-:W-:Y:S01]  /*8040*/  LEA.HI.X.SX32 R19, R19, R5, 0x2, P1 ;  /* 0x0000000513137211 */ /* 0x000fe200008f16ff */
[----:B------:R3:W-:Y:S01]  /*8050*/  STL [R1+0x28], R8 ;  /* 0x0000280801007387 */ /* 0x0007e20000100800 */
[----:B------:R-:W-:Y:S01]  /*8060*/  IADD3 R28, P4, PT, R196, R4, RZ ;  /* 0x00000004c41c7210 */ /* 0x000fe20007f9e0ff */
[----:B--2---:R-:W-:-:S02]  /*8070*/  IMAD R10, R42, UR5, RZ ;  /* 0x000000052a0a7c24 */ /* 0x004fc4000f8e02ff */
[----:B------:R2:W-:Y:S01]  /*8080*/  STL [R1+0xa4c], R15 ;  /* 0x000a4c0f01007387 */ /* 0x0005e20000100800 */
[-C--:B------:R-:W-:Y:S01]  /*8090*/  LEA.HI.X.SX32 R29, R29, R5.reuse, 0x2, P4 ;  /* 0x000000051d1d7211 */ /* 0x080fe200020f16ff */
[----:B-1----:R-:W-:Y:S01]  /*80a0*/  IMAD R14, R22, UR5, RZ ;  /* 0x00000005160e7c24 */ /* 0x002fe2000f8e02ff */
[-C--:B------:R-:W-:Y:S01]  /*80b0*/  IADD3 R22, P1, PT, R168, R4.reuse, RZ ;  /* 0x00000004a8167210 */ /* 0x080fe20007f3e0ff */
[----:B------:R-:W-:Y:S01]  /*80c0*/  STL [R1+0xa58], R16 ;  /* 0x000a581001007387 */ /* 0x000fe20000100800 */
[-C--:B------:R-:W-:Y:S01]  /*80d0*/  IADD3 R32, P4, PT, R216, R4.reuse, RZ ;  /* 0x00000004d8207210 */ /* 0x080fe20007f9e0ff */
[----:B---3--:R-:W-:Y:S01]  /*80e0*/  IMAD R8, R26, UR5, RZ ;  /* 0x000000051a087c24 */ /* 0x008fe2000f8e02ff */
[-C--:B------:R-:W-:Y:S01]  /*80f0*/  LEA.HI.X.SX32 R23, R23, R5.reuse, 0x2, P1 ;  /* 0x0000000517177211 */ /* 0x080fe200008f16ff */
[----:B------:R-:W-:Y:S01]  /*8100*/  STL [R1+0xa54], R17 ;  /* 0x000a541101007387 */ /* 0x000fe20000100800 */
[-C--:B------:R-:W-:Y:S01]  /*8110*/  IADD3 R26, P1, PT, R187, R4.reuse, RZ ;  /* 0x00000004bb1a7210 */ /* 0x080fe20007f3e0ff */
[----:B--2---:R-:W-:Y:S01]  /*8120*/  IMAD R15, R38, UR5, RZ ;  /* 0x00000005260f7c24 */ /* 0x004fe2000f8e02ff */
[-C--:B------:R-:W-:Y:S01]  /*8130*/  LEA.HI.X.SX32 R33, R33, R5.reuse, 0x2, P4 ;  /* 0x0000000521217211 */ /* 0x080fe200020f16ff */
[----:B------:R-:W-:Y:S01]  /*8140*/  STL [R1+0xa60], R18 ;  /* 0x000a601201007387 */ /* 0x000fe20000100800 */
[-C--:B------:R-:W-:Y:S01]  /*8150*/  LEA.HI.X.SX32 R27, R27, R5.reuse, 0x2, P1 ;  /* 0x000000051b1b7211 */ /* 0x080fe200008f16ff */
[----:B------:R-:W-:Y:S01]  /*8160*/  IMAD R194, R6, 0x51, RZ ;  /* 0x0000005106c27824 */ /* 0x000fe200078e02ff */
[-C--:B------:R-:W-:Y:S01]  /*8170*/  IADD3 R30, P1, PT, R206, R4.reuse, RZ ;  /* 0x00000004ce1e7210 */ /* 0x080fe20007f3e0ff */
[----:B------:R-:W-:Y:S01]  /*8180*/  STL [R1+0xa5c], R19 ;  /* 0x000a5c1301007387 */ /* 0x000fe20000100800 */
[-C--:B------:R-:W-:Y:S01]  /*8190*/  IADD3 R36, P4, PT, R234, R4.reuse, RZ ;  /* 0x00000004ea247210 */ /* 0x080fe20007f9e0ff */
[C---:B------:R-:W-:Y:S01]  /*81a0*/  IMAD R192, R6.reuse, 0x14c, RZ ;  /* 0x0000014c06c07824 */ /* 0x040fe200078e02ff */
[-C--:B------:R-:W-:Y:S01]  /*81b0*/  LEA.HI.X.SX32 R31, R31, R5.reuse, 0x2, P1 ;  /* 0x000000051f1f7211 */ /* 0x080fe200008f16ff */
[----:B------:R-:W-:Y:S01]  /*81c0*/  STL [R1+0xa68], R20 ;  /* 0x000a681401007387 */ /* 0x000fe20000100800 */
[----:B------:R-:W-:Y:S01]  /*81d0*/  LEA.HI.X.SX32 R37, R37, R5, 0x2, P4 ;  /* 0x0000000525257211 */ /* 0x000fe200020f16ff */
[----:B------:R-:W-:Y:S01]  /*81e0*/  IMAD R198, R6, 0x52, RZ ;  /* 0x0000005206c67824 */ /* 0x000fe200078e02ff */
[----:B------:R-:W-:Y:S01]  /*81f0*/  IADD3 R40, P4, PT, R244, R4, RZ ;  /* 0x00000004f4287210 */ /* 0x000fe20007f9e0ff */
[----:B------:R-:W-:Y:S01]  /*8200*/  STL [R1+0xa64], R21 ;  /* 0x000a641501007387 */ /* 0x000fe20000100800 */
[----:B------:R-:W-:-:S02]  /*8210*/  IMAD R248, R158, UR5, RZ ;  /* 0x000000059ef87c24 */ /* 0x000fc4000f8e02ff */
[-C--:B------:R-:W-:Y:S01]  /*8220*/  LEA.HI.X.SX32 R41, R41, R5.reuse, 0x2, P4 ;  /* 0x0000000529297211 */ /* 0x080fe200020f16ff */
[----:B------:R-:W-:Y:S01]  /*8230*/  STL [R1+0xa70], R22 ;  /* 0x000a701601007387 */ /* 0x000fe20000100800 */
[----:B------:R-:W-:Y:S01]  /*8240*/  IADD3 R44, P4, PT, R132, R4, RZ ;  /* 0x00000004842c7210 */ /* 0x000fe20007f9e0ff */
[C---:B------:R-:W-:Y:S02]  /*8250*/  IMAD R195, R6.reuse, 0x150, RZ ;  /* 0x0000015006c37824 */ /* 0x040fe400078e02ff */
[----:B------:R1:W-:Y:S01]  /*8260*/  STL [R1+0x34], R8 ;  /* 0x0000340801007387 */ /* 0x0003e20000100800 */
[----:B------:R-:W-:Y:S01]  /*8270*/  LEA.HI.X.SX32 R45, R45, R5, 0x2, P4 ;  /* 0x000000052d2d7211 */ /* 0x000fe200020f16ff */
[----:B------:R-:W-:Y:S02]  /*8280*/  IMAD R200, R6, 0x53, RZ ;  /* 0x0000005306c87824 */ /* 0x000fe400078e02ff */
[----:B------:R-:W-:Y:S01]  /*8290*/  STL [R1+0xa6c], R23 ;  /* 0x000a6c1701007387 */ /* 0x000fe20000100800 */
[----:B------:R-:W-:-:S02]  /*82a0*/  IMAD R242, R160, UR5, RZ ;  /* 0x00000005a0f27c24 */ /* 0x000fc4000f8e02ff */
[C---:B------:R-:W-:Y:S01]  /*82b0*/  IMAD R199, R6.reuse, 0x154, RZ ;  /* 0x0000015406c77824 */ /* 0x040fe200078e02ff */
[----:B------:R-:W-:Y:S01]  /*82c0*/  STL [R1+0xa78], R24 ;  /* 0x000a781801007387 */ /* 0x000fe20000100800 */
[----:B------:R-:W-:Y:S02]  /*82d0*/  IMAD R202, R6, 0x158, RZ ;  /* 0x0000015806ca7824 */ /* 0x000fe400078e02ff */
[----:B-1----:R-:W-:Y:S01]  /*82e0*/  IMAD R8, R34, UR5, RZ ;  /* 0x0000000522087c24 */ /* 0x002fe2000f8e02ff */
[----:B------:R-:W-:Y:S01]  /*82f0*/  STL [R1+0xa74], R25 ;  /* 0x000a741901007387 */ /* 0x000fe20000100800 */
[----:B------:R-:W-:Y:S01]  /*8300*/  IADD3 R34, P1, PT, R226, R4, RZ ;  /* 0x00000004e2227210 */ /* 0x000fe20007f3e0ff */
[C---:B------:R-:W-:Y:S02]  /*8310*/  IMAD R204, R6.reuse, 0x55, RZ ;  /* 0x0000005506cc7824 */ /* 0x040fe400078e02ff */
[----:B------:R-:W-:Y:S01]  /*8320*/  STL [R1+0xa88], R26 ;  /* 0x000a881a01007387 */ /* 0x000fe20000100800 */
[----:B------:R-:W-:Y:S01]  /*8330*/  LEA.HI.X.SX32 R35, R35, R5, 0x2, P1 ;  /* 0x0000000523237211 */ /* 0x000fe200008f16ff */
[----:B------:R-:W-:-:S02]  /*8340*/  IMAD R203, R6, 0x15c, RZ ;  /* 0x0000015c06cb7824 */ /* 0x000fc400078e02ff */
[----:B------:R-:W-:Y:S01]  /*8350*/  STL [R1+0xa7c], R27 ;  /* 0x000a7c1b01007387 */ /* 0x000fe20000100800 */
[----:B------:R-:W-:Y:S02]  /*8360*/  IMAD R250, R163, UR5, RZ ;  /* 0x00000005a3fa7c24 */ /* 0x000fe4000f8e02ff */
[C---:B------:R-:W-:Y:S01]  /*8370*/  IMAD R208, R6.reuse, 0x56, RZ ;  /* 0x0000005606d07824 */ /* 0x040fe200078e02ff */
[----:B------:R1:W-:Y:S01]  /*8380*/  STL.64 [R1+0xa80], R28 ;  /* 0x000a801c01007387 */ /* 0x0003e20000100a00 */
[C---:B------:R-:W-:Y:S02]  /*8390*/  IMAD R207, R6.reuse, 0x160, RZ ;  /* 0x0000016006cf7824 */ /* 0x040fe400078e02ff */
[C---:B------:R-:W-:Y:S01]  /*83a0*/  IMAD R211, R6.reuse, 0x57, RZ ;  /* 0x0000005706d37824 */ /* 0x040fe200078e02ff */
[----:B------:R2:W-:Y:S01]  /*83b0*/  STL [R1+0xa90], R30 ;  /* 0x000a901e01007387 */ /* 0x0005e20000100800 */
[C---:B------:R-:W-:Y:S02]  /*83c0*/  IMAD R210, R6.reuse, 0x164, RZ ;  /* 0x0000016406d27824 */ /* 0x040fe400078e02ff */
[C---:B------:R-:W-:Y:S01]  /*83d0*/  IMAD R212, R6.reuse, 0x168, RZ ;  /* 0x0000016806d47824 */ /* 0x040fe200078e02ff */
[----:B------:R3:W-:Y:S01]  /*83e0*/  STL [R1+0x40], R8 ;  /* 0x0000400801007387 */ /* 0x0007e20000100800 */
[----:B------:R-:W-:-:S02]  /*83f0*/  IMAD R215, R6, 0x59, RZ ;  /* 0x0000005906d77824 */ /* 0x000fc400078e02ff */
[C---:B------:R-:W-:Y:S01]  /*8400*/  IMAD R214, R6.reuse, 0x16c, RZ ;  /* 0x0000016c06d67824 */ /* 0x040fe200078e02ff */
[----:B------:R4:W-:Y:S01]  /*8410*/  STL [R1+0xa8c], R31 ;  /* 0x000a8c1f01007387 */ /* 0x0009e20000100800 */
[----:B-1----:R-:W-:Y:S02]  /*8420*/  IMAD R29, R169, UR5, RZ ;  /* 0x00000005a91d7c24 */ /* 0x002fe4000f8e02ff */
[----:B--2---:R-:W-:Y:S01]  /*8430*/  IMAD R30, R161, UR5, RZ ;  /* 0x00000005a11e7c24 */ /* 0x004fe2000f8e02ff */
[----:B------:R1:W-:Y:S01]  /*8440*/  STL [R1+0xa98], R32 ;  /* 0x000a982001007387 */ /* 0x0003e20000100800 */
[C---:B------:R-:W-:Y:S02]  /*8450*/  IMAD R219, R6.reuse, 0x5a, RZ ;  /* 0x0000005a06db7824 */ /* 0x040fe400078e02ff */
[C---:B---3--:R-:W-:Y:S01]  /*8460*/  IMAD R8, R6.reuse, 0x6c, RZ ;  /* 0x0000006c06087824 */ /* 0x048fe200078e02ff */
[----:B------:R2:W-:Y:S01]  /*8470*/  STL [R1+0xa94], R33 ;  /* 0x000a942101007387 */ /* 0x0005e20000100800 */
[----:B------:R-:W-:-:S02]  /*8480*/  IMAD R218, R6, 0x170, RZ ;  /* 0x0000017006da7824 */ /* 0x000fc400078e02ff */
[----:B----4-:R-:W-:Y:S01]  /*8490*/  IMAD R31, R165, UR5, RZ ;  /* 0x00000005a51f7c24 */ /* 0x010fe2000f8e02ff */
[-C--:B------:R-:W-:Y:S01]  /*84a0*/  IADD3 R38, P1, PT, R8, R4.reuse, RZ ;  /* 0x0000000408267210 */ /* 0x080fe20007f3e0ff */
[----:B------:R3:W-:Y:S01]  /*84b0*/  STL [R1+0xaa0], R34 ;  /* 0x000aa02201007387 */ /* 0x0007e20000100800 */
[----:B-1----:R-:W-:Y:S02]  /*84c0*/  IMAD R32, R153, UR5, RZ ;  /* 0x0000000599207c24 */ /* 0x002fe4000f8e02ff */
[-C--:B------:R-:W-:Y:S01]  /*84d0*/  LEA.HI.X.SX32 R39, R39, R5.reuse, 0x2, P1 ;  /* 0x0000000527277211 */ /* 0x080fe200008f16ff */
[----:B------:R1:W-:Y:S01]  /*84e0*/  STL [R1+0xa9c], R35 ;  /* 0x000a9c2301007387 */ /* 0x0003e20000100800 */
[-C--:B------:R-:W-:Y:S01]  /*84f0*/  IADD3 R42, P1, PT, R249, R4.reuse, RZ ;  /* 0x00000004f92a7210 */ /* 0x080fe20007f3e0ff */
[----:B--2---:R-:W-:Y:S02]  /*8500*/  IMAD R33, R157, UR5, RZ ;  /* 0x000000059d217c24 */ /* 0x004fe4000f8e02ff */
[----:B------:R2:W-:Y:S01]  /*8510*/  STL [R1+0xaa8], R36 ;  /* 0x000aa82401007387 */ /* 0x0005e20000100800 */
[-C--:B------:R-:W-:Y:S01]  /*8520*/  LEA.HI.X.SX32 R43, R43, R5.reuse, 0x2, P1 ;  /* 0x000000052b2b7211 */ /* 0x080fe200008f16ff */
[----:B---3--:R-:W-:Y:S01]  /*8530*/  IMAD R34, R145, UR5, RZ ;  /* 0x0000000591227c24 */ /* 0x008fe2000f8e02ff */
[-C--:B------:R-:W-:Y:S01]  /*8540*/  IADD3 R46, P1, PT, R48, R4.reuse, RZ ;  /* 0x00000004302e7210 */ /* 0x080fe20007f3e0ff */
[----:B------:R3:W-:Y:S01]  /*8550*/  STL [R1+0xaa4], R37 ;  /* 0x000aa42501007387 */ /* 0x0007e20000100800 */
[-C--:B------:R-:W-:Y:S01]  /*8560*/  LEA R48, P4, R6, R4.reuse, 0x7 ;  /* 0x0000000406307211 */ /* 0x080fe200078838ff */
[----:B-1----:R-:W-:Y:S01]  /*8570*/  IMAD R35, R149, UR5, RZ ;  /* 0x0000000595237c24 */ /* 0x002fe2000f8e02ff */
[-C--:B------:R-:W-:Y:S01]  /*8580*/  LEA.HI.X.SX32 R47, R47, R5.reuse, 0x2, P1 ;  /* 0x000000052f2f7211 */ /* 0x080fe200008f16ff */
[----:B------:R1:W-:Y:S01]  /*8590*/  STL [R1+0x4c], R10 ;  /* 0x00004c0a01007387 */ /* 0x0003e20000100800 */
[-C--:B------:R-:W-:Y:S01]  /*85a0*/  IADD3 R50, P1, PT, R50, R4.reuse, RZ ;  /* 0x0000000432327210 */ /* 0x080fe20007f3e0ff */
[----:B--2---:R-:W-:Y:S01]  /*85b0*/  IMAD R36, R127, UR5, RZ ;  /* 0x000000057f247c24 */ /* 0x004fe2000f8e02ff */
[-C--:B------:R-:W-:Y:S01]  /*85c0*/  LEA.HI.X.SX32 R49, R49, R5.reuse, 0x2, P4 ;  /* 0x0000000531317211 */ /* 0x080fe200020f16ff */
[----:B------:R2:W-:Y:S01]  /*85d0*/  STL [R1+0xab0], R38 ;  /* 0x000ab02601007387 */ /* 0x0005e20000100800 */
[-C--:B------:R-:W-:Y:S01]  /*85e0*/  IADD3 R52, P4, PT, R52, R4.reuse, RZ ;  /* 0x0000000434347210 */ /* 0x080fe20007f9e0ff */
[----:B---3--:R-:W-:Y:S01]  /*85f0*/  IMAD R37, R131, UR5, RZ ;  /* 0x0000000583257c24 */ /* 0x008fe2000f8e02ff */
[-C--:B------:R-:W-:Y:S01]  /*8600*/  LEA.HI.X.SX32 R51, R51, R5.reuse, 0x2, P1 ;  /* 0x0000000533337211 */ /* 0x080fe200008f16ff */
[----:B------:R3:W-:Y:S01]  /*8610*/  STL [R1+0xaac], R39 ;  /* 0x000aac2701007387 */ /* 0x0007e20000100800 */
[-C--:B------:R-:W-:Y:S01]  /*8620*/  IADD3 R54, P1, PT, R54, R4.reuse, RZ ;  /* 0x0000000436367210 */ /* 0x080fe20007f3e0ff */
        /* <DEDUP_REMOVED lines=58> */
[----:B------:R-:W-:Y:S01]  /*89d0*/  IMAD R26, R173, UR5, RZ ;  /* 0x00000005ad1a7c24 */ /* 0x000fe2000f8e02ff */
[-C--:B------:R-:W-:Y:S01]  /*89e0*/  IADD3 R84, P4, PT, R84, R4.reuse, RZ ;  /* 0x0000000454547210 */ /* 0x080fe20007f9e0ff */
[----:B-1----:R-:W-:Y:S01]  /*89f0*/  IMAD R51, R155, UR5, RZ ;  /* 0x000000059b337c24 */ /* 0x002fe2000f8e02ff */
[-C--:B------:R-:W-:Y:S01]  /*8a00*/  LEA.HI.X.SX32 R83, R83, R5.reuse, 0x2, P1 ;  /* 0x0000000553537211 */ /* 0x080fe200008f16ff */
[----:B------:R-:W-:Y:S01]  /*8a10*/  IMAD R222, R6, 0x5b, RZ ;  /* 0x0000005b06de7824 */ /* 0x000fe200078e02ff */
[-C--:B------:R-:W-:Y:S01]  /*8a20*/  IADD3 R86, P1, PT, R86, R4.reuse, RZ ;  /* 0x0000000456567210 */ /* 0x080fe20007f3e0ff */
[----:B--2---:R-:W-:Y:S01]  /*8a30*/  IMAD R53, R159, UR5, RZ ;  /* 0x000000059f357c24 */ /* 0x004fe2000f8e02ff */
[-C--:B------:R-:W-:Y:S01]  /*8a40*/  LEA.HI.X.SX32 R85, R85, R5.reuse, 0x2, P4 ;  /* 0x0000000555557211 */ /* 0x080fe200020f16ff */
[----:B------:R-:W-:Y:S01]  /*8a50*/  IMAD R220, R6, 0x174, RZ ;  /* 0x0000017406dc7824 */ /* 0x000fe200078e02ff */
[-C--:B------:R-:W-:Y:S01]  /*8a60*/  IADD3 R88, P4, PT, R88, R4.reuse, RZ ;  /* 0x0000000458587210 */ /* 0x080fe20007f9e0ff */
[----:B------:R-:W-:Y:S01]  /*8a70*/  IMAD R223, R6, 0x178, RZ ;  /* 0x0000017806df7824 */ /* 0x000fe200078e02ff */
[-C--:B------:R-:W-:Y:S01]  /*8a80*/  LEA.HI.X.SX32 R87, R87, R5.reuse, 0x2, P1 ;  /* 0x0000000557577211 */ /* 0x080fe200008f16ff */
[----:B------:R-:W-:Y:S01]  /*8a90*/  IMAD R11, R177, UR5, RZ ;  /* 0x00000005b10b7c24 */ /* 0x000fe2000f8e02ff */
[-C--:B------:R-:W-:Y:S01]  /*8aa0*/  IADD3 R90, P1, PT, R90, R4.reuse, RZ ;  /* 0x000000045a5a7210 */ /* 0x080fe20007f3e0ff */
[C---:B------:R-:W-:Y:S01]  /*8ab0*/  IMAD R227, R6.reuse, 0x5d, RZ ;  /* 0x0000005d06e37824 */ /* 0x040fe200078e02ff */
[-C--:B------:R-:W-:Y:S01]  /*8ac0*/  LEA.HI.X.SX32 R89, R89, R5.reuse, 0x2, P4 ;  /* 0x0000000559597211 */ /* 0x080fe200020f16ff */
[----:B------:R-:W-:Y:S01]  /*8ad0*/  IMAD R224, R6, 0x17c, RZ ;  /* 0x0000017c06e07824 */ /* 0x000fe200078e02ff */
[-C--:B------:R-:W-:Y:S01]  /*8ae0*/  IADD3 R92, P4, PT, R92, R4.reuse, RZ ;  /* 0x000000045c5c7210 */ /* 0x080fe20007f9e0ff */
[C---:B------:R-:W-:Y:S01]  /*8af0*/  IMAD R230, R6.reuse, 0x5e, RZ ;  /* 0x0000005e06e67824 */ /* 0x040fe200078e02ff */
[-C--:B------:R-:W-:Y:S01]  /*8b00*/  LEA.HI.X.SX32 R91, R91, R5.reuse, 0x2, P1 ;  /* 0x000000055b5b7211 */ /* 0x080fe200008f16ff */
[----:B------:R-:W-:Y:S01]  /*8b10*/  IMAD R228, R6, 0x180, RZ ;  /* 0x0000018006e47824 */ /* 0x000fe200078e02ff */
[-C--:B------:R-:W-:Y:S01]  /*8b20*/  IADD3 R94, P1, PT, R94, R4.reuse, RZ ;  /* 0x000000045e5e7210 */ /* 0x080fe20007f3e0ff */
[----:B------:R-:W-:Y:S01]  /*8b30*/  IMAD R251, R181, UR5, RZ ;  /* 0x00000005b5fb7c24 */ /* 0x000fe2000f8e02ff */
        /* <DEDUP_REMOVED lines=23> */
[----:B------:R1:W-:Y:S01]  /*8cb0*/  STL [R1+0x64], R10 ;  /* 0x0000640a01007387 */ /* 0x0003e20000100800 */
[-C--:B------:R-:W-:Y:S01]  /*8cc0*/  LEA.HI.X.SX32 R105, R105, R5.reuse, 0x2, P4 ;  /* 0x0000000569697211 */ /* 0x080fe200020f16ff */
[----:B------:R-:W-:Y:S01]  /*8cd0*/  IMAD R24, R193, UR5, RZ ;  /* 0x00000005c1187c24 */ /* 0x000fe2000f8e02ff */
[-C--:B------:R-:W-:Y:S01]  /*8ce0*/  IADD3 R108, P4, PT, R108, R4.reuse, RZ ;  /* 0x000000046c6c7210 */ /* 0x080fe20007f9e0ff */
[----:B------:R-:W-:Y:S01]  /*8cf0*/  IMAD R3, R6, 0x1a8, RZ ;  /* 0x000001a806037824 */ /* 0x000fe200078e02ff */
[-C--:B------:R-:W-:Y:S01]  /*8d00*/  LEA.HI.X.SX32 R107, R107, R5.reuse, 0x2, P1 ;  /* 0x000000056b6b7211 */ /* 0x080fe200008f16ff */
[----:B------:R-:W-:Y:S01]  /*8d10*/  IMAD R25, R201, UR5, RZ ;  /* 0x00000005c9197c24 */ /* 0x000fe2000f8e02ff */
[-C--:B------:R-:W-:Y:S01]  /*8d20*/  IADD3 R110, P1, PT, R110, R4.reuse, RZ ;  /* 0x000000046e6e7210 */ /* 0x080fe20007f3e0ff */
[C---:B------:R-:W-:Y:S01]  /*8d30*/  IMAD R13, R6.reuse, 0x69, RZ ;  /* 0x00000069060d7824 */ /* 0x040fe200078e02ff */
[-C--:B------:R-:W-:Y:S01]  /*8d40*/  LEA.HI.X.SX32 R109, R109, R5.reuse, 0x2, P4 ;  /* 0x000000056d6d7211 */ /* 0x080fe200020f16ff */
[C---:B-1----:R-:W-:Y:S01]  /*8d50*/  IMAD R10, R6.reuse, 0x65, RZ ;  /* 0x00000065060a7824 */ /* 0x042fe200078e02ff */
[-C--:B------:R-:W-:Y:S01]  /*8d60*/  LEA R112, P4, R6, R4.reuse, 0x8 ;  /* 0x0000000406707211 */ /* 0x080fe200078840ff */
[----:B------:R-:W-:Y:S01]  /*8d70*/  IMAD R22, R213, UR5, RZ ;  /* 0x00000005d5167c24 */ /* 0x000fe2000f8e02ff */
[-C--:B------:R-:W-:Y:S01]  /*8d80*/  LEA.HI.X.SX32 R111, R111, R5.reuse, 0x2, P1 ;  /* 0x000000056f6f7211 */ /* 0x080fe200008f16ff */
[----:B------:R-:W-:Y:S01]  /*8d90*/  IMAD R28, R217, UR5, RZ ;  /* 0x00000005d91c7c24 */ /* 0x000fe2000f8e02ff */
[-C--:B------:R-:W-:Y:S01]  /*8da0*/  IADD3 R114, P1, PT, R114, R4.reuse, RZ ;  /* 0x0000000472727210 */ /* 0x080fe20007f3e0ff */
        /* <DEDUP_REMOVED lines=10> */
[----:B------:R-:W2:Y:S01]  /*8e50*/  LDL.LU R16, [R1+0x28] ;  /* 0x0000280001107983 */ /* 0x000ea20000300800 */
[-C--:B------:R-:W-:Y:S01]  /*8e60*/  IADD3 R120, P4, PT, R120, R4.reuse, RZ ;  /* 0x0000000478787210 */ /* 0x080fe20007f9e0ff */
[----:B------:R-:W-:Y:S01]  /*8e70*/  IMAD R239, R239, UR5, RZ ;  /* 0x00000005efef7c24 */ /* 0x000fe2000f8e02ff */
[-C--:B------:R-:W-:Y:S01]  /*8e80*/  LEA.HI.X.SX32 R119, R119, R5.reuse, 0x2, P1 ;  /* 0x0000000577777211 */ /* 0x080fe200008f16ff */
[----:B------:R-:W-:Y:S01]  /*8e90*/  IMAD R240, R240, UR5, RZ ;  /* 0x00000005f0f07c24 */ /* 0x000fe2000f8e02ff */
[----:B------:R-:W-:Y:S01]  /*8ea0*/  IADD3 R122, P1, PT, R122, R4, RZ ;  /* 0x000000047a7a7210 */ /* 0x000fe20007f3e0ff */
[----:B------:R-:W-:Y:S01]  /*8eb0*/  IMAD R252, R252, UR5, RZ ;  /* 0x00000005fcfc7c24 */ /* 0x000fe2000f8e02ff */
[----:B------:R-:W-:-:S02]  /*8ec0*/  LEA.HI.X.SX32 R121, R121, R5, 0x2, P4 ;  /* 0x0000000579797211 */ /* 0x000fc400020f16ff */
[-C--:B------:R-:W-:Y:S02]  /*8ed0*/  IADD3 R124, P4, PT, R124, R4.reuse, RZ ;  /* 0x000000047c7c7210 */ /* 0x080fe40007f9e0ff */
[-C--:B------:R-:W-:Y:S02]  /*8ee0*/  LEA.HI.X.SX32 R123, R123, R5.reuse, 0x2, P1 ;  /* 0x000000057b7b7211 */ /* 0x080fe400008f16ff */
[-C--:B------:R-:W-:Y:S02]  /*8ef0*/  IADD3 R126, P1, PT, R126, R4.reuse, RZ ;  /* 0x000000047e7e7210 */ /* 0x080fe40007f3e0ff */
[-C--:B------:R-:W-:Y:S02]  /*8f00*/  LEA.HI.X.SX32 R125, R125, R5.reuse, 0x2, P4 ;  /* 0x000000057d7d7211 */ /* 0x080fe400020f16ff */
[----:B------:R-:W-:Y:S02]  /*8f10*/  IADD3 R128, P4, PT, R128, R4, RZ ;  /* 0x0000000480807210 */ /* 0x000fe40007f9e0ff */
        /* <DEDUP_REMOVED lines=53> */
[-C--:B------:R-:W-:Y:S02]  /*9270*/  IADD3 R192, P1, PT, R235, R4.reuse, RZ ;  /* 0x00000004ebc07210 */ /* 0x080fe40007f3e0ff */
[----:B------:R-:W-:Y:S01]  /*9280*/  LEA.HI.X.SX32 R191, R133, R5, 0x2, P4 ;  /* 0x0000000585bf7211 */ /* 0x000fe200020f16ff */
[----:B------:R-:W-:Y:S01]  /*9290*/  IMAD R133, R6, 0x198, RZ ;  /* 0x0000019806857824 */ /* 0x000fe200078e02ff */
[----:B------:R-:W-:-:S02]  /*92a0*/  IADD3 R194, P4, PT, R237, R4, RZ ;  /* 0x00000004edc27210 */ /* 0x000fc40007f9e0ff */
[-C--:B------:R-:W-:Y:S01]  /*92b0*/  LEA.HI.X.SX32 R193, R245, R5.reuse, 0x2, P1 ;  /* 0x00000005f5c17211 */ /* 0x080fe200008f16ff */
[----:B------:R-:W-:Y:S01]  /*92c0*/  IMAD R245, R6, 0x19c, RZ ;  /* 0x0000019c06f57824 */ /* 0x000fe200078e02ff */
[-C--:B------:R-:W-:Y:S01]  /*92d0*/  IADD3 R196, P1, PT, R246, R4.reuse, RZ ;  /* 0x00000004f6c47210 */ /* 0x080fe20007f3e0ff */
[----:B------:R-:W-:Y:S01]  /*92e0*/  IMAD R246, R197, UR5, RZ ;  /* 0x00000005c5f67c24 */ /* 0x000fe2000f8e02ff */
[-C--:B------:R-:W-:Y:S02]  /*92f0*/  LEA.HI.X.SX32 R195, R226, R5.reuse, 0x2, P4 ;  /* 0x00000005e2c37211 */ /* 0x080fe400020f16ff */
[-C--:B------:R-:W-:Y:S01]  /*9300*/  IADD3 R198, P4, PT, R133, R4.reuse, RZ ;  /* 0x0000000485c67210 */ /* 0x080fe20007f9e0ff */
[----:B------:R-:W-:Y:S01]  /*9310*/  IMAD R133, R6, 0x66, RZ ;  /* 0x0000006606857824 */ /* 0x000fe200078e02ff */
[-C--:B------:R-:W-:Y:S01]  /*9320*/  LEA.HI.X.SX32 R197, R10, R5.reuse, 0x2, P1 ;  /* 0x000000050ac57211 */ /* 0x080fe200008f16ff */
[C---:B------:R-:W-:Y:S01]  /*9330*/  IMAD R10, R6.reuse, 0x1a0, RZ ;  /* 0x000001a0060a7824 */ /* 0x040fe200078e02ff */
[-C--:B------:R-:W-:Y:S01]  /*9340*/  IADD3 R200, P1, PT, R245, R4.reuse, RZ ;  /* 0x00000004f5c87210 */ /* 0x080fe20007f3e0ff */
[C---:B------:R-:W-:Y:S01]  /*9350*/  IMAD R245, R6.reuse, 0x67, RZ ;  /* 0x0000006706f57824 */ /* 0x040fe200078e02ff */
[-C--:B------:R-:W-:Y:S01]  /*9360*/  LEA.HI.X.SX32 R199, R133, R5.reuse, 0x2, P4 ;  /* 0x0000000585c77211 */ /* 0x080fe200020f16ff */
[----:B------:R-:W-:Y:S01]  /*9370*/  IMAD R133, R6, 0x1a4, RZ ;  /* 0x000001a406857824 */ /* 0x000fe200078e02ff */
[-C--:B------:R-:W-:Y:S01]  /*9380*/  IADD3 R202, P4, PT, R10, R4.reuse, RZ ;  /* 0x000000040aca7210 */ /* 0x080fe20007f9e0ff */
[C---:B------:R-:W-:Y:S01]  /*9390*/  IMAD R10, R6.reuse, 0x1ac, RZ ;  /* 0x000001ac060a7824 */ /* 0x040fe200078e02ff */
[-C--:B------:R-:W-:Y:S01]  /*93a0*/  LEA.HI.X.SX32 R201, R245, R5.reuse, 0x2, P1 ;  /* 0x00000005f5c97211 */ /* 0x080fe200008f16ff */
[C---:B------:R-:W-:Y:S01]  /*93b0*/  IMAD R245, R6.reuse, 0x6a, RZ ;  /* 0x0000006a06f57824 */ /* 0x040fe200078e02ff */
[----:B------:R-:W-:Y:S01]  /*93c0*/  IADD3 R204, P1, PT, R133, R4, RZ ;  /* 0x0000000485cc7210 */ /* 0x000fe20007f3e0ff */
[----:B------:R-:W-:Y:S01]  /*93d0*/  IMAD R133, R6, 0x1b0, RZ ;  /* 0x000001b006857824 */ /* 0x000fe200078e02ff */
[----:B------:R-:W-:-:S02]  /*93e0*/  LEA.HI.X.SX32 R203, R234, R5, 0x2, P4 ;  /* 0x00000005eacb7211 */ /* 0x000fc400020f16ff */
[-C--:B------:R-:W-:Y:S01]  /*93f0*/  IADD3 R206, P4, PT, R3, R4.reuse, RZ ;  /* 0x0000000403ce7210 */ /* 0x080fe20007f9e0ff */
[----:B------:R-:W-:Y:S01]  /*9400*/  IMAD R3, R205, UR5, RZ ;  /* 0x00000005cd037c24 */ /* 0x000fe2000f8e02ff */
[-C--:B------:R-:W-:Y:S01]  /*9410*/  LEA.HI.X.SX32 R205, R13, R5.reuse, 0x2, P1 ;  /* 0x000000050dcd7211 */ /* 0x080fe200008f16ff */
[----:B------:R-:W-:Y:S01]  /*9420*/  IMAD R13, R6, 0x6b, RZ ;  /* 0x0000006b060d7824 */ /* 0x000fe200078e02ff */
[-C--:B------:R-:W-:Y:S01]  /*9430*/  IADD3 R208, P1, PT, R10, R4.reuse, RZ ;  /* 0x000000040ad07210 */ /* 0x080fe20007f3e0ff */
[C---:B------:R-:W-:Y:S01]  /*9440*/  IMAD R10, R6.reuse, 0x1b4, RZ ;  /* 0x000001b4060a7824 */ /* 0x040fe200078e02ff */
[-C--:B------:R-:W-:Y:S01]  /*9450*/  LEA.HI.X.SX32 R207, R245, R5.reuse, 0x2, P4 ;  /* 0x00000005f5cf7211 */ /* 0x080fe200020f16ff */
[----:B------:R-:W-:Y:S01]  /*9460*/  IMAD R245, R209, UR5, RZ ;  /* 0x00000005d1f57c24 */ /* 0x000fe2000f8e02ff */
[-C--:B------:R-:W-:Y:S01]  /*9470*/  IADD3 R210, P4, PT, R133, R4.reuse, RZ ;  /* 0x0000000485d27210 */ /* 0x080fe20007f9e0ff */
[C---:B------:R-:W-:Y:S01]  /*9480*/  IMAD R133, R6.reuse, 0x1b8, RZ ;  /* 0x000001b806857824 */ /* 0x040fe200078e02ff */
[-C--:B------:R-:W-:Y:S01]  /*9490*/  LEA.HI.X.SX32 R209, R13, R5.reuse, 0x2, P1 ;  /* 0x000000050dd17211 */ /* 0x080fe200008f16ff */
[----:B------:R-:W-:Y:S01]  /*94a0*/  IMAD R13, R6, 0x6d, RZ ;  /* 0x0000006d060d7824 */ /* 0x000fe200078e02ff */
[-C--:B------:R-:W-:Y:S01]  /*94b0*/  IADD3 R212, P1, PT, R10, R4.reuse, RZ ;  /* 0x000000040ad47210 */ /* 0x080fe20007f3e0ff */
[----:B------:R-:W-:Y:S01]  /*94c0*/  IMAD R10, R6, 0x1bc, RZ ;  /* 0x000001bc060a7824 */ /* 0x000fe200078e02ff */
[-C--:B------:R-:W-:Y:S01]  /*94d0*/  LEA.HI.X.SX32 R211, R8, R5.reuse, 0x2, P4 ;  /* 0x0000000508d37211 */ /* 0x080fe200020f16ff */
[C---:B------:R-:W-:Y:S01]  /*94e0*/  IMAD R8, R6.reuse, 0x6e, RZ ;  /* 0x0000006e06087824 */ /* 0x040fe200078e02ff */
[----:B------:R-:W-:Y:S01]  /*94f0*/  IADD3 R214, P4, PT, R133, R4, RZ ;  /* 0x0000000485d67210 */ /* 0x000fe20007f9e0ff */
[----:B------:R-:W-:Y:S01]  /*9500*/  IMAD R133, R6, 0x1c0, RZ ;  /* 0x000001c006857824 */ /* 0x000fe200078e02ff */
[----:B------:R-:W-:-:S02]  /*9510*/  LEA.HI.X.SX32 R213, R13, R5, 0x2, P1 ;  /* 0x000000050dd57211 */ /* 0x000fc400008f16ff */
[-C--:B------:R-:W-:Y:S01]  /*9520*/  IADD3 R216, P1, PT, R10, R4.reuse, RZ ;  /* 0x000000040ad87210 */ /* 0x080fe20007f3e0ff */
[----:B------:R-:W-:Y:S01]  /*9530*/  IMAD R10, R6, 0x6f, RZ ;  /* 0x0000006f060a7824 */ /* 0x000fe200078e02ff */
[-C--:B------:R-:W-:Y:S01]  /*9540*/  LEA.HI.X.SX32 R215, R8, R5.reuse, 0x2, P4 ;  /* 0x0000000508d77211 */ /* 0x080fe200020f16ff */
[C---:B------:R-:W-:Y:S01]  /*9550*/  IMAD R8, R6.reuse, 0x1c4, RZ ;  /* 0x000001c406087824 */ /* 0x040fe200078e02ff */
[-C--:B------:R-:W-:Y:S01]  /*9560*/  IADD3 R218, P4, PT, R133, R4.reuse, RZ ;  /* 0x0000000485da7210 */ /* 0x080fe20007f9e0ff */
[----:B------:R-:W-:Y:S01]  /*9570*/  IMAD R133, R6, 0x1c8, RZ ;  /* 0x000001c806857824 */ /* 0x000fe200078e02ff */
[-C--:B------:R-:W-:Y:S01]  /*9580*/  LEA.HI.X.SX32 R217, R10, R5.reuse, 0x2, P1 ;  /* 0x000000050ad97211 */ /* 0x080fe200008f16ff */
[----:B------:R-:W-:Y:S01]  /*9590*/  IMAD R10, R6, 0x71, RZ ;  /* 0x00000071060a7824 */ /* 0x000fe200078e02ff */
[-C--:B------:R-:W-:Y:S01]  /*95a0*/  LEA.HI.X.SX32 R219, R244, R5.reuse, 0x2, P4 ;  /* 0x00000005f4db7211 */ /* 0x080fe200020f16ff */
[----:B------:R-:W-:Y:S01]  /*95b0*/  IMAD R244, R6, 0x72, RZ ;  /* 0x0000007206f47824 */ /* 0x000fe200078e02ff */
[-C--:B------:R-:W-:Y:S01]  /*95c0*/  IADD3 R220, P1, PT, R8, R4.reuse, RZ ;  /* 0x0000000408dc7210 */ /* 0x080fe20007f3e0ff */
[C---:B------:R-:W-:Y:S01]  /*95d0*/  IMAD R8, R6.reuse, 0x1cc, RZ ;  /* 0x000001cc06087824 */ /* 0x040fe200078e02ff */
[-C--:B------:R-:W-:Y:S01]  /*95e0*/  IADD3 R222, P4, PT, R133, R4.reuse, RZ ;  /* 0x0000000485de7210 */ /* 0x080fe20007f9e0ff */
[----:B------:R-:W-:Y:S01]  /*95f0*/  IMAD R133, R6, 0x1d0, RZ ;  /* 0x000001d006857824 */ /* 0x000fe200078e02ff */
[-C--:B------:R-:W-:Y:S01]  /*9600*/  LEA.HI.X.SX32 R221, R10, R5.reuse, 0x2, P1 ;  /* 0x000000050add7211 */ /* 0x080fe200008f16ff */
[----:B------:R-:W-:Y:S01]  /*9610*/  IMAD R10, R225, UR5, RZ ;  /* 0x00000005e10a7c24 */ /* 0x000fe2000f8e02ff */
[----:B------:R-:W-:Y:S01]  /*9620*/  LEA.HI.X.SX32 R223, R244, R5, 0x2, P4 ;  /* 0x00000005f4df7211 */ /* 0x000fe200020f16ff */
[----:B------:R-:W-:Y:S01]  /*9630*/  IMAD R244, R6, 0x1d4, RZ ;  /* 0x000001d406f47824 */ /* 0x000fe200078e02ff */
[-C--:B------:R-:W-:Y:S01]  /*9640*/  IADD3 R224, P1, PT, R8, R4.reuse, RZ ;  /* 0x0000000408e07210 */ /* 0x080fe20007f3e0ff */
[C---:B------:R-:W-:Y:S01]  /*9650*/  IMAD R8, R6.reuse, 0x73, RZ ;  /* 0x0000007306087824 */ /* 0x040fe200078e02ff */
[----:B------:R-:W-:Y:S01]  /*9660*/  IADD3 R226, P4, PT, R133, R4, RZ ;  /* 0x0000000485e27210 */ /* 0x000fe20007f9e0ff */
[----:B------:R-:W-:-:S03]  /*9670*/  IMAD R133, R6, 0x1d8, RZ ;  /* 0x000001d806857824 */ /* 0x000fc600078e02ff */
[-C--:B------:R-:W-:Y:S01]  /*9680*/  LEA.HI.X.SX32 R227, R249, R5.reuse, 0x2, P4 ;  /* 0x00000005f9e37211 */ /* 0x080fe200020f16ff */
[----:B------:R-:W-:Y:S01]  /*9690*/  IMAD R249, R6, 0x76, RZ ;  /* 0x0000007606f97824 */ /* 0x000fe200078e02ff */
[-C--:B------:R-:W-:Y:S01]  /*96a0*/  LEA.HI.X.SX32 R225, R8, R5.reuse, 0x2, P1 ;  /* 0x0000000508e17211 */ /* 0x080fe200008f16ff */
[C---:B------:R-:W-:Y:S01]  /*96b0*/  IMAD R8, R6.reuse, 0x75, RZ ;  /* 0x0000007506087824 */ /* 0x040fe200078e02ff */
[-C--:B------:R-:W-:Y:S01]  /*96c0*/  IADD3 R230, P4, PT, R133, R4.reuse, RZ ;  /* 0x0000000485e67210 */ /* 0x080fe20007f9e0ff */
[----:B------:R-:W-:Y:S01]  /*96d0*/  IMAD R133, R6, 0x1e0, RZ ;  /* 0x000001e006857824 */ /* 0x000fe200078e02ff */
[----:B------:R-:W-:Y:S01]  /*96e0*/  IADD3 R228, P1, PT, R244, R4, RZ ;  /* 0x00000004f4e47210 */ /* 0x000fe20007f3e0ff */
[C---:B------:R-:W-:Y:S01]  /*96f0*/  IMAD R244, R6.reuse, 0x1dc, RZ ;  /* 0x000001dc06f47824 */ /* 0x040fe200078e02ff */
[-C--:B------:R-:W-:Y:S01]  /*9700*/  LEA.HI.X.SX32 R231, R249, R5.reuse, 0x2, P4 ;  /* 0x00000005f9e77211 */ /* 0x080fe200020f16ff */
[----:B------:R-:W-:Y:S01]  /*9710*/  IMAD R249, R6, 0x77, RZ ;  /* 0x0000007706f97824 */ /* 0x000fe200078e02ff */
[----:B------:R-:W-:-:S02]  /*9720*/  LEA.HI.X.SX32 R229, R8, R5, 0x2, P1 ;  /* 0x0000000508e57211 */ /* 0x000fc400008f16ff */
[-C--:B------:R-:W-:Y:S01]  /*9730*/  IADD3 R234, P4, PT, R133, R4.reuse, RZ ;  /* 0x0000000485ea7210 */ /* 0x080fe20007f9e0ff */
[----:B------:R-:W-:Y:S01]  /*9740*/  IMAD R133, R6, 0x1e4, RZ ;  /* 0x000001e406857824 */ /* 0x000fe200078e02ff */
[----:B------:R-:W-:Y:S02]  /*9750*/  IADD3 R232, P1, PT, R244, R4, RZ ;  /* 0x00000004f4e87210 */ /* 0x000fe40007f3e0ff */
[-C--:B------:R-:W-:Y:S02]  /*9760*/  LEA.HI.X.SX32 R235, R132, R5.reuse, 0x2, P4 ;  /* 0x0000000584eb7211 */ /* 0x080fe400020f16ff */
[----:B------:R-:W-:Y:S02]  /*9770*/  LEA.HI.X.SX32 R233, R249, R5, 0x2, P1 ;  /* 0x00000005f9e97211 */ /* 0x000fe400008f16ff */
[----:B------:R-:W-:Y:S02]  /*9780*/  LEA R12, P4, R139, R0, 0x2 ;  /* 0x000000008b0c7211 */ /* 0x000fe400078810ff */
[----:B------:R-:W-:Y:S01]  /*9790*/  IADD3 R236, P1, PT, R133, R4, RZ ;  /* 0x0000000485ec7210 */ /* 0x000fe20007f3e0ff */
[----:B------:R-:W-:Y:S01]  /*97a0*/  IMAD R133, R6, 0x79, RZ ;  /* 0x0000007906857824 */ /* 0x000fe200078e02ff */
[----:B------:R-:W-:-:S04]  /*97b0*/  LEA.HI.X.SX32 R13, R139, R2, 0x2, P4 ;  /* 0x000000028b0d7211 */ /* 0x000fc800020f16ff */
[----:B------:R-:W-:Y:S01]  /*97c0*/  LEA.HI.X.SX32 R237, R133, R5, 0x2, P1 ;  /* 0x0000000585ed7211 */ /* 0x000fe200008f16ff */
[----:B------:R1:W-:Y:S01]  /*97d0*/  STL.64 [R1+0x238], R12 ;  /* 0x0002380c01007387 */ /* 0x0003e20000100a00 */
[----:B------:R-:W-:-:S03]  /*97e0*/  LEA R18, P1, R142, R0, 0x2 ;  /* 0x000000008e127211 */ /* 0x000fc600078210ff */
[----:B------:R-:W3:Y:S01]  /*97f0*/  LDL.LU R133, [R1+0x14] ;  /* 0x0000140001857983 */ /* 0x000ee20000300800 */
[----:B------:R-:W-:-:S03]  /*9800*/  LEA.HI.X.SX32 R19, R142, R2, 0x2, P1 ;  /* 0x000000028e137211 */ /* 0x000fc600008f16ff */
[----:B------:R-:W4:Y:S01]  /*9810*/  LDL.LU R142, [R1+0x4c] ;  /* 0x00004c00018e7983 */ /* 0x000f220000300800 */
[----:B-1----:R-:W-:-:S03]  /*9820*/  LEA R12, P4, R143, R0, 0x2 ;  /* 0x000000008f0c7211 */ /* 0x002fc600078810ff */
[----:B------:R1:W-:Y:S01]  /*9830*/  STL.64 [R1+0x230], R18 ;  /* 0x0002301201007387 */ /* 0x0003e20000100a00 */
[----:B------:R-:W-:-:S03]  /*9840*/  LEA.HI.X.SX32 R13, R143, R2, 0x2, P4 ;  /* 0x000000028f0d7211 */ /* 0x000fc600020f16ff */
[----:B------:R-:W3:Y:S04]  /*9850*/  LDL.LU R143, [R1+0x40] ;  /* 0x00004000018f7983 */ /* 0x000ee80000300800 */
[----:B------:R1:W-:Y:S02]  /*9860*/  STL.64 [R1+0x228], R12 ;  /* 0x0002280c01007387 */ /* 0x0003e40000100a00 */
[----:B-1----:R-:W-:Y:S02]  /*9870*/  IMAD R18, R138, UR5, RZ ;  /* 0x000000058a127c24 */ /* 0x002fe4000f8e02ff */
[----:B------:R-:W3:Y:S01]  /*9880*/  LDL.LU R138, [R1+0x34] ;  /* 0x00003400018a7983 */ /* 0x000ee20000300800 */
[----:B------:R-:W-:Y:S01]  /*9890*/  IMAD R244, R136, UR5, RZ ;  /* 0x0000000588f47c24 */ /* 0x000fe2000f8e02ff */
[----:B------:R-:W-:-:S02]  /*98a0*/  LEA R136, P1, R239, R0, 0x2 ;  /* 0x00000000ef887211 */ /* 0x000fc400078210ff */
[----:B------:R-:W4:Y:S01]  /*98b0*/  LDL.LU R17, [R1+0x2c] ;  /* 0x00002c0001117983 */ /* 0x000f220000300800 */
[----:B------:R-:W-:-:S03]  /*98c0*/  IMAD R8, R137, UR5, RZ ;  /* 0x0000000589087c24 */ /* 0x000fc6000f8e02ff */
[----:B------:R-:W4:Y:S01]  /*98d0*/  LDL.LU R139, [R1+0x58] ;  /* 0x00005800018b7983 */ /* 0x000f220000300800 */
[----:B------:R-:W-:Y:S01]  /*98e0*/  LEA.HI.X.SX32 R137, R239, R2, 0x2, P1 ;  /* 0x00000002ef897211 */ /* 0x000fe200008f16ff */
[----:B------:R-:W-:-:S04]  /*98f0*/  IMAD R21, R140, UR5, RZ ;  /* 0x000000058c157c24 */ /* 0x000fc8000f8e02ff */
[----:B------:R1:W-:Y:S04]  /*9900*/  STL.64 [R1+0x220], R136 ;  /* 0x0002208801007387 */ /* 0x0003e80000100a00 */
[----:B------:R-:W4:Y:S04]  /*9910*/  LDL.LU R132, [R1+0x38] ;  /* 0x0000380001847983 */ /* 0x000f280000300800 */
[----:B------:R-:W4:Y:S01]  /*9920*/  LDL.LU R140, [R1+0x64] ;  /* 0x00006400018c7983 */ /* 0x000f220000300800 */
[-C--:B------:R-:W-:Y:S02]  /*9930*/  LEA R12, P4, R240, R0.reuse, 0x2 ;  /* 0x00000000f00c7211 */ /* 0x080fe400078810ff */
[----:B-1----:R-:W-:-:S02]  /*9940*/  LEA R136, P1, R252, R0, 0x2 ;  /* 0x00000000fc887211 */ /* 0x002fc400078210ff */
[-C--:B------:R-:W-:Y:S02]  /*9950*/  LEA.HI.X.SX32 R13, R240, R2.reuse, 0x2, P4 ;  /* 0x00000002f00d7211 */ /* 0x080fe400020f16ff */
[----:B------:R-:W-:-:S03]  /*9960*/  LEA.HI.X.SX32 R137, R252, R2, 0x2, P1 ;  /* 0x00000002fc897211 */ /* 0x000fc600008f16ff */
[----:B------:R1:W-:Y:S04]  /*9970*/  STL.64 [R1+0x218], R12 ;  /* 0x0002180c01007387 */ /* 0x0003e80000100a00 */
[----:B------:R2:W-:Y:S04]  /*9980*/  STL.64 [R1+0x2b0], R136 ;  /* 0x0002b08801007387 */ /* 0x0005e80000100a00 */
[----:B------:R-:W4:Y:S01]  /*9990*/  LDL.LU R249, [R1+0x44] ;  /* 0x0000440001f97983 */ /* 0x000f220000300800 */
[----:B-1----:R-:W-:-:S04]  /*99a0*/  LEA R12, P4, R7, R0, 0x2 ;  /* 0x00000000070c7211 */ /* 0x002fc800078810ff */
[----:B------:R-:W-:Y:S02]  /*99b0*/  LEA.HI.X.SX32 R13, R7, R2, 0x2, P4 ;  /* 0x00000002070d7211 */ /* 0x000fe400020f16ff */
[----:B--2---:R-:W-:-:S03]  /*99c0*/  LEA R136, P1, R16, R0, 0x2 ;  /* 0x0000000010887211 */ /* 0x004fc600078210ff */
[----:B------:R1:W-:Y:S01]  /*99d0*/  STL.64 [R1+0x330], R12 ;  /* 0x0003300c01007387 */ /* 0x0003e20000100a00 */
[----:B------:R-:W-:-:S05]  /*99e0*/  LEA.HI.X.SX32 R137, R16, R2, 0x2, P1 ;  /* 0x0000000210897211 */ /* 0x000fca00008f16ff */
[----:B------:R-:W-:Y:S01]  /*99f0*/  STL.64 [R1+0x3b0], R136 ;  /* 0x0003b08801007387 */ /* 0x000fe20000100a00 */
[----:B-1----:R-:W-:-:S04]  /*9a00*/  LEA R12, P4, R14, R0, 0x2 ;  /* 0x000000000e0c7211 */ /* 0x002fc800078810ff */
[----:B------:R-:W-:Y:S02]  /*9a10*/  LEA.HI.X.SX32 R13, R14, R2, 0x2, P4 ;  /* 0x000000020e0d7211 */ /* 0x000fe400020f16ff */
[----:B------:R-:W2:Y:S04]  /*9a20*/  LDL.LU R14, [R1+0x50] ;  /* 0x00005000010e7983 */ /* 0x000ea80000300800 */
[----:B------:R1:W-:Y:S02]  /*9a30*/  STL.64 [R1+0x210], R12 ;  /* 0x0002100c01007387 */ /* 0x0003e40000100a00 */
[----:B-1----:R-:W-:-:S04]  /*9a40*/  LEA R12, P4, R9, R0, 0x2 ;  /* 0x00000000090c7211 */ /* 0x002fc800078810ff */
[----:B------:R-:W-:Y:S02]  /*9a50*/  LEA.HI.X.SX32 R13, R9, R2, 0x2, P4 ;  /* 0x00000002090d7211 */ /* 0x000fe400020f16ff */
[----:B---3--:R-:W-:-:S04]  /*9a60*/  LEA R136, P1, R138, R0, 0x2 ;  /* 0x000000008a887211 */ /* 0x008fc800078210ff */
[----:B------:R-:W-:-:S05]  /*9a70*/  LEA.HI.X.SX32 R137, R138, R2, 0x2, P1 ;  /* 0x000000028a897211 */ /* 0x000fca00008f16ff */
[----:B------:R1:W-:Y:S04]  /*9a80*/  STL.64 [R1+0x208], R136 ;  /* 0x0002088801007387 */ /* 0x0003e80000100a00 */
[----:B------:R-:W3:Y:S04]  /*9a90*/  LDL.LU R9, [R1+0x5c] ;  /* 0x00005c0001097983 */ /* 0x000ee80000300800 */
[----:B------:R1:W-:Y:S02]  /*9aa0*/  STL.64 [R1+0x200], R12 ;  /* 0x0002000c01007387 */ /* 0x0003e40000100a00 */
[----:B-1----:R-:W-:-:S04]  /*9ab0*/  LEA R136, P1, R143, R0, 0x2 ;  /* 0x000000008f887211 */ /* 0x002fc800078210ff */
[----:B------:R-:W-:Y:S02]  /*9ac0*/  LEA.HI.X.SX32 R137, R143, R2, 0x2, P1 ;  /* 0x000000028f897211 */ /* 0x000fe400008f16ff */
[----:B------:R-:W-:-:S03]  /*9ad0*/  LEA R12, P4, R15, R0, 0x2 ;  /* 0x000000000f0c7211 */ /* 0x000fc600078810ff */
[----:B------:R4:W-:Y:S01]  /*9ae0*/  STL.64 [R1+0x1f8], R136 ;  /* 0x0001f88801007387 */ /* 0x0009e20000100a00 */
[----:B------:R-:W-:-:S03]  /*9af0*/  LEA.HI.X.SX32 R13, R15, R2, 0x2, P4 ;  /* 0x000000020f0d7211 */ /* 0x000fc600020f16ff */
[----:B------:R-:W2:Y:S01]  /*9b00*/  LDL.LU R15, [R1+0x68] ;  /* 0x00006800010f7983 */ /* 0x000ea20000300800 */
[----:B----4-:R-:W-:-:S03]  /*9b10*/  LEA R136, P1, R142, R0, 0x2 ;  /* 0x000000008e887211 */ /* 0x010fc600078210ff */
[----:B------:R1:W-:Y:S01]  /*9b20*/  STL.64 [R1+0x1f0], R12 ;  /* 0x0001f00c01007387 */ /* 0x0003e20000100a00 */
[----:B------:R-:W-:-:S05]  /*9b30*/  LEA.HI.X.SX32 R137, R142, R2, 0x2, P1 ;  /* 0x000000028e897211 */ /* 0x000fca00008f16ff */
[----:B------:R4:W-:Y:S01]  /*9b40*/  STL.64 [R1+0x2b8], R136 ;  /* 0x0002b88801007387 */ /* 0x0009e20000100a00 */
[----:B-1----:R-:W-:-:S04]  /*9b50*/  LEA R12, P4, R247, R0, 0x2 ;  /* 0x00000000f70c7211 */ /* 0x002fc800078810ff */
[----:B------:R-:W-:Y:S02]  /*9b60*/  LEA.HI.X.SX32 R13, R247, R2, 0x2, P4 ;  /* 0x00000002f70d7211 */ /* 0x000fe400020f16ff */
        /* <DEDUP_REMOVED lines=14> */
[C---:B----4-:R-:W-:Y:S01]  /*9c50*/  LEA R136, P1, R53.reuse, R0, 0x2 ;  /* 0x0000000035887211 */ /* 0x050fe200078210ff */
[----:B------:R-:W4:Y:S03]  /*9c60*/  LDL.LU R242, [R1+0x88] ;  /* 0x0000880001f27983 */ /* 0x000f260000300800 */
[----:B------:R-:W-:Y:S01]  /*9c70*/  LEA.HI.X.SX32 R137, R53, R2, 0x2, P1 ;  /* 0x0000000235897211 */ /* 0x000fe200008f16ff */
[----:B------:R1:W-:Y:S04]  /*9c80*/  STL.64 [R1+0x1d8], R12 ;  /* 0x0001d80c01007387 */ /* 0x0003e80000100a00 */
[----:B------:R1:W5:Y:S04]  /*9c90*/  LDL.LU R53, [R1+0xae4] ;  /* 0x000ae40001357983 */ /* 0x0003680000300800 */
[----:B------:R1:W-:Y:S02]  /*9ca0*/  STL.64 [R1+0x1d0], R136 ;  /* 0x0001d08801007387 */ /* 0x0003e40000100a00 */
[----:B-1----:R-:W-:-:S04]  /*9cb0*/  LEA R12, P4, R248, R0, 0x2 ;  /* 0x00000000f80c7211 */ /* 0x002fc800078810ff */
[----:B------:R-:W-:Y:S02]  /*9cc0*/  LEA.HI.X.SX32 R13, R248, R2, 0x2, P4 ;  /* 0x00000002f80d7211 */ /* 0x000fe400020f16ff */
[----:B------:R-:W2:Y:S01]  /*9cd0*/  LDL.LU R248, [R1+0x94] ;  /* 0x0000940001f87983 */ /* 0x000ea20000300800 */
[----:B------:R-:W-:-:S03]  /*9ce0*/  LEA R136, P1, R50, R0, 0x2 ;  /* 0x0000000032887211 */ /* 0x000fc600078210ff */
[----:B------:R1:W-:Y:S01]  /*9cf0*/  STL.64 [R1+0x240], R12 ;  /* 0x0002400c01007387 */ /* 0x0003e20000100a00 */
[----:B------:R-:W-:-:S03]  /*9d00*/  LEA.HI.X.SX32 R137, R50, R2, 0x2, P1 ;  /* 0x0000000232897211 */ /* 0x000fc600008f16ff */
[----:B------:R1:W5:Y:S04]  /*9d10*/  LDL.LU R50, [R1+0xae0] ;  /* 0x000ae00001327983 */ /* 0x0003680000300800 */
[----:B------:R1:W-:Y:S02]  /*9d20*/  STL.64 [R1+0x2c0], R136 ;  /* 0x0002c08801007387 */ /* 0x0003e40000100a00 */
[----:B-1----:R-:W-:-:S04]  /*9d30*/  LEA R12, P4, R51, R0, 0x2 ;  /* 0x00000000330c7211 */ /* 0x002fc800078810ff */
[----:B------:R-:W-:Y:S02]  /*9d40*/  LEA.HI.X.SX32 R13, R51, R2, 0x2, P4 ;  /* 0x00000002330d7211 */ /* 0x000fe400020f16ff */
[----:B------:R1:W5:Y:S01]  /*9d50*/  LDL.LU R51, [R1+0xadc] ;  /* 0x000adc0001337983 */ /* 0x0003620000300800 */
[----:B------:R-:W-:-:S03]  /*9d60*/  LEA R136, P1, R48, R0, 0x2 ;  /* 0x0000000030887211 */ /* 0x000fc600078210ff */
[----:B------:R-:W2:Y:S01]  /*9d70*/  LDL.LU R239, [R1+0xa0] ;  /* 0x0000a00001ef7983 */ /* 0x000ea20000300800 */
[----:B------:R-:W-:-:S03]  /*9d80*/  LEA.HI.X.SX32 R137, R48, R2, 0x2, P1 ;  /* 0x0000000230897211 */ /* 0x000fc600008f16ff */
[----:B------:R1:W-:Y:S04]  /*9d90*/  STL.64 [R1+0x340], R12 ;  /* 0x0003400c01007387 */ /* 0x0003e80000100a00 */
[----:B------:R1:W5:Y:S04]  /*9da0*/  LDL.LU R48, [R1+0xad8] ;  /* 0x000ad80001307983 */ /* 0x0003680000300800 */
[----:B------:R1:W-:Y:S02]  /*9db0*/  STL.64 [R1+0x3c0], R136 ;  /* 0x0003c08801007387 */ /* 0x0003e40000100a00 */
[----:B-1----:R-:W-:-:S04]  /*9dc0*/  LEA R12, P4, R49, R0, 0x2 ;  /* 0x00000000310c7211 */ /* 0x002fc800078810ff */
[----:B------:R-:W-:Y:S02]  /*9dd0*/  LEA.HI.X.SX32 R13, R49, R2, 0x2, P4 ;  /* 0x00000002310d7211 */ /* 0x000fe400020f16ff */
[----:B------:R1:W5:Y:S04]  /*9de0*/  LDL.LU R49, [R1+0xad4] ;  /* 0x000ad40001317983 */ /* 0x0003680000300800 */
[----:B------:R-:W3:Y:S01]  /*9df0*/  LDL.LU R138, [R1+0xac] ;  /* 0x0000ac00018a7983 */ /* 0x000ee20000300800 */
[----:B------:R-:W-:-:S03]  /*9e00*/  LEA R136, P1, R46, R0, 0x2 ;  /* 0x000000002e887211 */ /* 0x000fc600078210ff */
[----:B------:R1:W-:Y:S01]  /*9e10*/  STL.64 [R1+0x1c8], R12 ;  /* 0x0001c80c01007387 */ /* 0x0003e20000100a00 */
[----:B------:R-:W-:-:S03]  /*9e20*/  LEA.HI.X.SX32 R137, R46, R2, 0x2, P1 ;  /* 0x000000022e897211 */ /* 0x000fc600008f16ff */
[----:B------:R1:W5:Y:S02]  /*9e30*/  LDL.LU R46, [R1+0xad0] ;  /* 0x000ad000012e7983 */ /* 0x0003640000300800 */
[C---:B-1----:R-:W-:Y:S02]  /*9e40*/  LEA R12, P4, R47.reuse, R0, 0x2 ;  /* 0x000000002f0c7211 */ /* 0x042fe400078810ff */
[----:B------:R1:W-:Y:S02]  /*9e50*/  STL.64 [R1+0x1c0], R136 ;  /* 0x0001c08801007387 */ /* 0x0003e40000100a00 */
[----:B------:R-:W-:Y:S02]  /*9e60*/  LEA.HI.X.SX32 R13, R47, R2, 0x2, P4 ;  /* 0x000000022f0d7211 */ /* 0x000fe400020f16ff */
[----:B------:R1:W5:Y:S04]  /*9e70*/  LDL.LU R47, [R1+0xacc] ;  /* 0x000acc00012f7983 */ /* 0x0003680000300800 */
[----:B------:R-:W4:Y:S01]  /*9e80*/  LDL.LU R139, [R1+0xb8] ;  /* 0x0000b800018b7983 */ /* 0x000f220000300800 */
[----:B-1----:R-:W-:-:S03]  /*9e90*/  LEA R136, P1, R44, R0, 0x2 ;  /* 0x000000002c887211 */ /* 0x002fc600078210ff */
        /* <DEDUP_REMOVED lines=12> */
[----:B-1----:R-:W-:-:S04]  /*9f60*/  LEA R12, P4, R43, R0, 0x2 ;  /* 0x000000002b0c7211 */ /* 0x002fc800078810ff */
[----:B------:R-:W-:Y:S02]  /*9f70*/  LEA.HI.X.SX32 R13, R43, R2, 0x2, P4 ;  /* 0x000000022b0d7211 */ /* 0x000fe400020f16ff */
[----:B------:R1:W5:Y:S01]  /*9f80*/  LDL.LU R43, [R1+0xabc] ;  /* 0x000abc00012b7983 */ /* 0x0003620000300800 */
[----:B------:R-:W-:-:S03]  /*9f90*/  LEA R142, P1, R40, R0, 0x2 ;  /* 0x00000000288e7211 */ /* 0x000fc600078210ff */
[----:B------:R1:W-:Y:S01]  /*9fa0*/  STL.64 [R1+0x2c8], R136 ;  /* 0x0002c88801007387 */ /* 0x0003e20000100a00 */
[----:B------:R-:W-:-:S03]  /*9fb0*/  LEA.HI.X.SX32 R143, R40, R2, 0x2, P1 ;  /* 0x00000002288f7211 */ /* 0x000fc600008f16ff */
[----:B-1----:R-:W4:Y:S04]  /*9fc0*/  LDL.LU R136, [R1+0xd0] ;  /* 0x0000d00001887983 */ /* 0x002f280000300800 */
[----:B------:R1:W-:Y:S04]  /*9fd0*/  STL.64 [R1+0x348], R12 ;  /* 0x0003480c01007387 */ /* 0x0003e80000100a00 */
[----:B------:R1:W5:Y:S02]  /*9fe0*/  LDL.LU R40, [R1+0xab8] ;  /* 0x000ab80001287983 */ /* 0x0003640000300800 */
[----:B-1----:R-:W-:-:S02]  /*9ff0*/  LEA R12, P4, R41, R0, 0x2 ;  /* 0x00000000290c7211 */ /* 0x002fc400078810ff */
        /* <DEDUP_REMOVED lines=12> */
[----:B------:R1:W-:Y:S01]  /*a0c0*/  STL.64 [R1+0x198], R12 ;  /* 0x0001980c01007387 */ /* 0x0003e20000100a00 */
[----:B--2---:R-:W-:-:S02]  /*a0d0*/  IMAD R252, R239, UR5, RZ ;  /* 0x00000005effc7c24 */ /* 0x004fc4000f8e02ff */
[----:B---3--:R-:W-:Y:S02]  /*a0e0*/  IMAD R239, R138, UR5, RZ ;  /* 0x000000058aef7c24 */ /* 0x008fe4000f8e02ff */
[----:B------:R-:W-:Y:S02]  /*a0f0*/  IMAD.MOV.U32 R138, RZ, RZ, R245 ;  /* 0x000000ffff8a7224 */ /* 0x000fe400078e00f5 */
[----:B------:R-:W2:Y:S01]  /*a100*/  LDL.LU R245, [R1+0xe4] ;  /* 0x0000e40001f57983 */ /* 0x000ea20000300800 */
[CC--:B-1----:R-:W-:Y:S02]  /*a110*/  LEA R142, P1, R36.reuse, R0.reuse, 0x2 ;  /* 0x00000000248e7211 */ /* 0x0c2fe400078210ff */
[C---:B------:R-:W-:Y:S02]  /*a120*/  LEA R12, P4, R37.reuse, R0, 0x2 ;  /* 0x00000000250c7211 */ /* 0x040fe400078810ff */
[-C--:B------:R-:W-:Y:S02]  /*a130*/  LEA.HI.X.SX32 R143, R36, R2.reuse, 0x2, P1 ;  /* 0x00000002248f7211 */ /* 0x080fe400008f16ff */
[----:B------:R-:W-:Y:S01]  /*a140*/  LEA.HI.X.SX32 R13, R37, R2, 0x2, P4 ;  /* 0x00000002250d7211 */ /* 0x000fe200020f16ff */
[----:B------:R1:W5:Y:S01]  /*a150*/  LDL.LU R36, [R1+0xaa8] ;  /* 0x000aa80001247983 */ /* 0x0003620000300800 */
[----:B------:R-:W-:-:S03]  /*a160*/  LEA R240, P1, R34, R0, 0x2 ;  /* 0x0000000022f07211 */ /* 0x000fc600078210ff */
[----:B------:R1:W5:Y:S01]  /*a170*/  LDL.LU R37, [R1+0xaa4] ;  /* 0x000aa40001257983 */ /* 0x0003620000300800 */
[----:B------:R-:W-:-:S03]  /*a180*/  IMAD R16, R241, UR5, RZ ;  /* 0x00000005f1107c24 */ /* 0x000fc6000f8e02ff */
[----:B------:R4:W-:Y:S01]  /*a190*/  STL.64 [R1+0x190], R142 ;  /* 0x0001908e01007387 */ /* 0x0009e20000100a00 */
[----:B------:R-:W-:-:S03]  /*a1a0*/  LEA.HI.X.SX32 R241, R34, R2, 0x2, P1 ;  /* 0x0000000222f17211 */ /* 0x000fc600008f16ff */
[----:B------:R3:W-:Y:S04]  /*a1b0*/  STL.64 [R1+0x250], R12 ;  /* 0x0002500c01007387 */ /* 0x0007e80000100a00 */
[----:B------:R1:W5:Y:S01]  /*a1c0*/  LDL.LU R34, [R1+0xaa0] ;  /* 0x000aa00001227983 */ /* 0x0003620000300800 */
[----:B----4-:R-:W-:-:S03]  /*a1d0*/  IMAD R142, R139, UR5, RZ ;  /* 0x000000058b8e7c24 */ /* 0x010fc6000f8e02ff */
[----:B------:R-:W4:Y:S01]  /*a1e0*/  LDL.LU R139, [R1+0xfc] ;  /* 0x0000fc00018b7983 */ /* 0x000f220000300800 */
[----:B---3--:R-:W-:-:S03]  /*a1f0*/  LEA R12, P4, R35, R0, 0x2 ;  /* 0x00000000230c7211 */ /* 0x008fc600078810ff */
[----:B------:R3:W-:Y:S01]  /*a200*/  STL.64 [R1+0x2d0], R240 ;  /* 0x0002d0f001007387 */ /* 0x0007e20000100a00 */
[----:B------:R-:W-:-:S03]  /*a210*/  LEA.HI.X.SX32 R13, R35, R2, 0x2, P4 ;  /* 0x00000002230d7211 */ /* 0x000fc600020f16ff */
[----:B------:R1:W5:Y:S04]  /*a220*/  LDL.LU R35, [R1+0xa9c] ;  /* 0x000a9c0001237983 */ /* 0x0003680000300800 */
[----:B------:R1:W-:Y:S01]  /*a230*/  STL.64 [R1+0x350], R12 ;  /* 0x0003500c01007387 */ /* 0x0003e20000100a00 */
[----:B---3--:R-:W-:Y:S01]  /*a240*/  LEA R240, P1, R32, R0, 0x2 ;  /* 0x0000000020f07211 */ /* 0x008fe200078210ff */
[----:B------:R-:W-:-:S03]  /*a250*/  IMAD R19, R141, UR5, RZ ;  /* 0x000000058d137c24 */ /* 0x000fc6000f8e02ff */
[----:B------:R-:W-:Y:S02]  /*a260*/  LEA.HI.X.SX32 R241, R32, R2, 0x2, P1 ;  /* 0x0000000220f17211 */ /* 0x000fe400008f16ff */
[----:B------:R3:W5:Y:S01]  /*a270*/  LDL.LU R32, [R1+0xa98] ;  /* 0x000a980001207983 */ /* 0x0007620000300800 */
[----:B-1----:R-:W-:-:S03]  /*a280*/  LEA R12, P4, R33, R0, 0x2 ;  /* 0x00000000210c7211 */ /* 0x002fc600078810ff */
[----:B------:R-:W3:Y:S01]  /*a290*/  LDL.LU R141, [R1+0x10c] ;  /* 0x00010c00018d7983 */ /* 0x000ee20000300800 */
[----:B------:R-:W-:-:S03]  /*a2a0*/  LEA.HI.X.SX32 R13, R33, R2, 0x2, P4 ;  /* 0x00000002210d7211 */ /* 0x000fc600020f16ff */
[----:B------:R1:W-:Y:S04]  /*a2b0*/  STL.64 [R1+0x3d0], R240 ;  /* 0x0003d0f001007387 */ /* 0x0003e80000100a00 */
[----:B------:R1:W5:Y:S04]  /*a2c0*/  LDL.LU R33, [R1+0xa94] ;  /* 0x000a940001217983 */ /* 0x0003680000300800 */
[----:B------:R1:W-:Y:S02]  /*a2d0*/  STL.64 [R1+0x188], R12 ;  /* 0x0001880c01007387 */ /* 0x0003e40000100a00 */
[----:B-1----:R-:W-:-:S04]  /*a2e0*/  LEA R240, P1, R30, R0, 0x2 ;  /* 0x000000001ef07211 */ /* 0x002fc800078210ff */
[----:B------:R-:W-:Y:S02]  /*a2f0*/  LEA.HI.X.SX32 R241, R30, R2, 0x2, P1 ;  /* 0x000000021ef17211 */ /* 0x000fe400008f16ff */
[----:B------:R1:W5:Y:S01]  /*a300*/  LDL.LU R30, [R1+0xa90] ;  /* 0x000a9000011e7983 */ /* 0x0003620000300800 */
[----:B------:R-:W-:-:S03]  /*a310*/  LEA R12, P4, R31, R0, 0x2 ;  /* 0x000000001f0c7211 */ /* 0x000fc600078810ff */
[----:B------:R-:W3:Y:S01]  /*a320*/  LDL.LU R143, [R1+0x11c] ;  /* 0x00011c00018f7983 */ /* 0x000ee20000300800 */
[----:B------:R-:W-:-:S03]  /*a330*/  LEA.HI.X.SX32 R13, R31, R2, 0x2, P4 ;  /* 0x000000021f0d7211 */ /* 0x000fc600020f16ff */
[----:B------:R1:W-:Y:S04]  /*a340*/  STL.64 [R1+0x180], R240 ;  /* 0x000180f001007387 */ /* 0x0003e80000100a00 */
[----:B------:R1:W5:Y:S04]  /*a350*/  LDL.LU R31, [R1+0xa8c] ;  /* 0x000a8c00011f7983 */ /* 0x0003680000300800 */
[----:B------:R1:W-:Y:S02]  /*a360*/  STL.64 [R1+0x178], R12 ;  /* 0x0001780c01007387 */ /* 0x0003e40000100a00 */
[----:B-1----:R-:W-:-:S04]  /*a370*/  LEA R240, P1, R29, R0, 0x2 ;  /* 0x000000001df07211 */ /* 0x002fc800078210ff */
[----:B------:R-:W-:Y:S02]  /*a380*/  LEA.HI.X.SX32 R241, R29, R2, 0x2, P1 ;  /* 0x000000021df17211 */ /* 0x000fe400008f16ff */
[----:B------:R-:W-:Y:S01]  /*a390*/  LEA R12, P4, R26, R0, 0x2 ;  /* 0x000000001a0c7211 */ /* 0x000fe200078810ff */
[----:B------:R-:W-:Y:S02]  /*a3a0*/  IMAD R7, R238, UR5, RZ ;  /* 0x00000005ee077c24 */ /* 0x000fe4000f8e02ff */
[----:B------:R1:W-:Y:S01]  /*a3b0*/  STL.64 [R1+0x170], R240 ;  /* 0x000170f001007387 */ /* 0x0003e20000100a00 */
[----:B------:R-:W-:-:S03]  /*a3c0*/  LEA.HI.X.SX32 R13, R26, R2, 0x2, P4 ;  /* 0x000000021a0d7211 */ /* 0x000fc600020f16ff */
[----:B------:R-:W3:Y:S04]  /*a3d0*/  LDL.LU R238, [R1+0x130] ;  /* 0x0001300001ee7983 */ /* 0x000ee80000300800 */
[----:B------:R2:W5:Y:S01]  /*a3e0*/  LDL.LU R26, [R1+0xa88] ;  /* 0x000a8800011a7983 */ /* 0x0005620000300800 */
[----:B-1----:R-:W-:Y:S01]  /*a3f0*/  IMAD.MOV.U32 R240, RZ, RZ, R28 ;  /* 0x000000fffff07224 */ /* 0x002fe200078e001c */
[C---:B------:R-:W-:Y:S02]  /*a400*/  LEA R28, P1, R11.reuse, R0, 0x2 ;  /* 0x000000000b1c7211 */ /* 0x040fe400078210ff */
[----:B------:R1:W-:Y:S02]  /*a410*/  STL.64 [R1+0x258], R12 ;  /* 0x0002580c01007387 */ /* 0x0003e40000100a00 */
[----:B------:R-:W-:Y:S01]  /*a420*/  LEA.HI.X.SX32 R29, R11, R2, 0x2, P1 ;  /* 0x000000020b1d7211 */ /* 0x000fe200008f16ff */
[----:B------:R-:W-:-:S02]  /*a430*/  IMAD.MOV.U32 R241, RZ, RZ, R10 ;  /* 0x000000fffff17224 */ /* 0x000fc400078e000a */
[----:B-1----:R-:W-:Y:S01]  /*a440*/  IMAD.MOV.U32 R13, RZ, RZ, R138 ;  /* 0x000000ffff0d7224 */ /* 0x002fe200078e008a */
[----:B------:R-:W-:-:S03]  /*a450*/  LEA R12, P4, R251, R0, 0x2 ;  /* 0x00000000fb0c7211 */ /* 0x000fc600078810ff */
[----:B------:R-:W-:Y:S01]  /*a460*/  IMAD.MOV.U32 R11, RZ, RZ, R13 ;  /* 0x000000ffff0b7224 */ /* 0x000fe200078e000d */
[----:B------:R-:W-:Y:S02]  /*a470*/  LEA.HI.X.SX32 R13, R251, R2, 0x2, P4 ;  /* 0x00000002fb0d7211 */ /* 0x000fe400020f16ff */
[----:B------:R-:W-:Y:S01]  /*a480*/  LEA R10, P1, R27, R0, 0x2 ;  /* 0x000000001b0a7211 */ /* 0x000fe200078210ff */
[----:B--2---:R-:W-:Y:S02]  /*a490*/  IMAD R138, R245, UR5, RZ ;  /* 0x00000005f58a7c24 */ /* 0x004fe4000f8e02ff */
[----:B------:R-:W2:Y:S04]  /*a4a0*/  LDL.LU R245, [R1+0x13c] ;  /* 0x00013c0001f57983 */ /* 0x000ea80000300800 */
[----:B------:R1:W-:Y:S04]  /*a4b0*/  STL.64 [R1+0x2d8], R28 ;  /* 0x0002d81c01007387 */ /* 0x0003e80000100a00 */
[----:B-1----:R1:W5:Y:S04]  /*a4c0*/  LDL.LU.64 R28, [R1+0xa80] ;  /* 0x000a8000011c7983 */ /* 0x0023680000300a00 */
[----:B------:R-:W3:Y:S04]  /*a4d0*/  LDL.LU R251, [R1+0x270] ;  /* 0x0002700001fb7983 */ /* 0x000ee80000300800 */
[----:B------:R1:W-:Y:S02]  /*a4e0*/  STL.64 [R1+0x358], R12 ;  /* 0x0003580c01007387 */ /* 0x0003e40000100a00 */
[----:B-1----:R-:W-:Y:S01]  /*a4f0*/  IMAD.MOV.U32 R13, RZ, RZ, R11 ;  /* 0x000000ffff0d7224 */ /* 0x002fe200078e000b */
[----:B------:R-:W-:-:S02]  /*a500*/  LEA.HI.X.SX32 R11, R27, R2, 0x2, P1 ;  /* 0x000000021b0b7211 */ /* 0x000fc400008f16ff */
[C---:B------:R-:W-:Y:S01]  /*a510*/  LEA R12, P4, R243.reuse, R0, 0x2 ;  /* 0x00000000f30c7211 */ /* 0x040fe200078810ff */
[----:B------:R1:W5:Y:S04]  /*a520*/  LDL.LU R27, [R1+0xa7c] ;  /* 0x000a7c00011b7983 */ /* 0x0003680000300800 */
[----:B------:R1:W-:Y:S02]  /*a530*/  STL.64 [R1+0x3d8], R10 ;  /* 0x0003d80a01007387 */ /* 0x0003e40000100a00 */
[----:B-1----:R-:W-:Y:S01]  /*a540*/  IMAD.MOV.U32 R11, RZ, RZ, R13 ;  /* 0x000000ffff0b7224 */ /* 0x002fe200078e000d */
[----:B------:R-:W-:Y:S02]  /*a550*/  LEA.HI.X.SX32 R13, R243, R2, 0x2, P4 ;  /* 0x00000002f30d7211 */ /* 0x000fe400020f16ff */
[C---:B------:R-:W-:Y:S01]  /*a560*/  LEA R10, P1, R24.reuse, R0, 0x2 ;  /* 0x00000000180a7211 */ /* 0x040fe200078210ff */
[----:B------:R-:W4:Y:S04]  /*a570*/  LDL.LU R243, [R1+0x298] ;  /* 0x0002980001f37983 */ /* 0x000f280000300800 */
        /* <DEDUP_REMOVED lines=13> */
[-C--:B------:R-:W-:Y:S01]  /*a650*/  LEA R12, P4, R3, R0.reuse, 0x2 ;  /* 0x00000000030c7211 */ /* 0x080fe200078810ff */
[----:B------:R1:W5:Y:S04]  /*a660*/  LDL.LU R25, [R1+0xa74] ;  /* 0x000a740001197983 */ /* 0x0003680000300800 */
[----:B------:R1:W-:Y:S02]  /*a670*/  STL.64 [R1+0x150], R10 ;  /* 0x0001500a01007387 */ /* 0x0003e40000100a00 */
[----:B-1----:R-:W-:Y:S01]  /*a680*/  LEA R10, P1, R13, R0, 0x2 ;  /* 0x000000000d0a7211 */ /* 0x002fe200078210ff */
[----:B------:R-:W-:Y:S01]  /*a690*/  IMAD.MOV.U32 R11, RZ, RZ, R13 ;  /* 0x000000ffff0b7224 */ /* 0x000fe200078e000d */
[-C--:B------:R-:W-:Y:S02]  /*a6a0*/  LEA.HI.X.SX32 R13, R3, R2.reuse, 0x2, P4 ;  /* 0x00000002030d7211 */ /* 0x080fe400020f16ff */
[----:B------:R-:W4:Y:S02]  /*a6b0*/  LDL.LU R3, [R1+0x2a0] ;  /* 0x0002a00001037983 */ /* 0x000f240000300800 */
[----:B------:R-:W-:-:S02]  /*a6c0*/  LEA.HI.X.SX32 R11, R11, R2, 0x2, P1 ;  /* 0x000000020b0b7211 */ /* 0x000fc400008f16ff */
[----:B------:R1:W-:Y:S04]  /*a6d0*/  STL.64 [R1+0x260], R12 ;  /* 0x0002600c01007387 */ /* 0x0003e80000100a00 */
[----:B------:R1:W-:Y:S02]  /*a6e0*/  STL.64 [R1+0x2e0], R10 ;  /* 0x0002e00a01007387 */ /* 0x0003e40000100a00 */
[-C--:B-1----:R-:W-:Y:S01]  /*a6f0*/  LEA R12, P4, R22, R0.reuse, 0x2 ;  /* 0x00000000160c7211 */ /* 0x082fe200078810ff */
[----:B------:R-:W-:Y:S01]  /*a700*/  IMAD.MOV.U32 R11, RZ, RZ, R240 ;  /* 0x000000ffff0b7224 */ /* 0x000fe200078e00f0 */
[----:B------:R-:W-:Y:S02]  /*a710*/  LEA R10, P1, R240, R0, 0x2 ;  /* 0x00000000f00a7211 */ /* 0x000fe400078210ff */
[----:B------:R-:W-:-:S02]  /*a720*/  LEA.HI.X.SX32 R13, R22, R2, 0x2, P4 ;  /* 0x00000002160d7211 */ /* 0x000fc400020f16ff */
[----:B------:R1:W5:Y:S01]  /*a730*/  LDL.LU R22, [R1+0xa70] ;  /* 0x000a700001167983 */ /* 0x0003620000300800 */
[----:B------:R-:W-:-:S03]  /*a740*/  LEA.HI.X.SX32 R11, R11, R2, 0x2, P1 ;  /* 0x000000020b0b7211 */ /* 0x000fc600008f16ff */
[----:B------:R1:W-:Y:S02]  /*a750*/  STL.64 [R1+0x360], R12 ;  /* 0x0003600c01007387 */ /* 0x0003e40000100a00 */
[----:B-1----:R-:W-:-:S04]  /*a760*/  LEA R12, P4, R23, R0, 0x2 ;  /* 0x00000000170c7211 */ /* 0x002fc800078810ff */
[----:B------:R-:W-:Y:S01]  /*a770*/  LEA.HI.X.SX32 R13, R23, R2, 0x2, P4 ;  /* 0x00000002170d7211 */ /* 0x000fe200020f16ff */
[----:B------:R-:W-:Y:S02]  /*a780*/  IMAD R250, R250, UR5, RZ ;  /* 0x00000005fafa7c24 */ /* 0x000fe4000f8e02ff */
[----:B------:R-:W-:Y:S02]  /*a790*/  IMAD R133, R133, UR5, RZ ;  /* 0x0000000585857c24 */ /* 0x000fe4000f8e02ff */
[----:B--2---:R-:W-:Y:S02]  /*a7a0*/  IMAD R240, R245, UR5, RZ ;  /* 0x00000005f5f07c24 */ /* 0x004fe4000f8e02ff */
[----:B------:R-:W2:Y:S04]  /*a7b0*/  LDL.LU R245, [R1+0x2a4] ;  /* 0x0002a40001f57983 */ /* 0x000ea80000300800 */
[----:B------:R1:W-:Y:S04]  /*a7c0*/  STL.64 [R1+0x3e0], R10 ;  /* 0x0003e00a01007387 */ /* 0x0003e80000100a00 */
[----:B------:R1:W5:Y:S02]  /*a7d0*/  LDL.LU R23, [R1+0xa6c] ;  /* 0x000a6c0001177983 */ /* 0x0003640000300800 */
[----:B-1----:R-:W-:Y:S01]  /*a7e0*/  IMAD.MOV.U32 R11, RZ, RZ, R241 ;  /* 0x000000ffff0b7224 */ /* 0x002fe200078e00f1 */
[----:B------:R-:W-:Y:S01]  /*a7f0*/  LEA R10, P1, R241, R0, 0x2 ;  /* 0x00000000f10a7211 */ /* 0x000fe200078210ff */
[----:B------:R1:W-:Y:S03]  /*a800*/  STL.64 [R1+0x148], R12 ;  /* 0x0001480c01007387 */ /* 0x0003e60000100a00 */
[----:B------:R-:W-:Y:S01]  /*a810*/  LEA.HI.X.SX32 R11, R11, R2, 0x2, P1 ;  /* 0x000000020b0b7211 */ /* 0x000fe200008f16ff */
[----:B---3--:R-:W-:-:S02]  /*a820*/  IMAD R241, R251, UR5, RZ ;  /* 0x00000005fbf17c24 */ /* 0x008fc4000f8e02ff */
[----:B------:R-:W3:Y:S01]  /*a830*/  LDL.LU R251, [R1+0x2a8] ;  /* 0x0002a80001fb7983 */ /* 0x000ee20000300800 */
[----:B-1----:R-:W-:-:S03]  /*a840*/  LEA R12, P4, R20, R0, 0x2 ;  /* 0x00000000140c7211 */ /* 0x002fc600078810ff */
[----:B------:R1:W-:Y:S01]  /*a850*/  STL.64 [R1+0x140], R10 ;  /* 0x0001400a01007387 */ /* 0x0003e20000100a00 */
[----:B------:R-:W-:-:S03]  /*a860*/  LEA.HI.X.SX32 R13, R20, R2, 0x2, P4 ;  /* 0x00000002140d7211 */ /* 0x000fc600020f16ff */
[----:B------:R1:W5:Y:S02]  /*a870*/  LDL.LU R20, [R1+0xa68] ;  /* 0x000a680001147983 */ /* 0x0003640000300800 */
[C---:B-1----:R-:W-:Y:S02]  /*a880*/  LEA R10, P1, R21.reuse, R0, 0x2 ;  /* 0x00000000150a7211 */ /* 0x042fe400078210ff */
[----:B------:R1:W-:Y:S02]  /*a890*/  STL.64 [R1+0x138], R12 ;  /* 0x0001380c01007387 */ /* 0x0003e40000100a00 */
[----:B------:R-:W-:Y:S01]  /*a8a0*/  LEA.HI.X.SX32 R11, R21, R2, 0x2, P1 ;  /* 0x00000002150b7211 */ /* 0x000fe200008f16ff */
[----:B-1----:R-:W-:Y:S01]  /*a8b0*/  IMAD.MOV.U32 R13, RZ, RZ, R8 ;  /* 0x000000ffff0d7224 */ /* 0x002fe200078e0008 */
[CC--:B------:R-:W-:Y:S01]  /*a8c0*/  LEA R12, P4, R244.reuse, R0.reuse, 0x2 ;  /* 0x00000000f40c7211 */ /* 0x0c0fe200078810ff */
[----:B------:R-:W2:Y:S04]  /*a8d0*/  LDL.LU R8, [R1+0x2ac] ;  /* 0x0002ac0001087983 */ /* 0x000ea80000300800 */
[----:B------:R1:W5:Y:S04]  /*a8e0*/  LDL.LU R21, [R1+0xa64] ;  /* 0x000a640001157983 */ /* 0x0003680000300800 */
[----:B------:R1:W-:Y:S02]  /*a8f0*/  STL.64 [R1+0x130], R10 ;  /* 0x0001300a01007387 */ /* 0x0003e40000100a00 */
[----:B-1----:R-:W-:Y:S01]  /*a900*/  LEA R10, P1, R13, R0, 0x2 ;  /* 0x000000000d0a7211 */ /* 0x002fe200078210ff */
[----:B------:R-:W-:Y:S01]  /*a910*/  IMAD.MOV.U32 R11, RZ, RZ, R13 ;  /* 0x000000ffff0b7224 */ /* 0x000fe200078e000d */
[----:B------:R-:W-:-:S04]  /*a920*/  LEA.HI.X.SX32 R13, R244, R2, 0x2, P4 ;  /* 0x00000002f40d7211 */ /* 0x000fc800020f16ff */
[----:B------:R-:W-:Y:S01]  /*a930*/  LEA.HI.X.SX32 R11, R11, R2, 0x2, P1 ;  /* 0x000000020b0b7211 */ /* 0x000fe200008f16ff */
[----:B------:R1:W-:Y:S02]  /*a940*/  STL.64 [R1+0x268], R12 ;  /* 0x0002680c01007387 */ /* 0x0003e40000100a00 */
[----:B-1----:R-:W-:Y:S01]  /*a950*/  LEA R12, P4, R18, R0, 0x2 ;  /* 0x00000000120c7211 */ /* 0x002fe200078810ff */
[----:B----4-:R-:W-:Y:S02]  /*a960*/  IMAD R244, R246, UR5, RZ ;  /* 0x00000005f6f47c24 */ /* 0x010fe4000f8e02ff */
[----:B------:R-:W4:Y:S01]  /*a970*/  LDL.LU R246, [R1+0x2f8] ;  /* 0x0002f80001f67983 */ /* 0x000f220000300800 */
[----:B------:R-:W-:-:S03]  /*a980*/  LEA.HI.X.SX32 R13, R18, R2, 0x2, P4 ;  /* 0x00000002120d7211 */ /* 0x000fc600020f16ff */
[----:B------:R1:W-:Y:S04]  /*a990*/  STL.64 [R1+0x2e8], R10 ;  /* 0x0002e80a01007387 */ /* 0x0003e80000100a00 */
[----:B------:R1:W5:Y:S04]  /*a9a0*/  LDL.LU R18, [R1+0xa60] ;  /* 0x000a600001127983 */ /* 0x0003680000300800 */
[----:B------:R1:W-:Y:S02]  /*a9b0*/  STL.64 [R1+0x368], R12 ;  /* 0x0003680c01007387 */ /* 0x0003e40000100a00 */
[----:B-1----:R-:W-:-:S04]  /*a9c0*/  LEA R10, P1, R19, R0, 0x2 ;  /* 0x00000000130a7211 */ /* 0x002fc800078210ff */
[----:B------:R-:W-:Y:S01]  /*a9d0*/  LEA.HI.X.SX32 R11, R19, R2, 0x2, P1 ;  /* 0x00000002130b7211 */ /* 0x000fe200008f16ff */
[----:B------:R-:W-:Y:S01]  /*a9e0*/  IMAD.MOV.U32 R13, RZ, RZ, R250 ;  /* 0x000000ffff0d7224 */ /* 0x000fe200078e00fa */
[----:B------:R-:W-:Y:S01]  /*a9f0*/  LEA R12, P4, R7, R0, 0x2 ;  /* 0x00000000070c7211 */ /* 0x000fe200078810ff */
[----:B------:R-:W-:Y:S02]  /*aa00*/  IMAD R250, R3, UR5, RZ ;  /* 0x0000000503fa7c24 */ /* 0x000fe4000f8e02ff */
[----:B------:R-:W2:Y:S04]  /*aa10*/  LDL.LU R3, [R1+0x2fc] ;  /* 0x0002fc0001037983 */ /* 0x000ea80000300800 */
[----:B------:R1:W5:Y:S04]  /*aa20*/  LDL.LU R19, [R1+0xa5c] ;  /* 0x000a5c0001137983 */ /* 0x0003680000300800 */
[----:B------:R1:W-:Y:S02]  /*aa30*/  STL.64 [R1+0x3e8], R10 ;  /* 0x0003e80a01007387 */ /* 0x0003e40000100a00 */
[----:B-1----:R-:W-:-:S02]  /*aa40*/  MOV R11, R13 ;  /* 0x0000000d000b7202 */ /* 0x002fc40000000f00 */
[----:B------:R-:W-:Y:S02]  /*aa50*/  LEA.HI.X.SX32 R13, R7, R2, 0x2, P4 ;  /* 0x00000002070d7211 */ /* 0x000fe400020f16ff */
[C---:B------:R-:W-:Y:S01]  /*aa60*/  LEA R10, P1, R16.reuse, R0, 0x2 ;  /* 0x00000000100a7211 */ /* 0x040fe200078210ff */
[----:B------:R-:W2:Y:S04]  /*aa70*/  LDL.LU R7, [R1+0x300] ;  /* 0x0003000001077983 */ /* 0x000ea80000300800 */
        /* <DEDUP_REMOVED lines=8> */
[----:B------:R-:W2:Y:S01]  /*ab00*/  LDL.LU R133, [R1+0x304] ;  /* 0x0003040001857983 */ /* 0x000ea20000300800 */
[----:B------:R-:W-:-:S02]  /*ab10*/  IMAD R17, R17, UR5, RZ ;  /* 0x0000000511117c24 */ /* 0x000fc4000f8e02ff */
[----:B------:R-:W-:Y:S01]  /*ab20*/  IMAD R132, R132, UR5, RZ ;  /* 0x0000000584847c24 */ /* 0x000fe2000f8e02ff */
[----:B------:R1:W-:Y:S02]  /*ab30*/  STL.64 [R1+0x118], R12 ;  /* 0x0001180c01007387 */ /* 0x0003e40000100a00 */
[----:B------:R-:W-:Y:S01]  /*ab40*/  LEA R10, P1, R17, R0, 0x2 ;  /* 0x00000000110a7211 */ /* 0x000fe200078210ff */
[----:B------:R-:W-:Y:S02]  /*ab50*/  IMAD R249, R249, UR5, RZ ;  /* 0x00000005f9f97c24 */ /* 0x000fe4000f8e02ff */
[----:B-1----:R-:W-:Y:S01]  /*ab60*/  IMAD.MOV.U32 R13, RZ, RZ, R11 ;  /* 0x000000ffff0d7224 */ /* 0x002fe200078e000b */
[----:B------:R-:W-:Y:S02]  /*ab70*/  LEA.HI.X.SX32 R11, R17, R2, 0x2, P1 ;  /* 0x00000002110b7211 */ /* 0x000fe400008f16ff */
[----:B------:R-:W-:Y:S01]  /*ab80*/  LEA R12, P4, R132, R0, 0x2 ;  /* 0x00000000840c7211 */ /* 0x000fe200078810ff */
[----:B------:R1:W5:Y:S04]  /*ab90*/  LDL.LU R17, [R1+0xa54] ;  /* 0x000a540001117983 */ /* 0x0003680000300800 */
[----:B------:R1:W-:Y:S01]  /*aba0*/  STL.64 [R1+0x110], R10 ;  /* 0x0001100a01007387 */ /* 0x0003e20000100a00 */
[----:B------:R-:W-:-:S02]  /*abb0*/  IMAD R14, R14, UR5, RZ ;  /* 0x000000050e0e7c24 */ /* 0x000fc4000f8e02ff */
[----:B-1----:R-:W-:Y:S01]  /*abc0*/  IMAD.MOV.U32 R11, RZ, RZ, R13 ;  /* 0x000000ffff0b7224 */ /* 0x002fe200078e000d */
[----:B------:R-:W-:Y:S02]  /*abd0*/  LEA.HI.X.SX32 R13, R132, R2, 0x2, P4 ;  /* 0x00000002840d7211 */ /* 0x000fe400020f16ff */
[----:B------:R-:W-:Y:S01]  /*abe0*/  LEA R10, P1, R249, R0, 0x2 ;  /* 0x00000000f90a7211 */ /* 0x000fe200078210ff */
[----:B------:R-:W3:Y:S04]  /*abf0*/  LDL.LU R132, [R1+0x308] ;  /* 0x0003080001847983 */ /* 0x000ee80000300800 */
[----:B------:R1:W-:Y:S01]  /*ac00*/  STL.64 [R1+0x270], R12 ;  /* 0x0002700c01007387 */ /* 0x0003e20000100a00 */
[----:B------:R-:W-:Y:S02]  /*ac10*/  IMAD R9, R9, UR5, RZ ;  /* 0x0000000509097c24 */ /* 0x000fe4000f8e02ff */
[----:B-1----:R-:W-:Y:S01]  /*ac20*/  IMAD.MOV.U32 R13, RZ, RZ, R11 ;  /* 0x000000ffff0d7224 */ /* 0x002fe200078e000b */
[----:B------:R-:W-:-:S02]  /*ac30*/  LEA.HI.X.SX32 R11, R249, R2, 0x2, P1 ;  /* 0x00000002f90b7211 */ /* 0x000fc400008f16ff */
[C---:B------:R-:W-:Y:S01]  /*ac40*/  LEA R12, P4, R14.reuse, R0, 0x2 ;  /* 0x000000000e0c7211 */ /* 0x040fe200078810ff */
[----:B------:R-:W3:Y:S04]  /*ac50*/  LDL.LU R249, [R1+0x30c] ;  /* 0x00030c0001f97983 */ /* 0x000ee80000300800 */
[----:B------:R1:W-:Y:S01]  /*ac60*/  STL.64 [R1+0x2f0], R10 ;  /* 0x0002f00a01007387 */ /* 0x0003e20000100a00 */
        /* <DEDUP_REMOVED lines=9> */
[C---:B------:R-:W-:Y:S01]  /*ad00*/  LEA R12, P4, R15.reuse, R0, 0x2 ;  /* 0x000000000f0c7211 */ /* 0x040fe200078810ff */
[----:B------:R-:W3:Y:S04]  /*ad10*/  LDL.LU R9, [R1+0x310] ;  /* 0x0003100001097983 */ /* 0x000ee80000300800 */
[----:B------:R1:W-:Y:S02]  /*ad20*/  STL.64 [R1+0x3f0], R10 ;  /* 0x0003f00a01007387 */ /* 0x0003e40000100a00 */
[----:B-1----:R-:W-:Y:S01]  /*ad30*/  IMAD.MOV.U32 R11, RZ, RZ, R13 ;  /* 0x000000ffff0b7224 */ /* 0x002fe200078e000d */
[----:B------:R-:W-:-:S02]  /*ad40*/  LEA.HI.X.SX32 R13, R15, R2, 0x2, P4 ;  /* 0x000000020f0d7211 */ /* 0x000fc400020f16ff */
[----:B------:R1:W5:Y:S01]  /*ad50*/  LDL.LU R15, [R1+0xa4c] ;  /* 0x000a4c00010f7983 */ /* 0x0003620000300800 */
[----:B------:R-:W-:-:S03]  /*ad60*/  LEA R10, P1, R247, R0, 0x2 ;  /* 0x00000000f70a7211 */ /* 0x000fc600078210ff */
[----:B------:R1:W-:Y:S01]  /*ad70*/  STL.64 [R1+0x108], R12 ;  /* 0x0001080c01007387 */ /* 0x0003e20000100a00 */
[----:B------:R-:W-:Y:S02]  /*ad80*/  IMAD R242, R242, UR5, RZ ;  /* 0x00000005f2f27c24 */ /* 0x000fe4000f8e02ff */
[----:B------:R-:W-:Y:S02]  /*ad90*/  IMAD R248, R248, UR5, RZ ;  /* 0x00000005f8f87c24 */ /* 0x000fe4000f8e02ff */
[----:B-1----:R-:W-:Y:S01]  /*ada0*/  IMAD.MOV.U32 R13, RZ, RZ, R11 ;  /* 0x000000ffff0d7224 */ /* 0x002fe200078e000b */
[----:B------:R-:W-:Y:S02]  /*adb0*/  LEA R12, P4, R11, R0, 0x2 ;  /* 0x000000000b0c7211 */ /* 0x000fe400078810ff */
[-C--:B------:R-:W-:Y:S02]  /*adc0*/  LEA.HI.X.SX32 R11, R247, R2.reuse, 0x2, P1 ;  /* 0x00000002f70b7211 */ /* 0x080fe400008f16ff */
[----:B------:R-:W-:Y:S01]  /*add0*/  LEA.HI.X.SX32 R13, R13, R2, 0x2, P4 ;  /* 0x000000020d0d7211 */ /* 0x000fe200020f16ff */
[----:B------:R-:W4:Y:S04]  /*ade0*/  LDL.LU R247, [R1+0x314] ;  /* 0x0003140001f77983 */ /* 0x000f280000300800 */
[----:B------:R1:W-:Y:S04]  /*adf0*/  STL.64 [R1+0x100], R10 ;  /* 0x0001000a01007387 */ /* 0x0003e80000100a00 */
[----:B------:R1:W-:Y:S02]  /*ae00*/  STL.64 [R1+0xf8], R12 ;  /* 0x0000f80c01007387 */ /* 0x0003e40000100a00 */
[----:B-1----:R-:W-:-:S02]  /*ae10*/  LEA R10, P1, R242, R0, 0x2 ;  /* 0x00000000f20a7211 */ /* 0x002fc400078210ff */
[----:B------:R-:W-:Y:S02]  /*ae20*/  LEA R12, P4, R248, R0, 0x2 ;  /* 0x00000000f80c7211 */ /* 0x000fe400078810ff */
[-C--:B------:R-:W-:Y:S02]  /*ae30*/  LEA.HI.X.SX32 R11, R242, R2.reuse, 0x2, P1 ;  /* 0x00000002f20b7211 */ /* 0x080fe400008f16ff */
[----:B------:R-:W-:Y:S01]  /*ae40*/  LEA.HI.X.SX32 R13, R248, R2, 0x2, P4 ;  /* 0x00000002f80d7211 */ /* 0x000fe200020f16ff */
[----:B------:R1:W5:Y:S04]  /*ae50*/  LDL.LU R242, [R1+0xa48] ;  /* 0x000a480001f27983 */ /* 0x0003680000300800 */
[----:B------:R1:W-:Y:S04]  /*ae60*/  STL.64 [R1+0xf0], R10 ;  /* 0x0000f00a01007387 */ /* 0x0003e80000100a00 */
[----:B------:R1:W-:Y:S01]  /*ae70*/  STL.64 [R1+0x278], R12 ;  /* 0x0002780c01007387 */ /* 0x0003e20000100a00 */
[----:B--2---:R-:W-:-:S03]  /*ae80*/  IMAD R248, R133, UR5, RZ ;  /* 0x0000000585f87c24 */ /* 0x004fc6000f8e02ff */
[----:B------:R-:W2:Y:S01]  /*ae90*/  LDL.LU R133, [R1+0x318] ;  /* 0x0003180001857983 */ /* 0x000ea20000300800 */
[----:B-1----:R-:W-:-:S04]  /*aea0*/  LEA R10, P1, R252, R0, 0x2 ;  /* 0x00000000fc0a7211 */ /* 0x002fc800078210ff */
[----:B------:R-:W-:Y:S02]  /*aeb0*/  LEA.HI.X.SX32 R11, R252, R2, 0x2, P1 ;  /* 0x00000002fc0b7211 */ /* 0x000fe400008f16ff */
[----:B------:R-:W-:-:S03]  /*aec0*/  LEA R12, P4, R239, R0, 0x2 ;  /* 0x00000000ef0c7211 */ /* 0x000fc600078810ff */
[----:B------:R1:W-:Y:S01]  /*aed0*/  STL.64 [R1+0x2f8], R10 ;  /* 0x0002f80a01007387 */ /* 0x0003e20000100a00 */
[----:B------:R-:W-:Y:S01]  /*aee0*/  LEA.HI.X.SX32 R13, R239, R2, 0x2, P4 ;  /* 0x00000002ef0d7211 */ /* 0x000fe200020f16ff */
[----:B------:R-:W-:Y:S02]  /*aef0*/  IMAD R140, R140, UR5, RZ ;  /* 0x000000058c8c7c24 */ /* 0x000fe4000f8e02ff */
[----:B------:R-:W-:Y:S01]  /*af00*/  IMAD R136, R136, UR5, RZ ;  /* 0x0000000588887c24 */ /* 0x000fe2000f8e02ff */
[C---:B-1----:R-:W-:Y:S01]  /*af10*/  LEA R10, P1, R142.reuse, R0, 0x2 ;  /* 0x000000008e0a7211 */ /* 0x042fe200078210ff */
[----:B------:R1:W-:Y:S03]  /*af20*/  STL.64 [R1+0x378], R12 ;  /* 0x0003780c01007387 */ /* 0x0003e60000100a00 */
[----:B------:R-:W-:Y:S01]  /*af30*/  LEA.HI.X.SX32 R11, R142, R2, 0x2, P1 ;  /* 0x000000028e0b7211 */ /* 0x000fe200008f16ff */
[----:B------:R-:W-:-:S04]  /*af40*/  IMAD R137, R137, UR5, RZ ;  /* 0x0000000589897c24 */ /* 0x000fc8000f8e02ff */
[----:B------:R1:W-:Y:S02]  /*af50*/  STL.64 [R1+0x3f8], R10 ;  /* 0x0003f80a01007387 */ /* 0x0003e40000100a00 */
[----:B-1----:R-:W-:-:S04]  /*af60*/  LEA R12, P4, R140, R0, 0x2 ;  /* 0x000000008c0c7211 */ /* 0x002fc800078810ff */
[----:B------:R-:W-:Y:S02]  /*af70*/  LEA.HI.X.SX32 R13, R140, R2, 0x2, P4 ;  /* 0x000000028c0d7211 */ /* 0x000fe400020f16ff */
[----:B------:R-:W-:-:S03]  /*af80*/  LEA R10, P1, R136, R0, 0x2 ;  /* 0x00000000880a7211 */ /* 0x000fc600078210ff */
[----:B------:R1:W-:Y:S01]  /*af90*/  STL.64 [R1+0xe8], R12 ;  /* 0x0000e80c01007387 */ /* 0x0003e20000100a00 */
[----:B------:R-:W-:-:S03]  /*afa0*/  LEA.HI.X.SX32 R11, R136, R2, 0x2, P1 ;  /* 0x00000002880b7211 */ /* 0x000fc600008f16ff */
[----:B------:R-:W2:Y:S01]  /*afb0*/  LDL.LU R140, [R1+0x320] ;  /* 0x00032000018c7983 */ /* 0x000ea20000300800 */
[----:B------:R-:W-:-:S03]  /*afc0*/  IMAD R139, R139, UR5, RZ ;  /* 0x000000058b8b7c24 */ /* 0x000fc6000f8e02ff */
[----:B------:R1:W-:Y:S02]  /*afd0*/  STL.64 [R1+0xe0], R10 ;  /* 0x0000e00a01007387 */ /* 0x0003e40000100a00 */
[----:B-1----:R-:W-:Y:S01]  /*afe0*/  LEA R12, P4, R137, R0, 0x2 ;  /* 0x00000000890c7211 */ /* 0x002fe200078810ff */
[----:B------:R-:W-:-:S03]  /*aff0*/  IMAD R141, R141, UR5, RZ ;  /* 0x000000058d8d7c24 */ /* 0x000fc6000f8e02ff */
[----:B------:R-:W-:Y:S02]  /*b000*/  LEA.HI.X.SX32 R13, R137, R2, 0x2, P4 ;  /* 0x00000002890d7211 */ /* 0x000fe400020f16ff */
[----:B------:R-:W-:-:S03]  /*b010*/  LEA R10, P1, R138, R0, 0x2 ;  /* 0x000000008a0a7211 */ /* 0x000fc600078210ff */
[----:B------:R1:W-:Y:S01]  /*b020*/  STL.64 [R1+0xd8], R12 ;  /* 0x0000d80c01007387 */ /* 0x0003e20000100a00 */
[----:B------:R-:W-:Y:S02]  /*b030*/  LEA.HI.X.SX32 R11, R138, R2, 0x2, P1 ;  /* 0x000000028a0b7211 */ /* 0x000fe400008f16ff */
[----:B------:R-:W-:Y:S01]  /*b040*/  LEA R136, P4, R139, R0, 0x2 ;  /* 0x000000008b887211 */ /* 0x000fe200078810ff */
[----:B------:R-:W-:-:S03]  /*b050*/  IMAD R143, R143, UR5, RZ ;  /* 0x000000058f8f7c24 */ /* 0x000fc6000f8e02ff */
[----:B------:R-:W-:Y:S01]  /*b060*/  LEA.HI.X.SX32 R137, R139, R2, 0x2, P4 ;  /* 0x000000028b897211 */ /* 0x000fe200020f16ff */
[----:B-1----:R1:W5:Y:S04]  /*b070*/  LDL.LU.64 R12, [R1+0xa40] ;  /* 0x000a4000010c7983 */ /* 0x0023680000300a00 */
[----:B------:R1:W-:Y:S01]  /*b080*/  STL.64 [R1+0xd0], R10 ;  /* 0x0000d00a01007387 */ /* 0x0003e20000100a00 */
[----:B------:R-:W-:-:S03]  /*b090*/  IMAD R238, R238, UR5, RZ ;  /* 0x00000005eeee7c24 */ /* 0x000fc6000f8e02ff */
[----:B------:R-:W2:Y:S01]  /*b0a0*/  LDL.LU R139, [R1+0x324] ;  /* 0x00032400018b7983 */ /* 0x000ea20000300800 */
[----:B-1----:R-:W-:-:S03]  /*b0b0*/  LEA R10, P1, R141, R0, 0x2 ;  /* 0x000000008d0a7211 */ /* 0x002fc600078210ff */
[----:B------:R1:W-:Y:S01]  /*b0c0*/  STL.64 [R1+0x280], R136 ;  /* 0x0002808801007387 */ /* 0x0003e20000100a00 */
[----:B------:R-:W-:Y:S01]  /*b0d0*/  LEA.HI.X.SX32 R11, R141, R2, 0x2, P1 ;  /* 0x000000028d0b7211 */ /* 0x000fe200008f16ff */
[----:B------:R-:W-:Y:S02]  /*b0e0*/  IMAD R8, R8, UR5, RZ ;  /* 0x0000000508087c24 */ /* 0x000fe4000f8e02ff */
[----:B------:R-:W2:Y:S01]  /*b0f0*/  LDL.LU R141, [R1+0x31c] ;  /* 0x00031c00018d7983 */ /* 0x000ea20000300800 */
[----:B---3--:R-:W-:-:S03]  /*b100*/  IMAD R132, R132, UR5, RZ ;  /* 0x0000000584847c24 */ /* 0x008fc6000f8e02ff */
[----:B------:R-:W3:Y:S01]  /*b110*/  LDL.LU R138, [R1+0x328] ;  /* 0x00032800018a7983 */ /* 0x000ee20000300800 */
[----:B-1----:R-:W-:-:S03]  /*b120*/  LEA R136, P4, R143, R0, 0x2 ;  /* 0x000000008f887211 */ /* 0x002fc600078810ff */
[----:B------:R1:W-:Y:S01]  /*b130*/  STL.64 [R1+0x300], R10 ;  /* 0x0003000a01007387 */ /* 0x0003e20000100a00 */
[----:B------:R-:W-:Y:S01]  /*b140*/  LEA.HI.X.SX32 R137, R143, R2, 0x2, P4 ;  /* 0x000000028f897211 */ /* 0x000fe200020f16ff */
[----:B------:R-:W-:Y:S01]  /*b150*/  IMAD.MOV.U32 R143, RZ, RZ, R8 ;  /* 0x000000ffff8f7224 */ /* 0x000fe200078e0008 */
[-C--:B------:R-:W-:Y:S01]  /*b160*/  LEA R8, P4, R240, R0.reuse, 0x2 ;  /* 0x00000000f0087211 */ /* 0x080fe200078810ff */
[----:B------:R-:W-:Y:S01]  /*b170*/  IMAD R243, R243, UR5, RZ ;  /* 0x00000005f3f37c24 */ /* 0x000fe2000f8e02ff */
[----:B-1----:R-:W-:Y:S01]  /*b180*/  LEA R10, P1, R238, R0, 0x2 ;  /* 0x00000000ee0a7211 */ /* 0x002fe200078210ff */
[----:B----4-:R-:W-:-:S03]  /*b190*/  IMAD R246, R246, UR5, RZ ;  /* 0x00000005f6f67c24 */ /* 0x010fc6000f8e02ff */
[----:B------:R-:W-:Y:S01]  /*b1a0*/  LEA.HI.X.SX32 R11, R238, R2, 0x2, P1 ;  /* 0x00000002ee0b7211 */ /* 0x000fe200008f16ff */
[----:B------:R-:W-:Y:S01]  /*b1b0*/  IMAD.MOV.U32 R238, RZ, RZ, R132 ;  /* 0x000000ffffee7224 */ /* 0x000fe200078e0084 */
[----:B------:R-:W-:Y:S01]  /*b1c0*/  LEA R132, P1, R241, R0, 0x2 ;  /* 0x00000000f1847211 */ /* 0x000fe200078210ff */
[----:B------:R-:W-:Y:S01]  /*b1d0*/  IMAD R252, R9, UR5, RZ ;  /* 0x0000000509fc7c24 */ /* 0x000fe2000f8e02ff */
[----:B------:R-:W-:Y:S01]  /*b1e0*/  LEA.HI.X.SX32 R9, R240, R2, 0x2, P4 ;  /* 0x00000002f0097211 */ /* 0x000fe200020f16ff */
[----:B------:R1:W-:Y:S01]  /*b1f0*/  STL.64 [R1+0x380], R136 ;  /* 0x0003808801007387 */ /* 0x0003e20000100a00 */
[----:B------:R-:W-:Y:S01]  /*b200*/  IMAD.MOV.U32 R240, RZ, RZ, R246 ;  /* 0x000000fffff07224 */ /* 0x000fe200078e00f6 */
[----:B------:R-:W-:Y:S02]  /*b210*/  LEA R246, P4, R243, R0, 0x2 ;  /* 0x00000000f3f67211 */ /* 0x000fe400078810ff */
[----:B-1----:R-:W4:Y:S01]  /*b220*/  LDL.LU R137, [R1+0x32c] ;  /* 0x00032c0001897983 */ /* 0x002f220000300800 */
[----:B------:R-:W-:-:S03]  /*b230*/  IMAD R239, R247, UR5, RZ ;  /* 0x00000005f7ef7c24 */ /* 0x000fc6000f8e02ff */
[----:B------:R1:W-:Y:S01]  /*b240*/  STL.64 [R1+0x400], R10 ;  /* 0x0004000a01007387 */ /* 0x0003e20000100a00 */
[----:B------:R-:W-:-:S03]  /*b250*/  LEA.HI.X.SX32 R247, R243, R2, 0x2, P4 ;  /* 0x00000002f3f77211 */ /* 0x000fc600020f16ff */
[----:B-1----:R1:W5:Y:S04]  /*b260*/  LDL.LU.64 R10, [R1+0xa38] ;  /* 0x000a3800010a7983 */ /* 0x0023680000300a00 */
[----:B------:R1:W-:Y:S04]  /*b270*/  STL.64 [R1+0xc8], R8 ;  /* 0x0000c80801007387 */ /* 0x0003e80000100a00 */
[----:B-1----:R1:W5:Y:S04]  /*b280*/  LDL.LU.64 R8, [R1+0xa30] ;  /* 0x000a300001087983 */ /* 0x0023680000300a00 */
[----:B------:R-:W3:Y:S01]  /*b290*/  LDL.LU R136, [R1+0x390] ;  /* 0x0003900001887983 */ /* 0x000ee20000300800 */
[----:B------:R-:W-:-:S02]  /*b2a0*/  IMAD R245, R245, UR5, RZ ;  /* 0x00000005f5f57c24 */ /* 0x000fc4000f8e02ff */
[----:B------:R-:W-:Y:S02]  /*b2b0*/  IMAD R251, R251, UR5, RZ ;  /* 0x00000005fbfb7c24 */ /* 0x000fe4000f8e02ff */
[----:B--2---:R-:W-:Y:S01]  /*b2c0*/  IMAD R142, R133, UR5, RZ ;  /* 0x00000005858e7c24 */ /* 0x004fe2000f8e02ff */
[----:B------:R-:W-:-:S05]  /*b2d0*/  LEA.HI.X.SX32 R133, R241, R2, 0x2, P1 ;  /* 0x00000002f1857211 */ /* 0x000fca00008f16ff */
[----:B------:R2:W-:Y:S04]  /*b2e0*/  STL.64 [R1+0xc0], R132 ;  /* 0x0000c08401007387 */ /* 0x0005e80000100a00 */
[----:B------:R1:W5:Y:S01]  /*b2f0*/  LDL.LU R243, [R1+0xa28] ;  /* 0x000a280001f37983 */ /* 0x0003620000300800 */
[----:B--2---:R-:W-:Y:S01]  /*b300*/  IMAD.MOV.U32 R133, RZ, RZ, R143 ;  /* 0x000000ffff857224 */ /* 0x004fe200078e008f */
[C---:B------:R-:W-:Y:S02]  /*b310*/  LEA R132, P1, R244.reuse, R0, 0x2 ;  /* 0x00000000f4847211 */ /* 0x040fe400078210ff */
        /* <DEDUP_REMOVED lines=10> */
[----:B------:R-:W3:Y:S04]  /*b3c0*/  LDL.LU R250, [R1+0x398] ;  /* 0x0003980001fa7983 */ /* 0x000ee80000300800 */
        /* <DEDUP_REMOVED lines=9> */
[----:B------:R-:W4:Y:S01]  /*b460*/  LDL.LU R251, [R1+0x39c] ;  /* 0x00039c0001fb7983 */ /* 0x000f220000300800 */
[----:B------:R-:W-:Y:S01]  /*b470*/  IMAD R3, R3, UR5, RZ ;  /* 0x0000000503037c24 */ /* 0x000fe2000f8e02ff */
[----:B------:R-:W-:-:S02]  /*b480*/  LEA.HI.X.SX32 R133, R133, R2, 0x2, P1 ;  /* 0x0000000285857211 */ /* 0x000fc400008f16ff */
[----:B------:R1:W-:Y:S01]  /*b490*/  STL.64 [R1+0x388], R246 ;  /* 0x000388f601007387 */ /* 0x0003e20000100a00 */
[----:B------:R-:W-:-:S03]  /*b4a0*/  IMAD R7, R7, UR5, RZ ;  /* 0x0000000507077c24 */ /* 0x000fc6000f8e02ff */
[----:B------:R1:W-:Y:S02]  /*b4b0*/  STL.64 [R1+0x408], R132 ;  /* 0x0004088401007387 */ /* 0x0003e40000100a00 */
[----:B-1----:R-:W-:-:S04]  /*b4c0*/  LEA R246, P4, R240, R0, 0x2 ;  /* 0x00000000f0f67211 */ /* 0x002fc800078810ff */
[----:B------:R-:W-:Y:S02]  /*b4d0*/  LEA.HI.X.SX32 R247, R240, R2, 0x2, P4 ;  /* 0x00000002f0f77211 */ /* 0x000fe400020f16ff */
[----:B------:R-:W-:-:S03]  /*b4e0*/  LEA R132, P1, R3, R0, 0x2 ;  /* 0x0000000003847211 */ /* 0x000fc600078210ff */
[----:B------:R1:W-:Y:S01]  /*b4f0*/  STL.64 [R1+0xa8], R246 ;  /* 0x0000a8f601007387 */ /* 0x0003e20000100a00 */
[----:B------:R-:W-:-:S03]  /*b500*/  LEA.HI.X.SX32 R133, R3, R2, 0x2, P1 ;  /* 0x0000000203857211 */ /* 0x000fc600008f16ff */
[----:B------:R-:W4:Y:S04]  /*b510*/  LDL.LU R3, [R1+0xa1c] ;  /* 0x000a1c0001037983 */ /* 0x000f280000300800 */
[----:B------:R1:W-:Y:S02]  /*b520*/  STL.64 [R1+0xa0], R132 ;  /* 0x0000a08401007387 */ /* 0x0003e40000100a00 */
[----:B-1----:R-:W-:-:S04]  /*b530*/  LEA R246, P4, R7, R0, 0x2 ;  /* 0x0000000007f67211 */ /* 0x002fc800078810ff */
[----:B------:R-:W-:Y:S02]  /*b540*/  LEA.HI.X.SX32 R247, R7, R2, 0x2, P4 ;  /* 0x0000000207f77211 */ /* 0x000fe400020f16ff */
[----:B------:R-:W4:Y:S01]  /*b550*/  LDL.LU R7, [R1+0xa18] ;  /* 0x000a180001077983 */ /* 0x000f220000300800 */
[----:B------:R-:W-:-:S03]  /*b560*/  LEA R132, P1, R248, R0, 0x2 ;  /* 0x00000000f8847211 */ /* 0x000fc600078210ff */
[----:B------:R-:W4:Y:S01]  /*b570*/  LDL.LU R240, [R1+0x3a4] ;  /* 0x0003a40001f07983 */ /* 0x000f220000300800 */
[----:B------:R-:W-:Y:S01]  /*b580*/  IMAD R249, R249, UR5, RZ ;  /* 0x00000005f9f97c24 */ /* 0x000fe2000f8e02ff */
[----:B------:R-:W-:Y:S02]  /*b590*/  LEA.HI.X.SX32 R133, R248, R2, 0x2, P1 ;  /* 0x00000002f8857211 */ /* 0x000fe400008f16ff */
[----:B------:R1:W-:Y:S04]  /*b5a0*/  STL.64 [R1+0x98], R246 ;  /* 0x000098f601007387 */ /* 0x0003e80000100a00 */
[----:B------:R-:W4:Y:S04]  /*b5b0*/  LDL.LU R248, [R1+0x3a8] ;  /* 0x0003a80001f87983 */ /* 0x000f280000300800 */
[----:B------:R1:W-:Y:S02]  /*b5c0*/  STL.64 [R1+0x90], R132 ;  /* 0x0000908401007387 */ /* 0x0003e40000100a00 */
[----:B-1----:R-:W-:-:S04]  /*b5d0*/  LEA R246, P4, R238, R0, 0x2 ;  /* 0x00000000eef67211 */ /* 0x002fc800078810ff */
[----:B------:R-:W-:Y:S02]  /*b5e0*/  LEA.HI.X.SX32 R247, R238, R2, 0x2, P4 ;  /* 0x00000002eef77211 */ /* 0x000fe400020f16ff */
[----:B------:R-:W-:-:S03]  /*b5f0*/  LEA R132, P1, R249, R0, 0x2 ;  /* 0x00000000f9847211 */ /* 0x000fc600078210ff */
[----:B------:R1:W-:Y:S01]  /*b600*/  STL.64 [R1+0x290], R246 ;  /* 0x000290f601007387 */ /* 0x0003e20000100a00 */
[----:B------:R-:W-:-:S03]  /*b610*/  LEA.HI.X.SX32 R133, R249, R2, 0x2, P1 ;  /* 0x00000002f9857211 */ /* 0x000fc600008f16ff */
[----:B------:R-:W4:Y:S01]  /*b620*/  LDL.LU R249, [R1+0x3ac] ;  /* 0x0003ac0001f97983 */ /* 0x000f220000300800 */
[----:B-1----:R-:W-:-:S03]  /*b630*/  LEA R246, P4, R252, R0, 0x2 ;  /* 0x00000000fcf67211 */ /* 0x002fc600078810ff */
[----:B------:R1:W-:Y:S01]  /*b640*/  STL.64 [R1+0x310], R132 ;  /* 0x0003108401007387 */ /* 0x0003e20000100a00 */
[----:B------:R-:W-:-:S03]  /*b650*/  LEA.HI.X.SX32 R247, R252, R2, 0x2, P4 ;  /* 0x00000002fcf77211 */ /* 0x000fc600020f16ff */
[----:B------:R-:W4:Y:S01]  /*b660*/  LDL.LU R252, [R1+0x3a0] ;  /* 0x0003a00001fc7983 */ /* 0x000f220000300800 */
[----:B------:R-:W-:Y:S01]  /*b670*/  IMAD R141, R141, UR5, RZ ;  /* 0x000000058d8d7c24 */ /* 0x000fe2000f8e02ff */
[----:B-1----:R-:W-:-:S04]  /*b680*/  LEA R132, P1, R239, R0, 0x2 ;  /* 0x00000000ef847211 */ /* 0x002fc800078210ff */
[----:B------:R-:W-:Y:S01]  /*b690*/  LEA.HI.X.SX32 R133, R239, R2, 0x2, P1 ;  /* 0x00000002ef857211 */ /* 0x000fe200008f16ff */
[----:B------:R1:W-:Y:S04]  /*b6a0*/  STL.64 [R1+0x390], R246 ;  /* 0x000390f601007387 */ /* 0x0003e80000100a00 */
[----:B------:R1:W-:Y:S02]  /*b6b0*/  STL.64 [R1+0x410], R132 ;  /* 0x0004108401007387 */ /* 0x0003e40000100a00 */
[CC--:B-1----:R-:W-:Y:S02]  /*b6c0*/  LEA R246, P4, R142.reuse, R0.reuse, 0x2 ;  /* 0x000000008ef67211 */ /* 0x0c2fe400078810ff */
[----:B------:R-:W-:Y:S02]  /*b6d0*/  LEA R132, P1, R141, R0, 0x2 ;  /* 0x000000008d847211 */ /* 0x000fe400078210ff */
[----:B------:R-:W-:-:S02]  /*b6e0*/  LEA.HI.X.SX32 R247, R142, R2, 0x2, P4 ;  /* 0x000000028ef77211 */ /* 0x000fc400020f16ff */
[----:B------:R-:W-:-:S03]  /*b6f0*/  LEA.HI.X.SX32 R133, R141, R2, 0x2, P1 ;  /* 0x000000028d857211 */ /* 0x000fc600008f16ff */
[----:B------:R1:W-:Y:S04]  /*b700*/  STL.64 [R1+0x88], R246 ;  /* 0x000088f601007387 */ /* 0x0003e80000100a00 */
[----:B------:R1:W-:Y:S01]  /*b710*/  STL.64 [R1+0x80], R132 ;  /* 0x0000808401007387 */ /* 0x0003e20000100a00 */
[----:B--2---:R-:W-:Y:S02]  /*b720*/  IMAD R238, R143, UR5, RZ ;  /* 0x000000058fee7c24 */ /* 0x004fe4000f8e02ff */
[----:B---3--:R-:W-:Y:S02]  /*b730*/  IMAD R143, R250, UR5, RZ ;  /* 0x00000005fa8f7c24 */ /* 0x008fe4000f8e02ff */
[----:B------:R-:W2:Y:S01]  /*b740*/  LDL.LU R250, [R1+0x420] ;  /* 0x0004200001fa7983 */ /* 0x000ea20000300800 */
[----:B----4-:R-:W-:-:S03]  /*b750*/  IMAD R142, R251, UR5, RZ ;  /* 0x00000005fb8e7c24 */ /* 0x010fc6000f8e02ff */
[----:B------:R-:W3:Y:S01]  /*b760*/  LDL.LU R251, [R1+0x424] ;  /* 0x0004240001fb7983 */ /* 0x000ee20000300800 */
[----:B------:R-:W-:Y:S02]  /*b770*/  IMAD R140, R140, UR5, RZ ;  /* 0x000000058c8c7c24 */ /* 0x000fe4000f8e02ff */
[----:B------:R-:W-:-:S03]  /*b780*/  IMAD R139, R139, UR5, RZ ;  /* 0x000000058b8b7c24 */ /* 0x000fc6000f8e02ff */
[-C--:B-1----:R-:W-:Y:S02]  /*b790*/  LEA R246, P4, R140, R0.reuse, 0x2 ;  /* 0x000000008cf67211 */ /* 0x082fe400078810ff */
[----:B------:R-:W-:Y:S01]  /*b7a0*/  LEA R132, P1, R139, R0, 0x2 ;  /* 0x000000008b847211 */ /* 0x000fe200078210ff */
[----:B------:R-:W-:Y:S01]  /*b7b0*/  IMAD R138, R138, UR5, RZ ;  /* 0x000000058a8a7c24 */ /* 0x000fe2000f8e02ff */
[-C--:B------:R-:W-:Y:S01]  /*b7c0*/  LEA.HI.X.SX32 R247, R140, R2.reuse, 0x2, P4 ;  /* 0x000000028cf77211 */ /* 0x080fe200020f16ff */
[----:B------:R-:W-:Y:S01]  /*b7d0*/  IMAD R137, R137, UR5, RZ ;  /* 0x0000000589897c24 */ /* 0x000fe2000f8e02ff */
[----:B------:R-:W-:-:S03]  /*b7e0*/  LEA.HI.X.SX32 R133, R139, R2, 0x2, P1 ;  /* 0x000000028b857211 */ /* 0x000fc600008f16ff */
[----:B------:R1:W-:Y:S04]  /*b7f0*/  STL.64 [R1+0x78], R246 ;  /* 0x000078f601007387 */ /* 0x0003e80000100a00 */
[----:B------:R4:W-:Y:S01]  /*b800*/  STL.64 [R1+0x70], R132 ;  /* 0x0000708401007387 */ /* 0x0009e20000100a00 */
[----:B------:R-:W-:Y:S01]  /*b810*/  IMAD R136, R136, UR5, RZ ;  /* 0x0000000588887c24 */ /* 0x000fe2000f8e02ff */
[CC--:B-1----:R-:W-:Y:S02]  /*b820*/  LEA R246, P4, R138.reuse, R0.reuse, 0x2 ;  /* 0x000000008af67211 */ /* 0x0c2fe400078810ff */
[----:B----4-:R-:W-:Y:S02]  /*b830*/  LEA R132, P1, R137, R0, 0x2 ;  /* 0x0000000089847211 */ /* 0x010fe400078210ff */
[----:B------:R-:W-:-:S02]  /*b840*/  LEA.HI.X.SX32 R247, R138, R2, 0x2, P4 ;  /* 0x000000028af77211 */ /* 0x000fc400020f16ff */
[----:B------:R-:W-:-:S03]  /*b850*/  LEA.HI.X.SX32 R133, R137, R2, 0x2, P1 ;  /* 0x0000000289857211 */ /* 0x000fc600008f16ff */
[----:B------:R1:W-:Y:S04]  /*b860*/  STL.64 [R1+0x298], R246 ;  /* 0x000298f601007387 */ /* 0x0003e80000100a00 */
[----:B------:R4:W-:Y:S01]  /*b870*/  STL.64 [R1+0x318], R132 ;  /* 0x0003188401007387 */ /* 0x0009e20000100a00 */
[-C--:B-1----:R-:W-:Y:S02]  /*b880*/  LEA R246, P4, R136, R0.reuse, 0x2 ;  /* 0x0000000088f67211 */ /* 0x082fe400078810ff */
[----:B----4-:R-:W-:Y:S02]  /*b890*/  LEA R132, P1, R238, R0, 0x2 ;  /* 0x00000000ee847211 */ /* 0x010fe400078210ff */
[-C--:B------:R-:W-:Y:S02]  /*b8a0*/  LEA.HI.X.SX32 R247, R136, R2.reuse, 0x2, P4 ;  /* 0x0000000288f77211 */ /* 0x080fe400020f16ff */
[----:B------:R-:W-:-:S03]  /*b8b0*/  LEA.HI.X.SX32 R133, R238, R2, 0x2, P1 ;  /* 0x00000002ee857211 */ /* 0x000fc600008f16ff */
[----:B------:R1:W-:Y:S01]  /*b8c0*/  STL.64 [R1+0x398], R246 ;  /* 0x000398f601007387 */ /* 0x0003e20000100a00 */
[----:B------:R-:W-:Y:S01]  /*b8d0*/  IMAD R138, R240, UR5, RZ ;  /* 0x00000005f08a7c24 */ /* 0x000fe2000f8e02ff */
[C---:B------:R-:W-:Y:S02]  /*b8e0*/  LEA R240, P4, R143.reuse, R0, 0x2 ;  /* 0x000000008ff07211 */ /* 0x040fe400078810ff */
[----:B-1----:R1:W5:Y:S04]  /*b8f0*/  LDL.LU.64 R246, [R1+0xa10] ;  /* 0x000a100001f67983 */ /* 0x0023680000300a00 */
[----:B------:R4:W-:Y:S01]  /*b900*/  STL.64 [R1+0x418], R132 ;  /* 0x0004188401007387 */ /* 0x0009e20000100a00 */
[----:B------:R-:W-:Y:S01]  /*b910*/  IMAD.MOV.U32 R239, RZ, RZ, R241 ;  /* 0x000000ffffef7224 */ /* 0x000fe200078e00f1 */
[----:B------:R-:W-:Y:S01]  /*b920*/  LEA.HI.X.SX32 R239, R143, R2, 0x2, P4 ;  /* 0x000000028fef7211 */ /* 0x000fe200020f16ff */
[----:B------:R-:W-:Y:S01]  /*b930*/  IMAD.MOV.U32 R238, RZ, RZ, R240 ;  /* 0x000000ffffee7224 */ /* 0x000fe200078e00f0 */
[----:B----4-:R-:W4:Y:S01]  /*b940*/  LDL.LU.64 R132, [R1+0xa08] ;  /* 0x000a080001847983 */ /* 0x010f220000300a00 */
[----:B------:R-:W-:-:S03]  /*b950*/  IMAD R140, R252, UR5, RZ ;  /* 0x00000005fc8c7c24 */ /* 0x000fc6000f8e02ff */
[----:B------:R1:W-:Y:S02]  /*b960*/  STL [R1+0x68], R240 ;  /* 0x000068f001007387 */ /* 0x0003e40000100800 */
[-C--:B------:R-:W-:Y:S02]  /*b970*/  LEA R238, P4, R140, R0.reuse, 0x2 ;  /* 0x000000008cee7211 */ /* 0x080fe400078810ff */
[----:B------:R1:W-:Y:S02]  /*b980*/  STL [R1+0x6c], R239 ;  /* 0x00006cef01007387 */ /* 0x0003e40000100800 */
[----:B-1----:R-:W-:-:S04]  /*b990*/  LEA R240, P1, R142, R0, 0x2 ;  /* 0x000000008ef07211 */ /* 0x002fc800078210ff */
[-C--:B------:R-:W-:Y:S02]  /*b9a0*/  LEA.HI.X.SX32 R241, R142, R2.reuse, 0x2, P1 ;  /* 0x000000028ef17211 */ /* 0x080fe400008f16ff */
[----:B------:R-:W4:Y:S01]  /*b9b0*/  LDL.LU R142, [R1+0x42c] ;  /* 0x00042c00018e7983 */ /* 0x000f220000300800 */
[----:B------:R-:W-:Y:S01]  /*b9c0*/  LEA.HI.X.SX32 R239, R140, R2, 0x2, P4 ;  /* 0x000000028cef7211 */ /* 0x000fe200020f16ff */
[----:B------:R-:W-:Y:S02]  /*b9d0*/  IMAD R136, R248, UR5, RZ ;  /* 0x00000005f8887c24 */ /* 0x000fe4000f8e02ff */
[----:B------:R1:W-:Y:S04]  /*b9e0*/  STL.64 [R1+0x60], R240 ;  /* 0x000060f001007387 */ /* 0x0003e80000100a00 */
[----:B------:R-:W4:Y:S04]  /*b9f0*/  LDL.LU R143, [R1+0x434] ;  /* 0x00043400018f7983 */ /* 0x000f280000300800 */
[----:B------:R1:W-:Y:S02]  /*ba00*/  STL.64 [R1+0x58], R238 ;  /* 0x000058ee01007387 */ /* 0x0003e40000100a00 */
[----:B-1----:R-:W-:-:S02]  /*ba10*/  LEA R240, P1, R138, R0, 0x2 ;  /* 0x000000008af07211 */ /* 0x002fc400078210ff */
[----:B------:R-:W-:Y:S02]  /*ba20*/  LEA R238, P4, R136, R0, 0x2 ;  /* 0x0000000088ee7211 */ /* 0x000fe400078810ff */
[-C--:B------:R-:W-:Y:S02]  /*ba30*/  LEA.HI.X.SX32 R241, R138, R2.reuse, 0x2, P1 ;  /* 0x000000028af17211 */ /* 0x080fe400008f16ff */
[----:B------:R-:W-:Y:S01]  /*ba40*/  LEA.HI.X.SX32 R239, R136, R2, 0x2, P4 ;  /* 0x0000000288ef7211 */ /* 0x000fe200020f16ff */
[----:B------:R-:W-:-:S04]  /*ba50*/  IMAD R137, R249, UR5, RZ ;  /* 0x00000005f9897c24 */ /* 0x000fc8000f8e02ff */
[----:B------:R1:W-:Y:S04]  /*ba60*/  STL.64 [R1+0x2a0], R238 ;  /* 0x0002a0ee01007387 */ /* 0x0003e80000100a00 */
[----:B------:R-:W-:Y:S04]  /*ba70*/  STL.64 [R1+0x50], R240 ;  /* 0x000050f001007387 */ /* 0x000fe80000100a00 */
[----:B------:R-:W4:Y:S01]  /*ba80*/  LDL.LU R252, [R1+0x43c] ;  /* 0x00043c0001fc7983 */ /* 0x000f220000300800 */
[----:B------:R-:W-:-:S04]  /*ba90*/  LEA R140, P1, R137, R0, 0x2 ;  /* 0x00000000898c7211 */ /* 0x000fc800078210ff */
[----:B------:R-:W-:Y:S01]  /*baa0*/  LEA.HI.X.SX32 R141, R137, R2, 0x2, P1 ;  /* 0x00000002898d7211 */ /* 0x000fe200008f16ff */
[----:B--2---:R-:W-:Y:S02]  /*bab0*/  IMAD R136, R250, UR5, RZ ;  /* 0x00000005fa887c24 */ /* 0x004fe4000f8e02ff */
[----:B------:R-:W2:Y:S04]  /*bac0*/  LDL.LU R250, [R1+0x444] ;  /* 0x0004440001fa7983 */ /* 0x000ea80000300800 */
[----:B------:R1:W-:Y:S01]  /*bad0*/  STL.64 [R1+0x320], R140 ;  /* 0x0003208c01007387 */ /* 0x0003e20000100a00 */
[----:B---3--:R-:W-:-:S03]  /*bae0*/  IMAD R138, R251, UR5, RZ ;  /* 0x00000005fb8a7c24 */ /* 0x008fc6000f8e02ff */
[----:B------:R-:W3:Y:S01]  /*baf0*/  LDL.LU R251, [R1+0x450] ;  /* 0x0004500001fb7983 */ /* 0x000ee20000300800 */
[----:B------:R-:W-:-:S05]  /*bb00*/  IMAD R249, R6, 0x1e8, RZ ;  /* 0x000001e806f97824 */ /* 0x000fca00078e02ff */
[----:B-1----:R-:W-:Y:S01]  /*bb10*/  IADD3 R238, P4, PT, R249, R4, RZ ;  /* 0x00000004f9ee7210 */ /* 0x002fe20007f9e0ff */
[C---:B------:R-:W-:Y:S02]  /*bb20*/  IMAD R139, R6.reuse, 0x7b, RZ ;  /* 0x0000007b068b7824 */ /* 0x040fe400078e02ff */
[C---:B------:R-:W-:Y:S02]  /*bb30*/  IMAD R137, R6.reuse, 0x1f0, RZ ;  /* 0x000001f006897824 */ /* 0x040fe400078e02ff */
[----:B------:R-:W-:Y:S01]  /*bb40*/  IMAD R141, R6, 0x7c, RZ ;  /* 0x0000007c068d7824 */ /* 0x000fe200078e02ff */
[----:B----4-:R-:W-:Y:S02]  /*bb50*/  LEA.HI.X.SX32 R239, R132, R5, 0x2, P4 ;  /* 0x0000000584ef7211 */ /* 0x010fe400020f16ff */
[----:B------:R-:W-:Y:S02]  /*bb60*/  LEA R132, P4, R136, R0, 0x2 ;  /* 0x0000000088847211 */ /* 0x000fe400078810ff */
[----:B------:R-:W-:-:S02]  /*bb70*/  IADD3 R240, P1, PT, R133, R4, RZ ;  /* 0x0000000485f07210 */ /* 0x000fc40007f3e0ff */
[----:B------:R-:W-:Y:S02]  /*bb80*/  LEA.HI.X.SX32 R133, R136, R2, 0x2, P4 ;  /* 0x0000000288857211 */ /* 0x000fe400020f16ff */
[C---:B------:R-:W-:Y:S02]  /*bb90*/  LEA R248, P4, R138.reuse, R0, 0x2 ;  /* 0x000000008af87211 */ /* 0x040fe400078810ff */
[-C--:B------:R-:W-:Y:S01]  /*bba0*/  LEA.HI.X.SX32 R241, R139, R5.reuse, 0x2, P1 ;  /* 0x000000058bf17211 */ /* 0x080fe200008f16ff */
[----:B------:R1:W-:Y:S01]  /*bbb0*/  STL.64 [R1+0x3a8], R132 ;  /* 0x0003a88401007387 */ /* 0x0003e20000100a00 */
[----:B------:R-:W-:Y:S01]  /*bbc0*/  LEA.HI.X.SX32 R249, R138, R2, 0x2, P4 ;  /* 0x000000028af97211 */ /* 0x000fe200020f16ff */
[----:B------:R-:W-:Y:S01]  /*bbd0*/  IMAD R139, R6, 0x7d, RZ ;  /* 0x0000007d068b7824 */ /* 0x000fe200078e02ff */
[----:B-1----:R-:W-:Y:S01]  /*bbe0*/  IADD3 R132, P1, PT, R137, R4, RZ ;  /* 0x0000000489847210 */ /* 0x002fe20007f3e0ff */
[----:B------:R-:W-:Y:S02]  /*bbf0*/  IMAD R136, R142, UR5, RZ ;  /* 0x000000058e887c24 */ /* 0x000fe4000f8e02ff */
[----:B------:R-:W-:Y:S01]  /*bc00*/  IMAD R137, R6, 0x1f4, RZ ;  /* 0x000001f406897824 */ /* 0x000fe200078e02ff */
[----:B------:R-:W-:Y:S01]  /*bc10*/  LEA.HI.X.SX32 R133, R141, R5, 0x2, P1 ;  /* 0x000000058d857211 */ /* 0x000fe200008f16ff */
[----:B------:R1:W-:Y:S01]  /*bc20*/  STL.64 [R1+0x420], R248 ;  /* 0x000420f801007387 */ /* 0x0003e20000100a00 */
[----:B------:R-:W-:-:S04]  /*bc30*/  LEA R140, P4, R136, R0, 0x2 ;  /* 0x00000000888c7211 */ /* 0x000fc800078810ff */
[----:B------:R-:W-:Y:S01]  /*bc40*/  LEA.HI.X.SX32 R141, R136, R2, 0x2, P4 ;  /* 0x00000002888d7211 */ /* 0x000fe200020f16ff */
[----:B-1----:R1:W5:Y:S04]  /*bc50*/  LDL.LU.64 R248, [R1+0xa00] ;  /* 0x000a000001f87983 */ /* 0x0023680000300a00 */
[----:B------:R4:W-:Y:S04]  /*bc60*/  STL.64 [R1+0x428], R132 ;  /* 0x0004288401007387 */ /* 0x0009e80000100a00 */
[----:B------:R-:W-:Y:S01]  /*bc70*/  STL.64 [R1+0x48], R140 ;  /* 0x0000488c01007387 */ /* 0x000fe20000100a00 */
[----:B----4-:R-:W-:Y:S01]  /*bc80*/  IADD3 R132, P1, PT, R137, R4, RZ ;  /* 0x0000000489847210 */ /* 0x010fe20007f3e0ff */
[----:B------:R-:W-:-:S03]  /*bc90*/  IMAD R137, R143, UR5, RZ ;  /* 0x000000058f897c24 */ /* 0x000fc6000f8e02ff */
[----:B------:R-:W-:Y:S01]  /*bca0*/  LEA.HI.X.SX32 R133, R139, R5, 0x2, P1 ;  /* 0x000000058b857211 */ /* 0x000fe200008f16ff */
[----:B------:R-:W-:-:S04]  /*bcb0*/  IMAD R138, R6, 0x1f8, RZ ;  /* 0x000001f8068a7824 */ /* 0x000fc800078e02ff */
[----:B------:R4:W-:Y:S01]  /*bcc0*/  STL.64 [R1+0x430], R132 ;  /* 0x0004308401007387 */ /* 0x0009e20000100a00 */
[----:B------:R-:W-:Y:S01]  /*bcd0*/  IMAD R136, R252, UR5, RZ ;  /* 0x00000005fc887c24 */ /* 0x000fe2000f8e02ff */
[----:B------:R-:W-:Y:S01]  /*bce0*/  IADD3 R142, P1, PT, R138, R4, RZ ;  /* 0x000000048a8e7210 */ /* 0x000fe20007f3e0ff */
[----:B------:R-:W-:Y:S01]  /*bcf0*/  IMAD R139, R6, 0x7e, RZ ;  /* 0x0000007e068b7824 */ /* 0x000fe200078e02ff */
[----:B----4-:R-:W-:-:S04]  /*bd00*/  LEA R132, P4, R137, R0, 0x2 ;  /* 0x0000000089847211 */ /* 0x010fc800078810ff */
[----:B------:R-:W-:Y:S01]  /*bd10*/  LEA.HI.X.SX32 R133, R137, R2, 0x2, P4 ;  /* 0x0000000289857211 */ /* 0x000fe200020f16ff */
[----:B------:R-:W-:Y:S01]  /*bd20*/  IMAD R138, R6, 0x1fc, RZ ;  /* 0x000001fc068a7824 */ /* 0x000fe200078e02ff */
[----:B------:R-:W-:-:S03]  /*bd30*/  LEA.HI.X.SX32 R143, R139, R5, 0x2, P1 ;  /* 0x000000058b8f7211 */ /* 0x000fc600008f16ff */
[----:B------:R4:W-:Y:S01]  /*bd40*/  STL.64 [R1+0x40], R132 ;  /* 0x0000408401007387 */ /* 0x0009e20000100a00 */
[----:B------:R-:W-:Y:S01]  /*bd50*/  IMAD R139, R6, 0x7f, RZ ;  /* 0x0000007f068b7824 */ /* 0x000fe200078e02ff */
[----:B------:R-:W-:Y:S02]  /*bd60*/  IADD3 R140, P1, PT, R138, R4, RZ ;  /* 0x000000048a8c7210 */ /* 0x000fe40007f3e0ff */
[----:B------:R-:W-:Y:S01]  /*bd70*/  STL.64 [R1+0x438], R142 ;  /* 0x0004388e01007387 */ /* 0x000fe20000100a00 */
[----:B----4-:R-:W-:-:S04]  /*bd80*/  LEA R132, P4, R136, R0, 0x2 ;  /* 0x0000000088847211 */ /* 0x010fc800078810ff */
[----:B------:R-:W-:Y:S02]  /*bd90*/  LEA.HI.X.SX32 R133, R136, R2, 0x2, P4 ;  /* 0x0000000288857211 */ /* 0x000fe400020f16ff */
[----:B------:R-:W-:Y:S01]  /*bda0*/  LEA.HI.X.SX32 R141, R139, R5, 0x2, P1 ;  /* 0x000000058b8d7211 */ /* 0x000fe200008f16ff */
[----:B------:R-:W-:Y:S02]  /*bdb0*/  IMAD.SHL.U32 R139, R6, 0x4, RZ ;  /* 0x00000004068b7824 */ /* 0x000fe400078e00ff */
[----:B------:R4:W-:Y:S01]  /*bdc0*/  STL.64 [R1+0x38], R132 ;  /* 0x0000388401007387 */ /* 0x0009e20000100a00 */
[----:B------:R-:W-:-:S03]  /*bdd0*/  IMAD R136, R7, UR5, RZ ;  /* 0x0000000507887c24 */ /* 0x000fc6000f8e02ff */
[----:B------:R-:W-:Y:S04]  /*bde0*/  STL.64 [R1+0x440], R140 ;  /* 0x0004408c01007387 */ /* 0x000fe80000100a00 */
[----:B------:R1:W5:Y:S01]  /*bdf0*/  LDL.LU R7, [R1+0x9fc] ;  /* 0x0009fc0001077983 */ /* 0x0003620000300800 */
[----:B----4-:R-:W-:-:S04]  /*be00*/  LEA R132, P1, R6, R4, 0x4 ;  /* 0x0000000406847211 */ /* 0x010fc800078220ff */
[----:B------:R-:W-:Y:S01]  /*be10*/  LEA.HI.X.SX32 R133, R139, R5, 0x2, P1 ;  /* 0x000000058b857211 */ /* 0x000fe200008f16ff */
[----:B--2---:R-:W-:-:S05]  /*be20*/  IMAD R137, R250, UR5, RZ ;  /* 0x00000005fa897c24 */ /* 0x004fca000f8e02ff */
[----:B------:R-:W-:Y:S01]  /*be30*/  LEA R250, P4, R137, R0, 0x2 ;  /* 0x0000000089fa7211 */ /* 0x000fe200078810ff */
[----:B---3--:R-:W-:-:S03]  /*be40*/  IMAD R138, R251, UR5, RZ ;  /* 0x00000005fb8a7c24 */ /* 0x008fc6000f8e02ff */
[----:B------:R-:W-:-:S05]  /*be50*/  LEA.HI.X.SX32 R251, R137, R2, 0x2, P4 ;  /* 0x0000000289fb7211 */ /* 0x000fca00020f16ff */
[----:B------:R-:W-:Y:S04]  /*be60*/  STL.64 [R1+0x30], R250 ;  /* 0x000030fa01007387 */ /* 0x000fe80000100a00 */
[----:B------:R2:W-:Y:S01]  /*be70*/  STL.64 [R1+0x10], R132 ;  /* 0x0000108401007387 */ /* 0x0005e20000100a00 */
[----:B------:R-:W-:-:S03]  /*be80*/  IMAD R137, R3, UR5, RZ ;  /* 0x0000000503897c24 */ /* 0x000fc6000f8e02ff */
[----:B------:R1:W5:Y:S01]  /*be90*/  LDL.LU R3, [R1+0x9f8] ;  /* 0x0009f80001037983 */ /* 0x0003620000300800 */
[----:B--2---:R-:W-:-:S04]  /*bea0*/  LEA R132, P4, R138, R0, 0x2 ;  /* 0x000000008a847211 */ /* 0x004fc800078810ff */
[----:B------:R-:W-:-:S05]  /*beb0*/  LEA.HI.X.SX32 R133, R138, R2, 0x2, P4 ;  /* 0x000000028a857211 */ /* 0x000fca00020f16ff */
[----:B------:R2:W-:Y:S04]  /*bec0*/  STL.64 [R1+0x2a8], R132 ;  /* 0x0002a88401007387 */ /* 0x0005e80000100a00 */
[----:B--2---:R-:W2:Y:S01]  /*bed0*/  LDL.LU.64 R132, [R1+0x9f0] ;  /* 0x0009f00001847983 */ /* 0x004ea20000300a00 */
[----:B------:R-:W-:Y:S02]  /*bee0*/  IADD3 R250, P1, PT, R139, R4, RZ ;  /* 0x000000048bfa7210 */ /* 0x000fe40007f3e0ff */
[----:B------:R-:W-:Y:S02]  /*bef0*/  LEA R138, P4, R136, R0, 0x2 ;  /* 0x00000000888a7211 */ /* 0x000fe400078810ff */
[----:B------:R-:W-:Y:S02]  /*bf00*/  LEA.HI.X.SX32 R251, R6, R5, 0x2, P1 ;  /* 0x0000000506fb7211 */ /* 0x000fe400008f16ff */
[----:B------:R-:W-:-:S03]  /*bf10*/  LEA.HI.X.SX32 R139, R136, R2, 0x2, P4 ;  /* 0x00000002888b7211 */ /* 0x000fc600020f16ff */
[----:B------:R3:W-:Y:S04]  /*bf20*/  STL.64 [R1+0x28], R250 ;  /* 0x000028fa01007387 */ /* 0x0007e80000100a00 */
[----:B---3--:R1:W5:Y:S04]  /*bf30*/  LDL.LU.64 R250, [R1+0x9e8] ;  /* 0x0009e80001fa7983 */ /* 0x0083680000300a00 */
[----:B------:R3:W-:Y:S02]  /*bf40*/  STL.64 [R1+0x328], R138 ;  /* 0x0003288a01007387 */ /* 0x0007e40000100a00 */
[----:B---3--:R-:W-:-:S04]  /*bf50*/  LEA R138, P4, R137, R0, 0x2 ;  /* 0x00000000898a7211 */ /* 0x008fc800078810ff */
[----:B------:R-:W-:-:S05]  /*bf60*/  LEA.HI.X.SX32 R139, R137, R2, 0x2, P4 ;  /* 0x00000002898b7211 */ /* 0x000fca00020f16ff */
[----:B------:R1:W-:Y:S01]  /*bf70*/  STL.64 [R1+0x3a0], R138 ;  /* 0x0003a08a01007387 */ /* 0x0003e20000100a00 */
[----:B------:R-:W-:-:S04]  /*bf80*/  USHF.L.U32 UR4, UR6, 0x15, URZ ;  /* 0x0000001506047899 */ /* 0x000fc800080006ff */
[----:B------:R-:W-:Y:S02]  /*bf90*/  ULOP3.LUT UR4, UR4, 0x600000, URZ, 0xc0, !UPT ;  /* 0x0060000004047892 */ /* 0x000fe4000f8ec0ff */
[----:B------:R-:W-:Y:S02]  /*bfa0*/  UIADD3 UR10, UPT, UPT, UR7, 0x50000, URZ ;  /* 0x00050000070a7890 */ /* 0x000fe4000fffe0ff */
[----:B------:R-:W-:Y:S01]  /*bfb0*/  UIADD3 UR9, UPT, UPT, UR8, UR4, URZ ;  /* 0x0000000408097290 */ /* 0x000fe2000fffe0ff */
[----:B--2---:R-:W-:Y:S01]  /*bfc0*/  ISETP.NE.U32.AND P1, PT, R133, RZ, PT ;  /* 0x000000ff8500720c */ /* 0x004fe20003f25070 */
[----:B-1----:R-:W-:-:S12]  /*bfd0*/  BRA.U UP0, `(.L_x_11) ;  /* 0x00000001001c7547 */ /* 0x002fd8000b800000 */
[----:B------:R-:W1:Y:S01]  /*bfe0*/  S2R R252, SR_CgaCtaId ;  /* 0x0000000000fc7919 */ /* 0x000e620000008800 */
[----:B------:R-:W-:Y:S01]  /*bff0*/  ELECT P4, URZ, PT ;  /* 0x0000000000ff782f */ /* 0x000fe20003880000 */
[----:B------:R-:W-:Y:S01]  /*c000*/  IMAD.MOV.U32 R2, RZ, RZ, 0x1 ;  /* 0x00000001ff027424 */ /* 0x000fe200078e00ff */
[----:B------:R-:W-:Y:S11]  /*c010*/  UVIRTCOUNT.DEALLOC.SMPOOL 0x80 ;  /* 0x000000800000784c */ /* 0x000ff60000000000 */
[----:B------:R-:W-:-:S04]  /*c020*/  @P4 MOV R0, 0x40 ;  /* 0x0000004000004802 */ /* 0x000fc80000000f00 */
[----:B-1----:R-:W-:-:S05]  /*c030*/  @P4 LEA R0, R252, R0, 0x18 ;  /* 0x00000000fc004211 */ /* 0x002fca00078ec0ff */
[----:B------:R1:W-:Y:S02]  /*c040*/  @P4 STS.U8 [R0], R2 ;  /* 0x0000000200004388 */ /* 0x0003e40000000000 */
.L_x_11:
[----:B------:R-:W-:Y:S01]  /*c050*/  STTM.x64 tmem[UR9], RZ ;  /* 0x000000ff000079ed */ /* 0x000fe20008340009 */
[----:B------:R-:W-:Y:S01]  /*c060*/  STTM.x64 tmem[UR9+0x40], RZ ;  /* 0x000040ff000079ed */ /* 0x000fe20008340009 */
[----:B------:R-:W-:Y:S01]  /*c070*/  STTM.x64 tmem[UR9+0x80], RZ ;  /* 0x000080ff000079ed */ /* 0x000fe20008340009 */
[----:B------:R-:W-:Y:S01]  /*c080*/  STTM.x64 tmem[UR9+0xc0], RZ ;  /* 0x0000c0ff000079ed */ /* 0x000fe20008340009 */
[----:B------:R-:W2:Y:S02]  /*c090*/  FENCE.VIEW.ASYNC.T ;  /* 0x00000000000073c6 */ /* 0x000ea40000000200 */
[----:B--2---:R-:W-:Y:S01]  /*c0a0*/  VOTEU.ALL UP1, P1 ;  /* 0x0000000000ff7886 */ /* 0x004fe20000820000 */
[----:B------:R-:W-:Y:S01]  /*c0b0*/  UMOV UR4, 0x1 ;  /* 0x0000000100047882 */ /* 0x000fe20000000000 */
[----:B------:R2:W-:Y:S03]  /*c0c0*/  STL.64 [R1+0xb10], R142 ;  /* 0x000b108e01007387 */ /* 0x0005e60000100a00 */
[----:B------:R-:W-:-:S04]  /*c0d0*/  @!UP1 UIADD3 UR12, UPT, UPT, -UR4, 0x100000, URZ ;  /* 0x00100000040c9890 */ /* 0x000fc8000fffe1ff */
[----:B------:R-:W-:Y:S02]  /*c0e0*/  @!UP1 USHF.L.U32 UR13, UR12, 0xb, URZ ;  /* 0x0000000b0c0d9899 */ /* 0x000fe400080006ff */
[----:B------:R-:W-:Y:S02]  /*c0f0*/  @!UP1 USHF.L.U32 UR12, UR12, 0x1, URZ ;  /* 0x000000010c0c9899 */ /* 0x000fe400080006ff */
[----:B------:R-:W-:-:S04]  /*c100*/  @!UP1 UIADD3 UR4, UPT, UPT, -UR4, 0x100000, URZ ;  /* 0x0010000004049890 */ /* 0x000fc8000fffe1ff */
[----:B------:R-:W-:Y:S02]  /*c110*/  @!UP1 USHF.L.U32 UR5, UR4, 0xb, URZ ;  /* 0x0000000b04059899 */ /* 0x000fe400080006ff */
[----:B------:R-:W-:Y:S01]  /*c120*/  @!UP1 USHF.L.U32 UR4, UR4, 0x1, URZ ;  /* 0x0000000104049899 */ /* 0x000fe200080006ff */
[----:B------:R-:W-:Y:S01]  /*c130*/  VOTEU.ALL UP1, P1 ;  /* 0x0000000000ff7886 */ /* 0x000fe20000820000 */
[----:B------:R-:W-:Y:S06]  /*c140*/  BAR.SYNC.DEFER_BLOCKING 0x0 ;  /* 0x0000000000007b1d */ /* 0x000fec0000010000 */
[----:B------:R-:W3:Y:S01]  /*c150*/  LDCU.64 UR22, c[0x0][0x358] ;  /* 0x00006b00ff1677ac */ /* 0x000ee20008000a00 */
[----:B--2---:R-:W2:Y:S01]  /*c160*/  LDL.64 R142, [R1+0x28] ;  /* 0x00002800018e7983 */ /* 0x004ea20000100a00 */
[----:B------:R-:W-:Y:S01]  /*c170*/  LEA R252, R133, UR7, 0x9 ;  /* 0x0000000785fc7c11 */ /* 0x000fe2000f8e48ff */
[----:B------:R-:W-:-:S02]  /*c180*/  VOTEU.ALL UP2, P1 ;  /* 0x0000000000ff7886 */ /* 0x000fc40000840000 */
[----:B------:R4:W-:Y:S04]  /*c190*/  STL.64 [R1+0xb08], R140 ;  /* 0x000b088c01007387 */ /* 0x0009e80000100a00 */
[----:B------:R-:W2:Y:S04]  /*c1a0*/  LDL.64 R138, [R1+0x8] ;  /* 0x00000800018a7983 */ /* 0x000ea80000100a00 */
[----:B------:R-:W2:Y:S04]  /*c1b0*/  LDL.64 R136, [R1] ;  /* 0x0000000001887983 */ /* 0x000ea80000100a00 */
[----:B------:R-:W1:Y:S02]  /*c1c0*/  FENCE.VIEW.ASYNC.S ;  /* 0x00000000000073c6 */ /* 0x000e640000000000 */
[----:B-1----:R1:W1:Y:S02]  /*c1d0*/  @!UP1 SYNCS.EXCH.64 URZ, [UR10], UR12 ;  /* 0x0000000c0aff95b2 */ /* 0x0022640008000100 */
[----:B-1----:R-:W-:Y:S06]  /*c1e0*/  BAR.SYNC.DEFER_BLOCKING 0x0 ;  /* 0x0000000000007b1d */ /* 0x002fec0000010000 */
[----:B----4-:R-:W4:Y:S04]  /*c1f0*/  LDL.64 R140, [R1+0x20] ;  /* 0x00002000018c7983 */ /* 0x010f280000100a00 */
[----:B-----5:R1:W-:Y:S04]  /*c200*/  STL.64 [R1+0xa78], R6 ;  /* 0x000a780601007387 */ /* 0x0203e80000100a00 */
[----:B-1----:R-:W4:Y:S01]  /*c210*/  LDL.64 R6, [R1+0x10] ;  /* 0x0000100001067983 */ /* 0x002f220000100a00 */
[----:B------:R1:W3:Y:S03]  /*c220*/  @!UP2 SYNCS.EXCH.64 URZ, [UR7+0x50008], UR4 ;  /* 0x0500080407ffa5b2 */ /* 0x0002e60008000100 */
[----:B------:R-:W-:Y:S01]  /*c230*/  @!PT LDS RZ, [RZ] ;  /* 0x00000000fffff984 */ /* 0x000fe20000000800 */
[----:B------:R-:W-:Y:S01]  /*c240*/  @!PT LDS RZ, [RZ] ;  /* 0x00000000fffff984 */ /* 0x000fe20000000800 */
[----:B------:R-:W-:Y:S01]  /*c250*/  @!PT LDS RZ, [RZ] ;  /* 0x00000000fffff984 */ /* 0x000fe20000000800 */
[----:B---3--:R-:W-:Y:S04]  /*c260*/  LDGSTS.E [R252+0x30000], desc[UR22][R4.64], !P5 ;  /* 0x3000000004fc7fae */ /* 0x008fe8000e9a1016 */
[----:B------:R3:W-:Y:S04]  /*c270*/  STL.64 [R1+0xa80], R4 ;  /* 0x000a800401007387 */ /* 0x0007e80000100a00 */
[----:B---3--:R-:W3:Y:S01]  /*c280*/  LDL.64 R4, [R1+0x18] ;  /* 0x0000180001047983 */ /* 0x008ee20000100a00 */
[----:B------:R-:W-:-:S05]  /*c290*/  VIADD R0, R132, 0xfffffffa ;  /* 0xfffffffa84007836 */ /* 0x000fca0000000000 */
[----:B------:R-:W-:Y:S01]  /*c2a0*/  ISETP.GE.U32.AND P4, PT, R0, 0x7fffff7b, PT ;  /* 0x7fffff7b0000780c */ /* 0x000fe20003f86070 */
[----:B------:R-:W-:-:S05]  /*c2b0*/  VIADD R0, R132, 0xfffffff9 ;  /* 0xfffffff984007836 */ /* 0x000fca0000000000 */
[----:B------:R-:W-:Y:S01]  /*c2c0*/  ISETP.GE.U32.AND P5, PT, R0, 0x7fffff7a, PT ;  /* 0x7fffff7a0000780c */ /* 0x000fe20003fa6070 */
[----:B------:R-:W-:Y:S01]  /*c2d0*/  VIADD R0, R132, 0xfffffff8 ;  /* 0xfffffff884007836 */ /* 0x000fe20000000000 */
[----:B--2---:R-:W-:Y:S04]  /*c2e0*/  LDGSTS.E [R252+0x30004], desc[UR22][R142.64], !P6 ;  /* 0x300040008efc7fae */ /* 0x004fe8000f1a1016 */
[----:B------:R-:W-:Y:S01]  /*c2f0*/  ISETP.GE.U32.AND P6, PT, R0, 0x7fffff79, PT ;  /* 0x7fffff790000780c */ /* 0x000fe20003fc6070 */
[----:B------:R-:W-:Y:S01]  /*c300*/  VIADD R0, R132, 0xfffffff7 ;  /* 0xfffffff784007836 */ /* 0x000fe20000000000 */
[----:B------:R-:W2:Y:S04]  /*c310*/  LDL.LU.64 R142, [R1+0xb10] ;  /* 0x000b1000018e7983 */ /* 0x000ea80000300a00 */
[----:B----4-:R-:W-:Y:S01]  /*c320*/  LDGSTS.E [R252+0x30008], desc[UR22][R140.64], !P0 ;  /* 0x300080008cfc7fae */ /* 0x010fe2000c1a1016 */
[----:B------:R-:W-:-:S02]  /*c330*/  ISETP.GE.U32.AND P0, PT, R0, 0x7fffff78, PT ;  /* 0x7fffff780000780c */ /* 0x000fc40003f06070 */
[----:B------:R-:W-:Y:S01]  /*c340*/  IADD3 R0, PT, PT, R132, -0xa, RZ ;  /* 0xfffffff684007810 */ /* 0x000fe20007ffe0ff */
[----:B------:R-:W4:Y:S04]  /*c350*/  LDL.LU.64 R140, [R1+0xb08] ;  /* 0x000b0800018c7983 */ /* 0x000f280000300a00 */
[----:B---3--:R-:W-:Y:S01]  /*c360*/  LDGSTS.E [R252+0x3000c], desc[UR22][R4.64], !P2 ;  /* 0x3000c00004fc7fae */ /* 0x008fe2000d1a1016 */
[----:B------:R-:W-:Y:S01]  /*c370*/  ISETP.GE.U32.AND P2, PT, R0, 0x7fffff77, PT ;  /* 0x7fffff770000780c */ /* 0x000fe20003f46070 */
[----:B------:R-:W-:Y:S02]  /*c380*/  VIADD R0, R132, 0xfffffff5 ;  /* 0xfffffff584007836 */ /* 0x000fe40000000000 */
[----:B------:R-:W-:Y:S03]  /*c390*/  LDGSTS.E [R252+0x30010], desc[UR22][R6.64], !P3 ;  /* 0x3001000006fc7fae */ /* 0x000fe6000d9a1016 */
[----:B------:R-:W-:Y:S01]  /*c3a0*/  ISETP.GE.U32.AND P3, PT, R0, 0x7fffff76, PT ;  /* 0x7fffff760000780c */ /* 0x000fe20003f66070 */
[----:B------:R-:W-:Y:S01]  /*c3b0*/  VIADD R0, R132, 0xfffffff4 ;  /* 0xfffffff484007836 */ /* 0x000fe20000000000 */
[----:B------:R-:W-:Y:S04]  /*c3c0*/  LDGSTS.E [R252+0x30014], desc[UR22][R138.64], !P4 ;  /* 0x300140008afc7fae */ /* 0x000fe8000e1a1016 */
[----:B------:R-:W-:Y:S01]  /*c3d0*/  ISETP.GE.U32.AND P4, PT, R0, 0x7fffff75, PT ;  /* 0x7fffff750000780c */ /* 0x000fe20003f86070 */
[----:B------:R-:W-:Y:S01]  /*c3e0*/  VIADD R0, R132, 0xfffffff3 ;  /* 0xfffffff384007836 */ /* 0x000fe20000000000 */
[----:B------:R3:W-:Y:S04]  /*c3f0*/  LDGSTS.E [R252+0x30018], desc[UR22][R136.64], !P5 ;  /* 0x3001800088fc7fae */ /* 0x0007e8000e9a1016 */
[----:B------:R-:W-:Y:S01]  /*c400*/  ISETP.GE.U32.AND P5, PT, R0, 0x7fffff74, PT ;  /* 0x7fffff740000780c */ /* 0x000fe20003fa6070 */
[----:B------:R-:W-:Y:S01]  /*c410*/  VIADD R0, R132, 0xfffffff2 ;  /* 0xfffffff284007836 */ /* 0x000fe20000000000 */
[----:B------:R-:W-:Y:S04]  /*c420*/  LDGSTS.E [R252+0x3001c], desc[UR22][R250.64], !P6 ;  /* 0x3001c000fafc7fae */ /* 0x000fe8000f1a1016 */
[----:B------:R-:W-:Y:S01]  /*c430*/  ISETP.GE.U32.AND P6, PT, R0, 0x7fffff73, PT ;  /* 0x7fffff730000780c */ /* 0x000fe20003fc6070 */
[----:B------:R-:W-:Y:S01]  /*c440*/  VIADD R0, R132, 0xfffffff1 ;  /* 0xfffffff184007836 */ /* 0x000fe20000000000 */
[----:B------:R-:W-:Y:S04]  /*c450*/  LDGSTS.E [R252+0x30020], desc[UR22][R248.64], !P0 ;  /* 0x30020000f8fc7fae */ /* 0x000fe8000c1a1016 */
[----:B------:R-:W2:Y:S01]  /*c460*/  LDL.64 R4, [R1+0x428] ;  /* 0x0004280001047983 */ /* 0x000ea20000100a00 */
[----:B------:R-:W-:Y:S01]  /*c470*/  ISETP.GE.U32.AND P0, PT, R0, 0x7fffff72, PT ;  /* 0x7fffff720000780c */ /* 0x000fe20003f06070 */
[----:B------:R-:W-:Y:S01]  /*c480*/  VIADD R0, R132, 0xfffffff0 ;  /* 0xfffffff084007836 */ /* 0x000fe20000000000 */
[----:B---3--:R-:W3:Y:S01]  /*c490*/  LDC R136, c[0x0][0x3a0] ;  /* 0x0000e800ff887b82 */ /* 0x008ee20000000800 */
[----:B------:R-:W-:Y:S03]  /*c4a0*/  LDGSTS.E [R252+0x30024], desc[UR22][R246.64], !P2 ;  /* 0x30024000f6fc7fae */ /* 0x000fe6000d1a1016 */
[----:B------:R-:W-:Y:S01]  /*c4b0*/  ISETP.GE.U32.AND P2, PT, R0, 0x7fffff71, PT ;  /* 0x7fffff710000780c */ /* 0x000fe20003f46070 */
[----:B------:R-:W-:Y:S01]  /*c4c0*/  VIADD R0, R132, 0xffffffef ;  /* 0xffffffef84007836 */ /* 0x000fe20000000000 */
[----:B------:R-:W-:Y:S04]  /*c4d0*/  LDGSTS.E [R252+0x30028], desc[UR22][R244.64], !P3 ;  /* 0x30028000f4fc7fae */ /* 0x000fe8000d9a1016 */
[----:B------:R-:W2:Y:S01]  /*c4e0*/  LDL.64 R6, [R1+0x430] ;  /* 0x0004300001067983 */ /* 0x000ea20000100a00 */
[----:B------:R-:W-:Y:S01]  /*c4f0*/  ISETP.GE.U32.AND P3, PT, R0, 0x7fffff70, PT ;  /* 0x7fffff700000780c */ /* 0x000fe20003f66070 */
[----:B------:R-:W-:Y:S01]  /*c500*/  VIADD R0, R132, 0xffffffee ;  /* 0xffffffee84007836 */ /* 0x000fe20000000000 */
[----:B------:R-:W1:Y:S01]  /*c510*/  LDC R137, c[0x0][0x3a0] ;  /* 0x0000e800ff897b82 */ /* 0x000e620000000800 */
[----:B------:R-:W-:Y:S03]  /*c520*/  LDGSTS.E [R252+0x3002c], desc[UR22][R242.64], !P4 ;  /* 0x3002c000f2fc7fae */ /* 0x000fe6000e1a1016 */
[----:B------:R-:W-:Y:S01]  /*c530*/  ISETP.GE.U32.AND P4, PT, R0, 0x7fffff6f, PT ;  /* 0x7fffff6f0000780c */ /* 0x000fe20003f86070 */
[----:B------:R-:W-:Y:S01]  /*c540*/  VIADD R0, R132, 0xffffffed ;  /* 0xffffffed84007836 */ /* 0x000fe20000000000 */
[----:B------:R-:W-:Y:S04]  /*c550*/  LDGSTS.E [R252+0x30030], desc[UR22][R8.64], !P5 ;  /* 0x3003000008fc7fae */ /* 0x000fe8000e9a1016 */
        /* <DEDUP_REMOVED lines=49> */
[----:B------:R-:W-:Y:S01]  /*c870*/  LDGSTS.E [R252+0x30074], desc[UR22][R42.64], !P4 ;  /* 0x300740002afc7fae */ /* 0x000fe2000e1a1016 */
[----:B------:R-:W-:-:S03]  /*c880*/  IADD3 R0, PT, PT, R132, -0x24, RZ ;  /* 0xffffffdc84007810 */ /* 0x000fc60007ffe0ff */
[----:B------:R-:W-:Y:S01]  /*c890*/  LDGSTS.E [R252+0x30078], desc[UR22][R44.64], !P5 ;  /* 0x300780002cfc7fae */ /* 0x000fe2000e9a1016 */
        /* <DEDUP_REMOVED lines=235> */
[----:B------:R-:W-:-:S04]  /*d750*/  IADD3 R0, PT, PT, R132, -0x72, RZ ;  /* 0xffffff8e84007810 */ /* 0x000fc80007ffe0ff */
        /* <DEDUP_REMOVED lines=17> */
[----:B------:R-:W-:Y:S04]  /*d870*/  STL.64 [R1+0xa60], R250 ;  /* 0x000a60fa01007387 */ /* 0x000fe80000100a00 */
        /* <DEDUP_REMOVED lines=8> */
[----:B------:R-:W-:Y:S04]  /*d900*/  STL.64 [R1+0xa70], R246 ;  /* 0x000a70f601007387 */ /* 0x000fe80000100a00 */
[----:B------:R-:W-:Y:S01]  /*d910*/  ISETP.GE.U32.AND P0, PT, R0, 0x7fffff06, PT ;  /* 0x7fffff060000780c */ /* 0x000fe20003f06070 */
[----:B------:R-:W-:Y:S01]  /*d920*/  VIADD R0, R132, 0xffffff84 ;  /* 0xffffff8484007836 */ /* 0x000fe20000000000 */
[----:B------:R-:W-:Y:S04]  /*d930*/  STL.64 [R1+0xa88], R244 ;  /* 0x000a88f401007387 */ /* 0x000fe80000100a00 */
[----:B------:R-:W-:Y:S04]  /*d940*/  STL.64 [R1+0xa90], R242 ;  /* 0x000a90f201007387 */ /* 0x000fe80000100a00 */
[----:B------:R-:W-:Y:S04]  /*d950*/  STL.64 [R1+0xa98], R8 ;  /* 0x000a980801007387 */ /* 0x000fe80000100a00 */
[----:B------:R-:W-:Y:S04]  /*d960*/  STL.64 [R1+0xaa0], R10 ;  /* 0x000aa00a01007387 */ /* 0x000fe80000100a00 */
[----:B------:R-:W-:Y:S01]  /*d970*/  LDGSTS.E [R252+0x301d4], desc[UR22][R228.64], !P2 ;  /* 0x301d4000e4fc7fae */ /* 0x000fe2000d1a1016 */
[----:B------:R-:W-:Y:S01]  /*d980*/  ISETP.GE.U32.AND P2, PT, R0, 0x7fffff05, PT ;  /* 0x7fffff050000780c */ /* 0x000fe20003f46070 */
[----:B------:R-:W-:-:S02]  /*d990*/  VIADD R0, R132, 0xffffff83 ;  /* 0xffffff8384007836 */ /* 0x000fc40000000000 */
[----:B------:R-:W-:Y:S04]  /*d9a0*/  STL.64 [R1+0xaa8], R12 ;  /* 0x000aa80c01007387 */ /* 0x000fe80000100a00 */
[----:B------:R-:W-:Y:S04]  /*d9b0*/  STL.64 [R1+0xab0], R14 ;  /* 0x000ab00e01007387 */ /* 0x000fe80000100a00 */
[----:B------:R-:W-:Y:S04]  /*d9c0*/  STL.64 [R1+0xab8], R16 ;  /* 0x000ab81001007387 */ /* 0x000fe80000100a00 */
[----:B------:R1:W-:Y:S04]  /*d9d0*/  STL.64 [R1+0xac0], R18 ;  /* 0x000ac01201007387 */ /* 0x0003e80000100a00 */
        /* <DEDUP_REMOVED lines=8> */
[----:B------:R-:W-:Y:S04]  /*da60*/  STL.64 [R1+0xaf0], R30 ;  /* 0x000af01e01007387 */ /* 0x000fe80000100a00 */
[----:B------:R-:W-:Y:S04]  /*da70*/  STL.64 [R1+0xaf8], R32 ;  /* 0x000af82001007387 */ /* 0x000fe80000100a00 */
[----:B------:R-:W-:Y:S04]  /*da80*/  STL.64 [R1+0xb00], R34 ;  /* 0x000b002201007387 */ /* 0x000fe80000100a00 */
[----:B------:R-:W-:Y:S01]  /*da90*/  LDGSTS.E [R252+0x301dc], desc[UR22][R232.64], !P4 ;  /* 0x301dc000e8fc7fae */ /* 0x000fe2000e1a1016 */
[----:B------:R-:W-:-:S03]  /*daa0*/  ISETP.GE.U32.AND P4, PT, R0, 0x7fffff03, PT ;  /* 0x7fffff030000780c */ /* 0x000fc60003f86070 */
[----:B-1----:R-:W4:Y:S04]  /*dab0*/  LDL.64 R18, [R1+0x238] ;  /* 0x0002380001127983 */ /* 0x002f280000100a00 */
[----:B------:R-:W4:Y:S04]  /*dac0*/  LDL.64 R12, [R1+0x210] ;  /* 0x00021000010c7983 */ /* 0x000f280000100a00 */
[----:B------:R-:W4:Y:S04]  /*dad0*/  LDL.64 R246, [R1+0x1e8] ;  /* 0x0001e80001f67983 */ /* 0x000f280000100a00 */
[----:B------:R-:W4:Y:S04]  /*dae0*/  LDL.64 R248, [R1+0x1c8] ;  /* 0x0001c80001f87983 */ /* 0x000f280000100a00 */
[----:B------:R-:W4:Y:S04]  /*daf0*/  LDL.64 R250, [R1+0x1a8] ;  /* 0x0001a80001fa7983 */ /* 0x000f280000100a00 */
[----:B------:R-:W-:Y:S04]  /*db00*/  LDGSTS.E [R252+0x301e0], desc[UR22][R234.64], !P5 ;  /* 0x301e0000eafc7fae */ /* 0x000fe8000e9a1016 */
[----:B------:R-:W-:Y:S04]  /*db10*/  LDGSTS.E [R252+0x301e4], desc[UR22][R236.64], !P6 ;  /* 0x301e4000ecfc7fae */ /* 0x000fe8000f1a1016 */
[----:B------:R-:W4:Y:S04]  /*db20*/  LDL.64 R14, [R1+0x188] ;  /* 0x00018800010e7983 */ /* 0x000f280000100a00 */
[----:B------:R-:W-:Y:S04]  /*db30*/  LDGSTS.E [R252+0x301e8], desc[UR22][R238.64], !P0 ;  /* 0x301e8000eefc7fae */ /* 0x000fe8000c1a1016 */
[----:B------:R-:W4:Y:S04]  /*db40*/  LDL.64 R244, [R1+0x168] ;  /* 0x0001680001f47983 */ /* 0x000f280000100a00 */
[----:B------:R-:W-:Y:S04]  /*db50*/  LDGSTS.E [R252+0x301ec], desc[UR22][R240.64], !P2 ;  /* 0x301ec000f0fc7fae */ /* 0x000fe8000d1a1016 */
[----:B--2---:R-:W-:Y:S04]  /*db60*/  LDGSTS.E [R252+0x301f0], desc[UR22][R4.64], !P3 ;  /* 0x301f000004fc7fae */ /* 0x004fe8000d9a1016 */
[----:B------:R-:W2:Y:S04]  /*db70*/  LDL.64 R16, [R1+0x148] ;  /* 0x0001480001107983 */ /* 0x000ea80000100a00 */
[----:B------:R-:W-:Y:S04]  /*db80*/  LDGSTS.E [R252+0x301f4], desc[UR22][R6.64], !P4 ;  /* 0x301f400006fc7fae */ /* 0x000fe8000e1a1016 */
[----:B------:R-:W2:Y:S01]  /*db90*/  LDL.64 R4, [R1+0x128] ;  /* 0x0001280001047983 */ /* 0x000ea20000100a00 */
[----:B------:R-:W1:Y:S03]  /*dba0*/  S2R R139, SR_TID.X ;  /* 0x00000000008b7919 */ /* 0x000e660000002100 */
[----:B------:R-:W2:Y:S01]  /*dbb0*/  LDL.64 R6, [R1+0x108] ;  /* 0x0001080001067983 */ /* 0x000ea20000100a00 */
[C---:B------:R-:W-:Y:S01]  /*dbc0*/  VIADD R0, R132.reuse, 0xffffff81 ;  /* 0xffffff8184007836 */ /* 0x040fe20000000000 */
[----:B------:R-:W-:Y:S01]  /*dbd0*/  ISETP.GE.AND P6, PT, R133, R132, PT ;  /* 0x000000848500720c */ /* 0x000fe20003fc6270 */
[C---:B------:R-:W-:Y:S01]  /*dbe0*/  VIADD R138, R132.reuse, 0x7f ;  /* 0x0000007f848a7836 */ /* 0x040fe20000000000 */
[----:B------:R-:W2:Y:S01]  /*dbf0*/  LDL.64 R10, [R1+0xe8] ;  /* 0x0000e800010a7983 */ /* 0x000ea20000100a00 */
[----:B------:R-:W-:Y:S01]  /*dc00*/  VIADD R132, R132, 0xffffff80 ;  /* 0xffffff8084847836 */ /* 0x000fe20000000000 */
[----:B------:R-:W-:-:S02]  /*dc10*/  ISETP.GE.U32.AND P5, PT, R0, 0x7fffff02, PT ;  /* 0x7fffff020000780c */ /* 0x000fc40003fa6070 */
[----:B------:R-:W2:Y:S02]  /*dc20*/  LDL.64 R8, [R1+0xc8] ;  /* 0x0000c80001087983 */ /* 0x000ea40000100a00 */
[----:B------:R-:W-:Y:S02]  /*dc30*/  ISETP.GE.AND P2, PT, R133, R132, PT ;  /* 0x000000848500720c */ /* 0x000fe40003f46270 */
[C---:B------:R-:W-:Y:S01]  /*dc40*/  ISETP.GT.AND P0, PT, R138.reuse, 0x7f, PT ;  /* 0x0000007f8a00780c */ /* 0x040fe20003f04270 */
[----:B------:R-:W2:Y:S01]  /*dc50*/  LDL.64 R242, [R1+0xa8] ;  /* 0x0000a80001f27983 */ /* 0x000ea20000100a00 */
[----:B------:R-:W-:Y:S02]  /*dc60*/  SEL R0, RZ, 0x4, P2 ;  /* 0x00000004ff007807 */ /* 0x000fe40001000000 */
[----:B------:R-:W-:Y:S02]  /*dc70*/  ISETP.GT.AND P2, PT, R138, 0xff, PT ;  /* 0x000000ff8a00780c */ /* 0x000fe40003f44270 */
[----:B------:R-:W4:Y:S01]  /*dc80*/  LDC R138, c[0x0][0x3a0] ;  /* 0x0000e800ff8a7b82 */ /* 0x000f220000000800 */
[----:B------:R-:W-:Y:S01]  /*dc90*/  SEL R2, RZ, 0x4, !P0 ;  /* 0x00000004ff027807 */ /* 0x000fe20004000000 */
[----:B------:R4:W-:Y:S01]  /*dca0*/  LDGSTS.E [R252+0x301f8], desc[UR22][R142.64], !P5 ;  /* 0x301f80008efc7fae */ /* 0x0009e2000e9a1016 */
[----:B------:R-:W-:-:S02]  /*dcb0*/  SEL R0, R0, RZ, P2 ;  /* 0x000000ff00007207 */ /* 0x000fc40001000000 */
[----:B------:R-:W-:Y:S02]  /*dcc0*/  SEL R2, R2, RZ, !P6 ;  /* 0x000000ff02027207 */ /* 0x000fe40007000000 */
[----:B------:R-:W-:Y:S01]  /*dcd0*/  ISETP.GE.U32.AND P6, PT, R132, 0x7fffff01, PT ;  /* 0x7fffff018400780c */ /* 0x000fe20003fc6070 */
[----:B-1----:R-:W-:Y:S01]  /*dce0*/  IMAD R132, R139, 0x80, R139 ;  /* 0x000000808b847824 */ /* 0x002fe200078e028b */
[----:B------:R-:W-:Y:S01]  /*dcf0*/  ISETP.NE.U32.AND P2, PT, R0, RZ, PT ;  /* 0x000000ff0000720c */ /* 0x000fe20003f45070 */
[----:B---3--:R-:W-:Y:S02]  /*dd00*/  VIADD R0, R136, 0xffffff7f ;  /* 0xffffff7f88007836 */ /* 0x008fe40000000000 */
[----:B------:R-:W-:Y:S01]  /*dd10*/  IMAD.SHL.U32 R132, R132, 0x4, RZ ;  /* 0x0000000484847824 */ /* 0x000fe200078e00ff */
[----:B------:R-:W-:Y:S02]  /*dd20*/  ISETP.NE.U32.AND P3, PT, R2, RZ, PT ;  /* 0x000000ff0200720c */ /* 0x000fe40003f65070 */
[----:B------:R-:W-:Y:S01]  /*dd30*/  ISETP.GE.U32.AND P4, PT, R0, 0x7fffff00, PT ;  /* 0x7fffff000000780c */ /* 0x000fe20003f86070 */
[----:B------:R-:W-:Y:S01]  /*dd40*/  VIADD R0, R137, 0xffffff7e ;  /* 0xffffff7e89007836 */ /* 0x000fe20000000000 */
[----:B------:R-:W-:-:S03]  /*dd50*/  LOP3.LUT R132, R132, 0xc07c, RZ, 0xc0, !PT ;  /* 0x0000c07c84847812 */ /* 0x000fc600078ec0ff */
[----:B----4-:R1:W-:Y:S01]  /*dd60*/  LDGSTS.E [R252+0x301fc], desc[UR22][R140.64], !P6 ;  /* 0x301fc0008cfc7fae */ /* 0x0103e2000f1a1016 */
[----:B------:R-:W3:Y:S01]  /*dd70*/  LDC R2, c[0x0][0x3a0] ;  /* 0x0000e800ff027b82 */ /* 0x000ee20000000800 */
[----:B------:R-:W-:Y:S01]  /*dd80*/  ISETP.GE.U32.AND P5, PT, R0, 0x7ffffeff, PT ;  /* 0x7ffffeff0000780c */ /* 0x000fe20003fa6070 */
[C---:B------:R-:W-:Y:S01]  /*dd90*/  VIADD R143, R132.reuse, UR7 ;  /* 0x00000007848f7c36 */ /* 0x040fe20008000000 */
[----:B------:R-:W-:Y:S01]  /*dda0*/  LOP3.LUT R136, R132, 0x10, RZ, 0x3c, !PT ;  /* 0x0000001084887812 */ /* 0x000fe200078e3cff */
[----:B------:R-:W-:Y:S01]  /*ddb0*/  VIADD R0, R138, 0xffffff7d ;  /* 0xffffff7d8a007836 */ /* 0x000fe20000000000 */
[C---:B------:R-:W-:Y:S01]  /*ddc0*/  LOP3.LUT R137, R132.reuse, 0x20, RZ, 0x3c, !PT ;  /* 0x0000002084897812 */ /* 0x040fe200078e3cff */
[----:B------:R4:W-:Y:S01]  /*ddd0*/  STL.64 [R1+0x9e8], R132 ;  /* 0x0009e88401007387 */ /* 0x0009e20000100a00 */
[C---:B------:R-:W-:Y:S02]  /*dde0*/  LOP3.LUT R138, R132.reuse, 0x30, RZ, 0x3c, !PT ;  /* 0x00000030848a7812 */ /* 0x040fe400078e3cff */
[C---:B------:R-:W-:Y:S01]  /*ddf0*/  LOP3.LUT R139, R132.reuse, 0x40, RZ, 0x3c, !PT ;  /* 0x00000040848b7812 */ /* 0x040fe200078e3cff */
[----:B------:R-:W0:Y:S01]  /*de00*/  LDGDEPBAR ;  /* 0x00000000000079af */ /* 0x000e220000000000 */
[----:B-1----:R-:W-:-:S02]  /*de10*/  LOP3.LUT R140, R132, 0x50, RZ, 0x3c, !PT ;  /* 0x00000050848c7812 */ /* 0x002fc400078e3cff */
[C---:B------:R-:W-:Y:S02]  /*de20*/  LOP3.LUT R141, R132.reuse, 0x60, RZ, 0x3c, !PT ;  /* 0x00000060848d7812 */ /* 0x040fe400078e3cff */
[----:B------:R-:W-:Y:S02]  /*de30*/  LOP3.LUT R142, R132, 0x70, RZ, 0x3c, !PT ;  /* 0x00000070848e7812 */ /* 0x000fe400078e3cff */
[----:B----4-:R-:W4:Y:S04]  /*de40*/  LDL.LU.64 R132, [R1+0x68] ;  /* 0x0000680001847983 */ /* 0x010f280000300a00 */
[----:B------:R-:W3:Y:S04]  /*de50*/  LDL.64 R32, [R1+0x88] ;  /* 0x0000880001207983 */ /* 0x000ee80000100a00 */
[----:B------:R-:W4:Y:S04]  /*de60*/  LDL.64 R30, [R1+0x1c0] ;  /* 0x0001c000011e7983 */ /* 0x000f280000100a00 */
[----:B------:R-:W4:Y:S04]  /*de70*/  LDL.64 R28, [R1+0x160] ;  /* 0x00016000011c7983 */ /* 0x000f280000100a00 */
[----:B------:R-:W4:Y:S04]  /*de80*/  LDL.64 R26, [R1+0x140] ;  /* 0x00014000011a7983 */ /* 0x000f280000100a00 */
[----:B------:R-:W4:Y:S04]  /*de90*/  LDL.64 R24, [R1+0x100] ;  /* 0x0001000001187983 */ /* 0x000f280000100a00 */
[----:B------:R-:W4:Y:S04]  /*dea0*/  LDL.64 R22, [R1+0xe0] ;  /* 0x0000e00001167983 */ /* 0x000f280000100a00 */
[----:B------:R-:W4:Y:S01]  /*deb0*/  LDL.64 R20, [R1+0xc0] ;  /* 0x0000c00001147983 */ /* 0x000f220000100a00 */
[----:B------:R-:W-:-:S02]  /*dec0*/  VIADD R136, R136, UR7 ;  /* 0x0000000788887c36 */ /* 0x000fc40008000000 */
[----:B------:R-:W-:Y:S01]  /*ded0*/  VIADD R137, R137, UR7 ;  /* 0x0000000789897c36 */ /* 0x000fe20008000000 */
[----:B------:R-:W4:Y:S04]  /*dee0*/  LDL.64 R34, [R1+0x98] ;  /* 0x0000980001227983 */ /* 0x000f280000100a00 */
[----:B------:R-:W-:Y:S04]  /*def0*/  LDGSTS.E [R143], desc[UR22][R18.64], P3 ;  /* 0x00000000128f7fae */ /* 0x000fe800099a1016 */
[----:B------:R-:W-:Y:S04]  /*df00*/  LDGSTS.E [R143+0x400], desc[UR22][R12.64], P3 ;  /* 0x004000000c8f7fae */ /* 0x000fe800099a1016 */
[----:B------:R-:W-:Y:S04]  /*df10*/  LDGSTS.E [R143+0x800], desc[UR22][R246.64], P3 ;  /* 0x00800000f68f7fae */ /* 0x000fe800099a1016 */
[----:B------:R-:W-:Y:S04]  /*df20*/  LDGSTS.E [R143+0xc00], desc[UR22][R248.64], P3 ;  /* 0x00c00000f88f7fae */ /* 0x000fe800099a1016 */
[----:B------:R-:W4:Y:S04]  /*df30*/  LDL.64 R12, [R1+0x48] ;  /* 0x00004800010c7983 */ /* 0x000f280000100a00 */
[----:B------:R-:W4:Y:S04]  /*df40*/  LDL.64 R246, [R1+0x230] ;  /* 0x0002300001f67983 */ /* 0x000f280000100a00 */
[----:B------:R-:W4:Y:S04]  /*df50*/  LDL.64 R248, [R1+0x208] ;  /* 0x0002080001f87983 */ /* 0x000f280000100a00 */
[----:B------:R-:W-:Y:S04]  /*df60*/  LDGSTS.E [R143+0x1000], desc[UR22][R250.64], P3 ;  /* 0x01000000fa8f7fae */ /* 0x000fe800099a1016 */
[----:B------:R-:W-:Y:S04]  /*df70*/  LDGSTS.E [R143+0x1400], desc[UR22][R14.64], P3 ;  /* 0x014000000e8f7fae */ /* 0x000fe800099a1016 */
[----:B------:R-:W-:Y:S04]  /*df80*/  LDGSTS.E [R143+0x1800], desc[UR22][R244.64], P3 ;  /* 0x01800000f48f7fae */ /* 0x000fe800099a1016 */
[----:B------:R-:W4:Y:S04]  /*df90*/  LDL.64 R250, [R1+0x1e0] ;  /* 0x0001e00001fa7983 */ /* 0x000f280000100a00 */
[----:B------:R-:W4:Y:S04]  /*dfa0*/  LDL.64 R14, [R1+0x1a0] ;  /* 0x0001a000010e7983 */ /* 0x000f280000100a00 */
[----:B------:R-:W4:Y:S04]  /*dfb0*/  LDL.64 R244, [R1+0x180] ;  /* 0x0001800001f47983 */ /* 0x000f280000100a00 */
[----:B--2---:R-:W-:Y:S04]  /*dfc0*/  LDGSTS.E [R143+0x1c00], desc[UR22][R16.64], P3 ;  /* 0x01c00000108f7fae */ /* 0x004fe800099a1016 */
[----:B------:R-:W-:Y:S04]  /*dfd0*/  LDGSTS.E [R143+0x2000], desc[UR22][R4.64], P3 ;  /* 0x02000000048f7fae */ /* 0x000fe800099a1016 */
[----:B------:R-:W2:Y:S04]  /*dfe0*/  LDL.64 R18, [R1+0x40] ;  /* 0x0000400001127983 */ /* 0x000ea80000100a00 */
        /* <DEDUP_REMOVED lines=8> */
[----:B------:R-:W2:Y:S04]  /*e070*/  LDL.64 R16, [R1+0x228] ;  /* 0x0002280001107983 */ /* 0x000ea80000100a00 */
[----:B------:R-:W2:Y:S04]  /*e080*/  LDL.64 R242, [R1+0x200] ;  /* 0x0002000001f27983 */ /* 0x000ea80000100a00 */
[----:B---3--:R-:W-:Y:S04]  /*e090*/  LDGSTS.E [R143+0x3400], desc[UR22][R32.64], P3 ;  /* 0x03400000208f7fae */ /* 0x008fe800099a1016 */
[----:B----4-:R-:W-:Y:S04]  /*e0a0*/  LDGSTS.E [R143+0x3800], desc[UR22][R132.64], P3 ;  /* 0x03800000848f7fae */ /* 0x010fe800099a1016 */
[----:B------:R-:W3:Y:S04]  /*e0b0*/  LDL.64 R32, [R1+0x78] ;  /* 0x0000780001207983 */ /* 0x000ee80000100a00 */
[----:B------:R-:W-:Y:S04]  /*e0c0*/  LDGSTS.E [R143+0x3c00], desc[UR22][R12.64], P3 ;  /* 0x03c000000c8f7fae */ /* 0x000fe800099a1016 */
[----:B------:R-:W-:Y:S04]  /*e0d0*/  LDGSTS.E [R136+0x80], desc[UR22][R246.64], P3 ;  /* 0x00080000f6887fae */ /* 0x000fe800099a1016 */
[----:B------:R-:W-:Y:S04]  /*e0e0*/  LDGSTS.E [R136+0x480], desc[UR22][R248.64], P3 ;  /* 0x00480000f8887fae */ /* 0x000fe800099a1016 */
[----:B------:R-:W4:Y:S04]  /*e0f0*/  LDL.64 R12, [R1+0x198] ;  /* 0x00019800010c7983 */ /* 0x000f280000100a00 */
[----:B------:R-:W3:Y:S04]  /*e100*/  LDL.64 R246, [R1+0x1d8] ;  /* 0x0001d80001f67983 */ /* 0x000ee80000100a00 */
[----:B------:R-:W4:Y:S04]  /*e110*/  LDL.64 R248, [R1+0x1b8] ;  /* 0x0001b80001f87983 */ /* 0x000f280000100a00 */
[----:B------:R-:W-:Y:S04]  /*e120*/  LDGSTS.E [R136+0x880], desc[UR22][R250.64], P3 ;  /* 0x00880000fa887fae */ /* 0x000fe800099a1016 */
[----:B------:R-:W-:Y:S04]  /*e130*/  LDGSTS.E [R136+0xc80], desc[UR22][R30.64], P3 ;  /* 0x00c800001e887fae */ /* 0x000fe800099a1016 */
[----:B------:R-:W-:Y:S04]  /*e140*/  LDGSTS.E [R136+0x1080], desc[UR22][R14.64], P3 ;  /* 0x010800000e887fae */ /* 0x000fe800099a1016 */
[----:B------:R-:W4:Y:S04]  /*e150*/  LDL.64 R250, [R1+0x178] ;  /* 0x0001780001fa7983 */ /* 0x000f280000100a00 */
[----:B------:R-:W-:Y:S04]  /*e160*/  LDGSTS.E [R136+0x1480], desc[UR22][R244.64], P3 ;  /* 0x01480000f4887fae */ /* 0x000fe800099a1016 */
[----:B------:R-:W-:Y:S04]  /*e170*/  LDGSTS.E [R136+0x1880], desc[UR22][R28.64], P3 ;  /* 0x018800001c887fae */ /* 0x000fe800099a1016 */
[----:B------:R-:W4:Y:S04]  /*e180*/  LDL.64 R14, [R1+0x158] ;  /* 0x00015800010e7983 */ /* 0x000f280000100a00 */
[----:B------:R-:W-:Y:S04]  /*e190*/  LDGSTS.E [R136+0x1c80], desc[UR22][R26.64], P3 ;  /* 0x01c800001a887fae */ /* 0x000fe800099a1016 */
[----:B------:R-:W4:Y:S04]  /*e1a0*/  LDL.64 R244, [R1+0x138] ;  /* 0x0001380001f47983 */ /* 0x000f280000100a00 */
[----:B--2---:R-:W-:Y:S04]  /*e1b0*/  LDGSTS.E [R136+0x2080], desc[UR22][R4.64], P3 ;  /* 0x0208000004887fae */ /* 0x004fe800099a1016 */
[----:B------:R-:W-:Y:S04]  /*e1c0*/  LDGSTS.E [R136+0x2480], desc[UR22][R24.64], P3 ;  /* 0x0248000018887fae */ /* 0x000fe800099a1016 */
[----:B------:R-:W-:Y:S04]  /*e1d0*/  LDGSTS.E [R136+0x2880], desc[UR22][R22.64], P3 ;  /* 0x0288000016887fae */ /* 0x000fe800099a1016 */
[----:B------:R-:W-:Y:S04]  /*e1e0*/  LDGSTS.E [R136+0x2c80], desc[UR22][R20.64], P3 ;  /* 0x02c8000014887fae */ /* 0x000fe800099a1016 */
[----:B------:R-:W2:Y:S04]  /*e1f0*/  LDL.64 R4, [R1+0x118] ;  /* 0x0001180001047983 */ /* 0x000ea80000100a00 */
[----:B------:R-:W-:Y:S04]  /*e200*/  LDGSTS.E [R136+0x3080], desc[UR22][R6.64], P3 ;  /* 0x0308000006887fae */ /* 0x000fe800099a1016 */
[----:B------:R-:W-:Y:S04]  /*e210*/  LDGSTS.E [R136+0x3480], desc[UR22][R10.64], P3 ;  /* 0x034800000a887fae */ /* 0x000fe800099a1016 */
[----:B------:R-:W-:Y:S04]  /*e220*/  LDGSTS.E [R136+0x3880], desc[UR22][R8.64], P3 ;  /* 0x0388000008887fae */ /* 0x000fe800099a1016 */
[----:B------:R-:W2:Y:S04]  /*e230*/  LDL.64 R6, [R1+0xf8] ;  /* 0x0000f80001067983 */ /* 0x000ea80000100a00 */
[----:B------:R-:W2:Y:S04]  /*e240*/  LDL.64 R10, [R1+0xd8] ;  /* 0x0000d800010a7983 */ /* 0x000ea80000100a00 */
[----:B------:R-:W2:Y:S04]  /*e250*/  LDL.64 R8, [R1+0xb8] ;  /* 0x0000b80001087983 */ /* 0x000ea80000100a00 */
[----:B------:R-:W-:Y:S04]  /*e260*/  LDGSTS.E [R136+0x3c80], desc[UR22][R18.64], P3 ;  /* 0x03c8000012887fae */ /* 0x000fe800099a1016 */
[----:B------:R-:W-:Y:S04]  /*e270*/  LDGSTS.E [R137+0x100], desc[UR22][R16.64], P3 ;  /* 0x0010000010897fae */ /* 0x000fe800099a1016 */
[----:B------:R-:W-:Y:S04]  /*e280*/  LDGSTS.E [R137+0x500], desc[UR22][R242.64], P3 ;  /* 0x00500000f2897fae */ /* 0x000fe800099a1016 */
[----:B------:R-:W2:Y:S04]  /*e290*/  LDL.64 R30, [R1+0x58] ;  /* 0x00005800011e7983 */ /* 0x000ea80000100a00 */
[----:B------:R-:W2:Y:S04]  /*e2a0*/  LDL.64 R28, [R1+0x1d0] ;  /* 0x0001d000011c7983 */ /* 0x000ea80000100a00 */
[----:B------:R-:W2:Y:S04]  /*e2b0*/  LDL.64 R242, [R1+0x38] ;  /* 0x0000380001f27983 */ /* 0x000ea80000100a00 */
[----:B------:R-:W2:Y:S04]  /*e2c0*/  LDL.64 R26, [R1+0x170] ;  /* 0x00017000011a7983 */ /* 0x000ea80000100a00 */
[----:B------:R-:W2:Y:S04]  /*e2d0*/  LDL.64 R24, [R1+0x150] ;  /* 0x0001500001187983 */ /* 0x000ea80000100a00 */
[----:B------:R-:W2:Y:S04]  /*e2e0*/  LDL.64 R22, [R1+0x110] ;  /* 0x0001100001167983 */ /* 0x000ea80000100a00 */
[----:B------:R-:W2:Y:S04]  /*e2f0*/  LDL.64 R20, [R1+0xf0] ;  /* 0x0000f00001147983 */ /* 0x000ea80000100a00 */
[----:B------:R-:W2:Y:S01]  /*e300*/  LDL.64 R18, [R1+0xd0] ;  /* 0x0000d00001127983 */ /* 0x000ea20000100a00 */
[----:B------:R-:W-:-:S03]  /*e310*/  VIADD R138, R138, UR7 ;  /* 0x000000078a8a7c36 */ /* 0x000fc60008000000 */
[----:B------:R-:W2:Y:S04]  /*e320*/  LDL.64 R16, [R1+0x50] ;  /* 0x0000500001107983 */ /* 0x000ea80000100a00 */
[----:B---3--:R-:W-:Y:S04]  /*e330*/  LDGSTS.E [R137+0x900], desc[UR22][R246.64], P3 ;  /* 0x00900000f6897fae */ /* 0x008fe800099a1016 */
[----:B----4-:R-:W-:Y:S04]  /*e340*/  LDGSTS.E [R137+0xd00], desc[UR22][R248.64], P3 ;  /* 0x00d00000f8897fae */ /* 0x010fe800099a1016 */
[----:B------:R-:W-:Y:S04]  /*e350*/  LDGSTS.E [R137+0x1100], desc[UR22][R12.64], P3 ;  /* 0x011000000c897fae */ /* 0x000fe800099a1016 */
[----:B------:R-:W3:Y:S04]  /*e360*/  LDL.64 R246, [R1+0x220] ;  /* 0x0002200001f67983 */ /* 0x000ee80000100a00 */
[----:B------:R-:W4:Y:S04]  /*e370*/  LDL.64 R248, [R1+0x1f8] ;  /* 0x0001f80001f87983 */ /* 0x000f280000100a00 */
[----:B------:R-:W-:Y:S04]  /*e380*/  LDGSTS.E [R137+0x1500], desc[UR22][R250.64], P3 ;  /* 0x01500000fa897fae */ /* 0x000fe800099a1016 */
[----:B------:R-:W4:Y:S04]  /*e390*/  LDL.64 R12, [R1+0x1b0] ;  /* 0x0001b000010c7983 */ /* 0x000f280000100a00 */
[----:B------:R-:W4:Y:S04]  /*e3a0*/  LDL.64 R250, [R1+0x190] ;  /* 0x0001900001fa7983 */ /* 0x000f280000100a00 */
[----:B------:R-:W-:Y:S04]  /*e3b0*/  LDGSTS.E [R137+0x1900], desc[UR22][R14.64], P3 ;  /* 0x019000000e897fae */ /* 0x000fe800099a1016 */
[----:B------:R-:W-:Y:S04]  /*e3c0*/  LDGSTS.E [R137+0x1d00], desc[UR22][R244.64], P3 ;  /* 0x01d00000f4897fae */ /* 0x000fe800099a1016 */
[----:B------:R-:W4:Y:S04]  /*e3d0*/  LDL.64 R14, [R1+0x30] ;  /* 0x00003000010e7983 */ /* 0x000f280000100a00 */
[----:B------:R-:W4:Y:S04]  /*e3e0*/  LDL.64 R244, [R1+0x130] ;  /* 0x0001300001f47983 */ /* 0x000f280000100a00 */
[----:B--2---:R-:W-:Y:S04]  /*e3f0*/  LDGSTS.E [R137+0x2100], desc[UR22][R4.64], P3 ;  /* 0x0210000004897fae */ /* 0x004fe800099a1016 */
[----:B------:R-:W2:Y:S04]  /*e400*/  LDL.64 R4, [R1+0xb0] ;  /* 0x0000b00001047983 */ /* 0x000ea80000100a00 */
[----:B------:R-:W-:Y:S04]  /*e410*/  LDGSTS.E [R137+0x2500], desc[UR22][R6.64], P3 ;  /* 0x0250000006897fae */ /* 0x000fe800099a1016 */
[----:B------:R-:W-:Y:S04]  /*e420*/  LDGSTS.E [R137+0x2900], desc[UR22][R10.64], P3 ;  /* 0x029000000a897fae */ /* 0x000fe800099a1016 */
[----:B------:R-:W-:Y:S04]  /*e430*/  LDGSTS.E [R137+0x2d00], desc[UR22][R8.64], P3 ;  /* 0x02d0000008897fae */ /* 0x000fe800099a1016 */
[----:B------:R-:W2:Y:S04]  /*e440*/  LDL.64 R6, [R1+0x90] ;  /* 0x0000900001067983 */ /* 0x000ea80000100a00 */
[----:B------:R-:W2:Y:S04]  /*e450*/  LDL.64 R10, [R1+0x70] ;  /* 0x00007000010a7983 */ /* 0x000ea80000100a00 */
[----:B------:R-:W-:Y:S04]  /*e460*/  LDGSTS.E [R137+0x3100], desc[UR22][R34.64], P3 ;  /* 0x0310000022897fae */ /* 0x000fe800099a1016 */
[----:B------:R-:W-:Y:S04]  /*e470*/  LDGSTS.E [R137+0x3500], desc[UR22][R32.64], P3 ;  /* 0x0350000020897fae */ /* 0x000fe800099a1016 */
[----:B------:R-:W-:Y:S04]  /*e480*/  LDGSTS.E [R137+0x3900], desc[UR22][R30.64], P3 ;  /* 0x039000001e897fae */ /* 0x000fe800099a1016 */
[----:B------:R-:W2:Y:S04]  /*e490*/  LDL.64 R8, [R1+0x218] ;  /* 0x0002180001087983 */ /* 0x000ea80000100a00 */
[----:B------:R-:W-:Y:S04]  /*e4a0*/  LDGSTS.E [R137+0x3d00], desc[UR22][R242.64], P3 ;  /* 0x03d00000f2897fae */ /* 0x000fe800099a1016 */
[----:B------:R1:W-:Y:S01]  /*e4b0*/  STL.64 [R1+0x9f0], R136 ;  /* 0x0009f08801007387 */ /* 0x0003e20000100a00 */
[----:B------:R-:W-:-:S03]  /*e4c0*/  VIADD R139, R139, UR7 ;  /* 0x000000078b8b7c36 */ /* 0x000fc60008000000 */
[----:B------:R-:W2:Y:S04]  /*e4d0*/  LDL.64 R34, [R1+0x288] ;  /* 0x0002880001227983 */ /* 0x000ea80000100a00 */
[----:B------:R-:W2:Y:S04]  /*e4e0*/  LDL.64 R242, [R1+0x240] ;  /* 0x0002400001f27983 */ /* 0x000ea80000100a00 */
[----:B-1----:R-:W2:Y:S04]  /*e4f0*/  LDL.64 R136, [R1+0x280] ;  /* 0x0002800001887983 */ /* 0x002ea80000100a00 */
[----:B------:R-:W2:Y:S04]  /*e500*/  LDL.64 R32, [R1+0x290] ;  /* 0x0002900001207983 */ /* 0x000ea80000100a00 */
[----:B------:R-:W2:Y:S04]  /*e510*/  LDL.64 R30, [R1+0x298] ;  /* 0x00029800011e7983 */ /* 0x000ea80000100a00 */
[----:B---3--:R-:W-:Y:S04]  /*e520*/  LDGSTS.E [R138+0x180], desc[UR22][R246.64], P3 ;  /* 0x00180000f68a7fae */ /* 0x008fe800099a1016 */
[----:B----4-:R-:W-:Y:S04]  /*e530*/  LDGSTS.E [R138+0x580], desc[UR22][R248.64], P3 ;  /* 0x00580000f88a7fae */ /* 0x010fe800099a1016 */
[----:B------:R-:W-:Y:S04]  /*e540*/  LDGSTS.E [R138+0x980], desc[UR22][R28.64], P3 ;  /* 0x009800001c8a7fae */ /* 0x000fe800099a1016 */
[----:B------:R-:W3:Y:S04]  /*e550*/  LDL.64 R246, [R1+0x1f0] ;  /* 0x0001f00001f67983 */ /* 0x000ee80000100a00 */
[----:B------:R-:W-:Y:S04]  /*e560*/  LDGSTS.E [R138+0xd80], desc[UR22][R12.64], P3 ;  /* 0x00d800000c8a7fae */ /* 0x000fe800099a1016 */
[----:B------:R-:W4:Y:S04]  /*e570*/  LDL.64 R248, [R1+0x248] ;  /* 0x0002480001f87983 */ /* 0x000f280000100a00 */
[----:B------:R-:W-:Y:S04]  /*e580*/  LDGSTS.E [R138+0x1180], desc[UR22][R250.64], P3 ;  /* 0x01180000fa8a7fae */ /* 0x000fe800099a1016 */
[----:B------:R-:W-:Y:S04]  /*e590*/  LDGSTS.E [R138+0x1580], desc[UR22][R26.64], P3 ;  /* 0x015800001a8a7fae */ /* 0x000fe800099a1016 */
[----:B------:R-:W4:Y:S04]  /*e5a0*/  LDL.64 R12, [R1+0x250] ;  /* 0x00025000010c7983 */ /* 0x000f280000100a00 */
[----:B------:R-:W-:Y:S04]  /*e5b0*/  LDGSTS.E [R138+0x1980], desc[UR22][R24.64], P3 ;  /* 0x01980000188a7fae */ /* 0x000fe800099a1016 */
[----:B------:R-:W4:Y:S04]  /*e5c0*/  LDL.64 R250, [R1+0x258] ;  /* 0x0002580001fa7983 */ /* 0x000f280000100a00 */
[----:B------:R-:W-:Y:S04]  /*e5d0*/  LDGSTS.E [R138+0x1d80], desc[UR22][R244.64], P3 ;  /* 0x01d80000f48a7fae */ /* 0x000fe800099a1016 */
[----:B------:R-:W-:Y:S04]  /*e5e0*/  LDGSTS.E [R138+0x2180], desc[UR22][R22.64], P3 ;  /* 0x02180000168a7fae */ /* 0x000fe800099a1016 */
[----:B------:R-:W-:Y:S04]  /*e5f0*/  LDGSTS.E [R138+0x2580], desc[UR22][R20.64], P3 ;  /* 0x02580000148a7fae */ /* 0x000fe800099a1016 */
[----:B------:R-:W-:Y:S04]  /*e600*/  LDGSTS.E [R138+0x2980], desc[UR22][R18.64], P3 ;  /* 0x02980000128a7fae */ /* 0x000fe800099a1016 */
[----:B------:R-:W4:Y:S04]  /*e610*/  LDL.64 R244, [R1+0x260] ;  /* 0x0002600001f47983 */ /* 0x000f280000100a00 */
[----:B--2---:R-:W-:Y:S04]  /*e620*/  LDGSTS.E [R138+0x2d80], desc[UR22][R4.64], P3 ;  /* 0x02d80000048a7fae */ /* 0x004fe800099a1016 */
        /* <DEDUP_REMOVED lines=10> */
[----:B------:R-:W2:Y:S04]  /*e6d0*/  LDL.64 R24, [R1+0x2d0] ;  /* 0x0002d00001187983 */ /* 0x000ea80000100a00 */
[----:B------:R-:W2:Y:S04]  /*e6e0*/  LDL.64 R22, [R1+0x2d8] ;  /* 0x0002d80001167983 */ /* 0x000ea80000100a00 */
[----:B------:R-:W2:Y:S04]  /*e6f0*/  LDL.64 R8, [R1+0x2a8] ;  /* 0x0002a80001087983 */ /* 0x000ea80000100a00 */
[----:B------:R-:W2:Y:S04]  /*e700*/  LDL.64 R20, [R1+0x2e8] ;  /* 0x0002e80001147983 */ /* 0x000ea80000100a00 */
[----:B------:R-:W2:Y:S04]  /*e710*/  LDL.64 R18, [R1+0x2f0] ;  /* 0x0002f00001127983 */ /* 0x000ea80000100a00 */
[----:B------:R-:W2:Y:S01]  /*e720*/  LDL.64 R16, [R1+0x2f8] ;  /* 0x0002f80001107983 */ /* 0x000ea20000100a00 */
[----:B------:R-:W-:-:S03]  /*e730*/  IADD3 R140, PT, PT, R140, UR7, RZ ;  /* 0x000000078c8c7c10 */ /* 0x000fc6000fffe0ff */
[----:B------:R-:W2:Y:S04]  /*e740*/  LDL.64 R14, [R1+0x318] ;  /* 0x00031800010e7983 */ /* 0x000ea80000100a00 */
[----:B---3--:R-:W-:Y:S04]  /*e750*/  LDGSTS.E [R139+0x600], desc[UR22][R246.64], P3 ;  /* 0x00600000f68b7fae */ /* 0x008fe800099a1016 */
[----:B------:R-:W-:Y:S04]  /*e760*/  LDGSTS.E [R139+0xa00], desc[UR22][R242.64], P3 ;  /* 0x00a00000f28b7fae */ /* 0x000fe800099a1016 */
[----:B----4-:R-:W-:Y:S04]  /*e770*/  LDGSTS.E [R139+0xe00], desc[UR22][R248.64], P3 ;  /* 0x00e00000f88b7fae */ /* 0x010fe800099a1016 */
[----:B------:R-:W3:Y:S04]  /*e780*/  LDL.64 R246, [R1+0x2b0] ;  /* 0x0002b00001f67983 */ /* 0x000ee80000100a00 */
[----:B------:R-:W4:Y:S04]  /*e790*/  LDL.64 R242, [R1+0x2c0] ;  /* 0x0002c00001f27983 */ /* 0x000f280000100a00 */
[----:B------:R-:W4:Y:S04]  /*e7a0*/  LDL.64 R248, [R1+0x2c8] ;  /* 0x0002c80001f87983 */ /* 0x000f280000100a00 */
[----:B------:R-:W-:Y:S04]  /*e7b0*/  LDGSTS.E [R139+0x1200], desc[UR22][R12.64], P3 ;  /* 0x012000000c8b7fae */ /* 0x000fe800099a1016 */
[----:B------:R-:W-:Y:S04]  /*e7c0*/  LDGSTS.E [R139+0x1600], desc[UR22][R250.64], P3 ;  /* 0x01600000fa8b7fae */ /* 0x000fe800099a1016 */
[----:B------:R-:W4:Y:S04]  /*e7d0*/  LDL.64 R12, [R1+0x320] ;  /* 0x00032000010c7983 */ /* 0x000f280000100a00 */
[----:B------:R-:W4:Y:S04]  /*e7e0*/  LDL.64 R250, [R1+0x2e0] ;  /* 0x0002e00001fa7983 */ /* 0x000f280000100a00 */
[----:B------:R-:W-:Y:S04]  /*e7f0*/  LDGSTS.E [R139+0x1a00], desc[UR22][R244.64], P3 ;  /* 0x01a00000f48b7fae */ /* 0x000fe800099a1016 */
[----:B------:R-:W4:Y:S04]  /*e800*/  LDL.64 R244, [R1+0x300] ;  /* 0x0003000001f47983 */ /* 0x000f280000100a00 */
[----:B--2---:R-:W-:Y:S04]  /*e810*/  LDGSTS.E [R139+0x1e00], desc[UR22][R4.64], P3 ;  /* 0x01e00000048b7fae */ /* 0x004fe800099a1016 */
[----:B------:R-:W2:Y:S04]  /*e820*/  LDL.64 R4, [R1+0x308] ;  /* 0x0003080001047983 */ /* 0x000ea80000100a00 */
[----:B------:R-:W-:Y:S04]  /*e830*/  LDGSTS.E [R139+0x2200], desc[UR22][R6.64], P3 ;  /* 0x02200000068b7fae */ /* 0x000fe800099a1016 */
[----:B------:R-:W-:Y:S04]  /*e840*/  LDGSTS.E [R139+0x2600], desc[UR22][R10.64], P3 ;  /* 0x026000000a8b7fae */ /* 0x000fe800099a1016 */
[----:B------:R-:W-:Y:S04]  /*e850*/  LDGSTS.E [R139+0x2a00], desc[UR22][R136.64], P3 ;  /* 0x02a00000888b7fae */ /* 0x000fe800099a1016 */
[----:B------:R-:W2:Y:S04]  /*e860*/  LDL.64 R6, [R1+0x310] ;  /* 0x0003100001067983 */ /* 0x000ea80000100a00 */
[----:B------:R-:W-:Y:S04]  /*e870*/  LDGSTS.E [R139+0x2e00], desc[UR22][R34.64], P3 ;  /* 0x02e00000228b7fae */ /* 0x000fe800099a1016 */
[----:B------:R-:W-:Y:S04]  /*e880*/  LDGSTS.E [R139+0x3200], desc[UR22][R32.64], P3 ;  /* 0x03200000208b7fae */ /* 0x000fe800099a1016 */
[----:B------:R-:W-:Y:S04]  /*e890*/  LDGSTS.E [R139+0x3600], desc[UR22][R30.64], P3 ;  /* 0x036000001e8b7fae */ /* 0x000fe800099a1016 */
[----:B------:R-:W-:Y:S04]  /*e8a0*/  LDGSTS.E [R139+0x3a00], desc[UR22][R28.64], P3 ;  /* 0x03a000001c8b7fae */ /* 0x000fe800099a1016 */
[----:B------:R-:W-:Y:S04]  /*e8b0*/  LDGSTS.E [R139+0x3e00], desc[UR22][R8.64], P3 ;  /* 0x03e00000088b7fae */ /* 0x000fe800099a1016 */
[----:B------:R-:W2:Y:S04]  /*e8c0*/  LDL.64 R10, [R1+0x328] ;  /* 0x00032800010a7983 */ /* 0x000ea80000100a00 */
[----:B------:R1:W-:Y:S04]  /*e8d0*/  STL.64 [R1+0x9f8], R138 ;  /* 0x0009f88a01007387 */ /* 0x0003e80000100a00 */
[----:B------:R-:W2:Y:S04]  /*e8e0*/  LDL.64 R8, [R1+0x330] ;  /* 0x0003300001087983 */ /* 0x000ea80000100a00 */
[----:B------:R-:W2:Y:S04]  /*e8f0*/  LDL.64 R34, [R1+0x370] ;  /* 0x0003700001227983 */ /* 0x000ea80000100a00 */
[----:B------:R-:W2:Y:S04]  /*e900*/  LDL.64 R32, [R1+0x378] ;  /* 0x0003780001207983 */ /* 0x000ea80000100a00 */
[----:B------:R-:W2:Y:S04]  /*e910*/  LDL.64 R30, [R1+0x380] ;  /* 0x00038000011e7983 */ /* 0x000ea80000100a00 */
[----:B------:R-:W2:Y:S01]  /*e920*/  LDL.64 R28, [R1+0x388] ;  /* 0x00038800011c7983 */ /* 0x000ea20000100a00 */
[----:B------:R-:W-:-:S03]  /*e930*/  VIADD R141, R141, UR7 ;  /* 0x000000078d8d7c36 */ /* 0x000fc60008000000 */
[----:B------:R-:W2:Y:S04]  /*e940*/  LDL.64 R136, [R1+0x3b8] ;  /* 0x0003b80001887983 */ /* 0x000ea80000100a00 */
[----:B-1----:R-:W2:Y:S04]  /*e950*/  LDL.64 R138, [R1+0x448] ;  /* 0x00044800018a7983 */ /* 0x002ea80000100a00 */
[----:B---3--:R-:W-:Y:S04]  /*e960*/  LDGSTS.E [R140+0x280], desc[UR22][R246.64], P3 ;  /* 0x00280000f68c7fae */ /* 0x008fe800099a1016 */
[----:B------:R-:W-:Y:S04]  /*e970*/  LDGSTS.E [R140+0x680], desc[UR22][R26.64], P3 ;  /* 0x006800001a8c7fae */ /* 0x000fe800099a1016 */
[----:B----4-:R-:W-:Y:S04]  /*e980*/  LDGSTS.E [R140+0xa80], desc[UR22][R242.64], P3 ;  /* 0x00a80000f28c7fae */ /* 0x010fe800099a1016 */
[----:B------:R-:W-:Y:S04]  /*e990*/  LDGSTS.E [R140+0xe80], desc[UR22][R248.64], P3 ;  /* 0x00e80000f88c7fae */ /* 0x000fe800099a1016 */
[----:B------:R-:W-:Y:S04]  /*e9a0*/  LDGSTS.E [R140+0x1280], desc[UR22][R24.64], P3 ;  /* 0x01280000188c7fae */ /* 0x000fe800099a1016 */
[----:B------:R-:W-:Y:S04]  /*e9b0*/  LDGSTS.E [R140+0x1680], desc[UR22][R22.64], P3 ;  /* 0x01680000168c7fae */ /* 0x000fe800099a1016 */
[----:B------:R-:W3:Y:S04]  /*e9c0*/  LDL.64 R246, [R1+0x338] ;  /* 0x0003380001f67983 */ /* 0x000ee80000100a00 */
[----:B------:R-:W-:Y:S04]  /*e9d0*/  LDGSTS.E [R140+0x1a80], desc[UR22][R250.64], P3 ;  /* 0x01a80000fa8c7fae */ /* 0x000fe800099a1016 */
[----:B------:R-:W-:Y:S04]  /*e9e0*/  LDGSTS.E [R140+0x1e80], desc[UR22][R20.64], P3 ;  /* 0x01e80000148c7fae */ /* 0x000fe800099a1016 */
[----:B------:R-:W4:Y:S04]  /*e9f0*/  LDL.64 R242, [R1+0x340] ;  /* 0x0003400001f27983 */ /* 0x000f280000100a00 */
[----:B------:R-:W-:Y:S04]  /*ea00*/  LDGSTS.E [R140+0x2280], desc[UR22][R18.64], P3 ;  /* 0x02280000128c7fae */ /* 0x000fe800099a1016 */
[----:B------:R-:W4:Y:S04]  /*ea10*/  LDL.64 R248, [R1+0x348] ;  /* 0x0003480001f87983 */ /* 0x000f280000100a00 */
[----:B------:R-:W-:Y:S04]  /*ea20*/  LDGSTS.E [R140+0x2680], desc[UR22][R16.64], P3 ;  /* 0x02680000108c7fae */ /* 0x000fe800099a1016 */
[----:B------:R-:W4:Y:S04]  /*ea30*/  LDL.64 R250, [R1+0x350] ;  /* 0x0003500001fa7983 */ /* 0x000f280000100a00 */
[----:B------:R-:W-:Y:S04]  /*ea40*/  LDGSTS.E [R140+0x2a80], desc[UR22][R244.64], P3 ;  /* 0x02a80000f48c7fae */ /* 0x000fe800099a1016 */
[----:B------:R-:W4:Y:S04]  /*ea50*/  LDL.64 R26, [R1+0x390] ;  /* 0x00039000011a7983 */ /* 0x000f280000100a00 */
[----:B--2---:R-:W-:Y:S04]  /*ea60*/  LDGSTS.E [R140+0x2e80], desc[UR22][R4.64], P3 ;  /* 0x02e80000048c7fae */ /* 0x004fe800099a1016 */
[----:B------:R-:W2:Y:S04]  /*ea70*/  LDL.64 R244, [R1+0x358] ;  /* 0x0003580001f47983 */ /* 0x000ea80000100a00 */
[----:B------:R-:W2:Y:S04]  /*ea80*/  LDL.64 R24, [R1+0x398] ;  /* 0x0003980001187983 */ /* 0x000ea80000100a00 */
[----:B------:R-:W2:Y:S04]  /*ea90*/  LDL.64 R4, [R1+0x360] ;  /* 0x0003600001047983 */ /* 0x000ea80000100a00 */
        /* <DEDUP_REMOVED lines=8> */
[----:B------:R-:W-:Y:S04]  /*eb20*/  LDGSTS.E [R141+0x300], desc[UR22][R8.64], P3 ;  /* 0x00300000088d7fae */ /* 0x000fe800099a1016 */
[----:B------:R-:W2:Y:S04]  /*eb30*/  LDL.64 R16, [R1+0x3c8] ;  /* 0x0003c80001107983 */ /* 0x000ea80000100a00 */
[----:B------:R-:W2:Y:S04]  /*eb40*/  LDL.64 R14, [R1+0x3d0] ;  /* 0x0003d000010e7983 */ /* 0x000ea80000100a00 */
[----:B------:R-:W2:Y:S04]  /*eb50*/  LDL.64 R12, [R1+0x3e0] ;  /* 0x0003e000010c7983 */ /* 0x000ea80000100a00 */
[----:B------:R-:W2:Y:S04]  /*eb60*/  LDL.64 R10, [R1+0x3e8] ;  /* 0x0003e800010a7983 */ /* 0x000ea80000100a00 */
[----:B------:R-:W2:Y:S04]  /*eb70*/  LDL.64 R8, [R1+0x3f0] ;  /* 0x0003f00001087983 */ /* 0x000ea80000100a00 */
[----:B---3--:R-:W-:Y:S04]  /*eb80*/  LDGSTS.E [R141+0x700], desc[UR22][R246.64], P3 ;  /* 0x00700000f68d7fae */ /* 0x008fe800099a1016 */
[----:B----4-:R-:W-:Y:S04]  /*eb90*/  LDGSTS.E [R141+0xb00], desc[UR22][R242.64], P3 ;  /* 0x00b00000f28d7fae */ /* 0x010fe800099a1016 */
[----:B------:R-:W3:Y:S04]  /*eba0*/  LDL.64 R246, [R1+0x3c0] ;  /* 0x0003c00001f67983 */ /* 0x000ee80000100a00 */
[----:B------:R-:W-:Y:S04]  /*ebb0*/  LDGSTS.E [R141+0xf00], desc[UR22][R248.64], P3 ;  /* 0x00f00000f88d7fae */ /* 0x000fe800099a1016 */
[----:B------:R-:W4:Y:S04]  /*ebc0*/  LDL.64 R242, [R1+0x400] ;  /* 0x0004000001f27983 */ /* 0x000f280000100a00 */
[----:B------:R-:W-:Y:S04]  /*ebd0*/  LDGSTS.E [R141+0x1300], desc[UR22][R250.64], P3 ;  /* 0x01300000fa8d7fae */ /* 0x000fe800099a1016 */
[----:B------:R-:W4:Y:S04]  /*ebe0*/  LDL.64 R248, [R1+0x3d8] ;  /* 0x0003d80001f87983 */ /* 0x000f280000100a00 */
[----:B------:R-:W4:Y:S04]  /*ebf0*/  LDL.64 R250, [R1+0x3f8] ;  /* 0x0003f80001fa7983 */ /* 0x000f280000100a00 */
[----:B--2---:R-:W-:Y:S04]  /*ec00*/  LDGSTS.E [R141+0x1700], desc[UR22][R244.64], P3 ;  /* 0x01700000f48d7fae */ /* 0x004fe800099a1016 */
[----:B------:R-:W-:Y:S04]  /*ec10*/  LDGSTS.E [R141+0x1b00], desc[UR22][R4.64], P3 ;  /* 0x01b00000048d7fae */ /* 0x000fe800099a1016 */
[----:B------:R-:W2:Y:S04]  /*ec20*/  LDL.64 R244, [R1+0x408] ;  /* 0x0004080001f47983 */ /* 0x000ea80000100a00 */
[----:B------:R-:W2:Y:S04]  /*ec30*/  LDL.64 R4, [R1+0x418] ;  /* 0x0004180001047983 */ /* 0x000ea80000100a00 */
[----:B------:R-:W-:Y:S04]  /*ec40*/  LDGSTS.E [R141+0x1f00], desc[UR22][R6.64], P3 ;  /* 0x01f00000068d7fae */ /* 0x000fe800099a1016 */
[----:B------:R-:W-:Y:S04]  /*ec50*/  LDGSTS.E [R141+0x2300], desc[UR22][R34.64], P3 ;  /* 0x02300000228d7fae */ /* 0x000fe800099a1016 */
[----:B------:R-:W-:Y:S04]  /*ec60*/  LDGSTS.E [R141+0x2700], desc[UR22][R32.64], P3 ;  /* 0x02700000208d7fae */ /* 0x000fe800099a1016 */
[----:B------:R-:W2:Y:S04]  /*ec70*/  LDL.64 R6, [R1+0x420] ;  /* 0x0004200001067983 */ /* 0x000ea80000100a00 */
[----:B------:R-:W2:Y:S04]  /*ec80*/  LDL.LU.64 R34, [R1+0xb00] ;  /* 0x000b000001227983 */ /* 0x000ea80000300a00 */
[----:B------:R-:W2:Y:S04]  /*ec90*/  LDL.LU.64 R32, [R1+0xaf8] ;  /* 0x000af80001207983 */ /* 0x000ea80000300a00 */
[----:B------:R-:W-:Y:S04]  /*eca0*/  LDGSTS.E [R141+0x2b00], desc[UR22][R30.64], P3 ;  /* 0x02b000001e8d7fae */ /* 0x000fe800099a1016 */
[----:B------:R-:W-:Y:S04]  /*ecb0*/  LDGSTS.E [R141+0x2f00], desc[UR22][R28.64], P3 ;  /* 0x02f000001c8d7fae */ /* 0x000fe800099a1016 */
[----:B------:R-:W-:Y:S04]  /*ecc0*/  LDGSTS.E [R141+0x3300], desc[UR22][R26.64], P3 ;  /* 0x033000001a8d7fae */ /* 0x000fe800099a1016 */
[----:B------:R-:W2:Y:S04]  /*ecd0*/  LDL.LU.64 R30, [R1+0xaf0] ;  /* 0x000af000011e7983 */ /* 0x000ea80000300a00 */
        /* <DEDUP_REMOVED lines=8> */
[----:B------:R1:W-:Y:S04]  /*ed60*/  STL.64 [R1+0xa00], R140 ;  /* 0x000a008c01007387 */ /* 0x0003e80000100a00 */
[----:B-1----:R-:W2:Y:S01]  /*ed70*/  LDL.64 R140, [R1+0x410] ;  /* 0x00041000018c7983 */ /* 0x002ea20000100a00 */
[----:B------:R-:W-:-:S05]  /*ed80*/  VIADD R142, R142, UR7 ;  /* 0x000000078e8e7c36 */ /* 0x000fca0008000000 */
[----:B------:R-:W-:Y:S04]  /*ed90*/  LDGSTS.E [R142+0x380], desc[UR22][R18.64], P3 ;  /* 0x00380000128e7fae */ /* 0x000fe800099a1016 */
[----:B------:R1:W-:Y:S04]  /*eda0*/  LDGSTS.E [R142+0x780], desc[UR22][R136.64], P3 ;  /* 0x00780000888e7fae */ /* 0x0003e800099a1016 */
[----:B------:R-:W2:Y:S01]  /*edb0*/  LDL.LU.64 R18, [R1+0xac0] ;  /* 0x000ac00001127983 */ /* 0x000ea20000300a00 */
[----:B-1----:R-:W1:Y:S03]  /*edc0*/  LDC R136, c[0x0][0x3a0] ;  /* 0x0000e800ff887b82 */ /* 0x002e660000000800 */
[----:B---3--:R-:W-:Y:S04]  /*edd0*/  LDGSTS.E [R142+0xb80], desc[UR22][R246.64], P3 ;  /* 0x00b80000f68e7fae */ /* 0x008fe800099a1016 */
[----:B------:R-:W-:Y:S04]  /*ede0*/  LDGSTS.E [R142+0xf80], desc[UR22][R16.64], P3 ;  /* 0x00f80000108e7fae */ /* 0x000fe800099a1016 */
[----:B------:R-:W-:Y:S04]  /*edf0*/  LDGSTS.E [R142+0x1380], desc[UR22][R14.64], P3 ;  /* 0x013800000e8e7fae */ /* 0x000fe800099a1016 */
[----:B------:R-:W3:Y:S04]  /*ee00*/  LDL.LU.64 R246, [R1+0x28] ;  /* 0x0000280001f67983 */ /* 0x000ee80000300a00 */
[----:B------:R-:W3:Y:S04]  /*ee10*/  LDL.LU.64 R16, [R1+0xab8] ;  /* 0x000ab80001107983 */ /* 0x000ee80000300a00 */
[----:B------:R-:W3:Y:S04]  /*ee20*/  LDL.LU.64 R14, [R1+0xab0] ;  /* 0x000ab000010e7983 */ /* 0x000ee80000300a00 */
[----:B----4-:R-:W-:Y:S04]  /*ee30*/  LDGSTS.E [R142+0x1780], desc[UR22][R248.64], P3 ;  /* 0x01780000f88e7fae */ /* 0x010fe800099a1016 */
[----:B------:R-:W-:Y:S04]  /*ee40*/  LDGSTS.E [R142+0x1b80], desc[UR22][R12.64], P3 ;  /* 0x01b800000c8e7fae */ /* 0x000fe800099a1016 */
[----:B------:R-:W-:Y:S04]  /*ee50*/  LDGSTS.E [R142+0x1f80], desc[UR22][R10.64], P3 ;  /* 0x01f800000a8e7fae */ /* 0x000fe800099a1016 */
[----:B------:R-:W4:Y:S04]  /*ee60*/  LDL.LU.64 R248, [R1+0x20] ;  /* 0x0000200001f87983 */ /* 0x000f280000300a00 */
[----:B------:R-:W3:Y:S04]  /*ee70*/  LDL.LU.64 R12, [R1+0xaa8] ;  /* 0x000aa800010c7983 */ /* 0x000ee80000300a00 */
[----:B------:R-:W3:Y:S04]  /*ee80*/  LDL.LU.64 R10, [R1+0xaa0] ;  /* 0x000aa000010a7983 */ /* 0x000ee80000300a00 */
[----:B------:R-:W-:Y:S04]  /*ee90*/  LDGSTS.E [R142+0x2380], desc[UR22][R8.64], P3 ;  /* 0x02380000088e7fae */ /* 0x000fe800099a1016 */
[----:B------:R-:W-:Y:S04]  /*eea0*/  LDGSTS.E [R142+0x2780], desc[UR22][R250.64], P3 ;  /* 0x02780000fa8e7fae */ /* 0x000fe800099a1016 */
[----:B------:R-:W-:Y:S04]  /*eeb0*/  LDGSTS.E [R142+0x2b80], desc[UR22][R242.64], P3 ;  /* 0x02b80000f28e7fae */ /* 0x000fe800099a1016 */
[----:B------:R-:W3:Y:S04]  /*eec0*/  LDL.LU.64 R8, [R1+0xa98] ;  /* 0x000a980001087983 */ /* 0x000ee80000300a00 */
[----:B------:R-:W3:Y:S04]  /*eed0*/  LDL.LU.64 R250, [R1+0x18] ;  /* 0x0000180001fa7983 */ /* 0x000ee80000300a00 */
[----:B------:R-:W3:Y:S04]  /*eee0*/  LDL.LU.64 R242, [R1+0xa90] ;  /* 0x000a900001f27983 */ /* 0x000ee80000300a00 */
[----:B--2---:R-:W-:Y:S04]  /*eef0*/  LDGSTS.E [R142+0x2f80], desc[UR22][R244.64], P3 ;  /* 0x02f80000f48e7fae */ /* 0x004fe800099a1016 */
[----:B------:R-:W2:Y:S04]  /*ef00*/  LDL.LU.64 R244, [R1+0xa88] ;  /* 0x000a880001f47983 */ /* 0x000ea80000300a00 */
[----:B------:R-:W-:Y:S04]  /*ef10*/  LDGSTS.E [R142+0x3380], desc[UR22][R140.64], P3 ;  /* 0x033800008c8e7fae */ /* 0x000fe800099a1016 */
[----:B------:R-:W-:Y:S04]  /*ef20*/  LDGSTS.E [R142+0x3780], desc[UR22][R4.64], P3 ;  /* 0x03780000048e7fae */ /* 0x000fe800099a1016 */
[----:B------:R1:W-:Y:S04]  /*ef30*/  LDGSTS.E [R142+0x3b80], desc[UR22][R6.64], P3 ;  /* 0x03b80000068e7fae */ /* 0x0003e800099a1016 */
[----:B------:R-:W2:Y:S04]  /*ef40*/  LDL.LU.64 R140, [R1+0x10] ;  /* 0x00001000018c7983 */ /* 0x000ea80000300a00 */
[----:B------:R-:W2:Y:S04]  /*ef50*/  LDL.LU.64 R4, [R1+0xa80] ;  /* 0x000a800001047983 */ /* 0x000ea80000300a00 */
[----:B------:R-:W2:Y:S04]  /*ef60*/  LDL.LU.64 R6, [R1+0xa78] ;  /* 0x000a780001067983 */ /* 0x000ea80000300a00 */
[----:B------:R-:W-:Y:S04]  /*ef70*/  LDGSTS.E [R142+0x3f80], desc[UR22][R138.64], P3 ;  /* 0x03f800008a8e7fae */ /* 0x000fe800099a1016 */
[----:B------:R-:W0:Y:S01]  /*ef80*/  LDGDEPBAR ;  /* 0x00000000000079af */ /* 0x000e220000000000 */
[----:B------:R-:W-:Y:S01]  /*ef90*/  BAR.SYNC.DEFER_BLOCKING 0x0 ;  /* 0x0000000000007b1d */ /* 0x000fe20000010000 */
[----:B------:R-:W-:Y:S01]  /*efa0*/  ISETP.GE.U32.AND P6, PT, R0, 0x7ffffefe, PT ;  /* 0x7ffffefe0000780c */ /* 0x000fe20003fc6070 */
[----:B------:R-:W-:-:S04]  /*efb0*/  VIADD R0, R2, 0xffffff7c ;  /* 0xffffff7c02007836 */ /* 0x000fc80000000000 */
[----:B------:R-:W4:Y:S01]  /*efc0*/  LDL.LU.64 R138, [R1+0x8] ;  /* 0x00000800018a7983 */ /* 0x000f220000300a00 */
[----:B------:R-:W-:Y:S01]  /*efd0*/  ISETP.GE.U32.AND P3, PT, R0, 0x7ffffefd, PT ;  /* 0x7ffffefd0000780c */ /* 0x000fe20003f66070 */
[----:B-1----:R-:W-:Y:S02]  /*efe0*/  VIADD R0, R136, 0xffffff7b ;  /* 0xffffff7b88007836 */ /* 0x002fe40000000000 */
[----:B------:R-:W4:Y:S01]  /*eff0*/  LDL.LU.64 R136, [R1] ;  /* 0x0000000001887983 */ /* 0x000f220000300a00 */
[----:B--2---:R-:W-:Y:S02]  /*f000*/  IMAD.SHL.U32 R2, R6, 0x80, RZ ;  /* 0x0000008006027824 */ /* 0x004fe400078e00ff */
[----:B------:R-:W1:Y:S02]  /*f010*/  LDC R6, c[0x0][0x3a0] ;  /* 0x0000e800ff067b82 */ /* 0x000e640000000800 */
[----:B------:R-:W-:-:S04]  /*f020*/  IMAD.WIDE R4, R2, 0x4, R4 ;  /* 0x0000000402047825 */ /* 0x000fc800078e0204 */
[C---:B---3--:R-:W-:Y:S01]  /*f030*/  IMAD.WIDE R246, R2.reuse, 0x4, R246 ;  /* 0x0000000402f67825 */ /* 0x048fe200078e02f6 */
[----:B------:R2:W-:Y:S03]  /*f040*/  STL.64 [R1+0x970], R4 ;  /* 0x0009700401007387 */ /* 0x0005e60000100a00 */
[C---:B----4-:R-:W-:Y:S01]  /*f050*/  IMAD.WIDE R248, R2.reuse, 0x4, R248 ;  /* 0x0000000402f87825 */ /* 0x050fe200078e02f8 */
[----:B------:R-:W-:Y:S01]  /*f060*/  @!PT LDS RZ, [RZ] ;  /* 0x00000000fffff984 */ /* 0x000fe20000000800 */
[----:B------:R-:W-:Y:S01]  /*f070*/  @!PT LDS RZ, [RZ] ;  /* 0x00000000fffff984 */ /* 0x000fe20000000800 */
[----:B------:R-:W-:Y:S01]  /*f080*/  @!PT LDS RZ, [RZ] ;  /* 0x00000000fffff984 */ /* 0x000fe20000000800 */
[----:B------:R2:W-:Y:S03]  /*f090*/  LDGSTS.E [R252+0x40000], desc[UR22][R4.64], !P4 ;  /* 0x4000000004fc7fae */ /* 0x0005e6000e1a1016 */
[----:B------:R-:W-:Y:S01]  /*f0a0*/  IMAD.WIDE R250, R2, 0x4, R250 ;  /* 0x0000000402fa7825 */ /* 0x000fe200078e02fa */
[----:B------:R3:W-:Y:S04]  /*f0b0*/  STL.64 [R1+0x968], R246 ;  /* 0x000968f601007387 */ /* 0x0007e80000100a00 */
[----:B------:R-:W-:Y:S04]  /*f0c0*/  LDGSTS.E [R252+0x40004], desc[UR22][R246.64], !P5 ;  /* 0x40004000f6fc7fae */ /* 0x000fe8000e9a1016 */
[----:B------:R-:W-:Y:S01]  /*f0d0*/  LDGSTS.E [R252+0x40008], desc[UR22][R248.64], !P6 ;  /* 0x40008000f8fc7fae */ /* 0x000fe2000f1a1016 */
[----:B--2---:R-:W2:Y:S03]  /*f0e0*/  LDC R4, c[0x0][0x3a0] ;  /* 0x0000e800ff047b82 */ /* 0x004ea60000000800 */
[----:B------:R-:W-:Y:S04]  /*f0f0*/  LDGSTS.E [R252+0x4000c], desc[UR22][R250.64], !P3 ;  /* 0x4000c000fafc7fae */ /* 0x000fe8000d9a1016 */
[----:B---3--:R-:W3:Y:S01]  /*f100*/  LDL.LU.64 R246, [R1+0xa70] ;  /* 0x000a700001f67983 */ /* 0x008ee20000300a00 */
[----:B------:R-:W4:Y:S03]  /*f110*/  LDC R5, c[0x0][0x3a0] ;  /* 0x0000e800ff057b82 */ /* 0x000f260000000800 */
[----:B------:R1:W-:Y:S04]  /*f120*/  STL.64 [R1+0x960], R248 ;  /* 0x000960f801007387 */ /* 0x0003e80000100a00 */
[----:B-1----:R-:W3:Y:S04]  /*f130*/  LDL.LU.64 R248, [R1+0xa68] ;  /* 0x000a680001f87983 */ /* 0x002ee80000300a00 */
[----:B------:R1:W-:Y:S04]  /*f140*/  STL.64 [R1+0x958], R250 ;  /* 0x000958fa01007387 */ /* 0x0003e80000100a00 */
[----:B-1----:R-:W3:Y:S01]  /*f150*/  LDL.LU.64 R250, [R1+0xa60] ;  /* 0x000a600001fa7983 */ /* 0x002ee20000300a00 */
[----:B------:R-:W-:Y:S01]  /*f160*/  ISETP.GE.U32.AND P4, PT, R0, 0x7ffffefc, PT ;  /* 0x7ffffefc0000780c */ /* 0x000fe20003f86070 */
[----:B--2---:R-:W-:-:S02]  /*f170*/  VIADD R0, R4, 0xffffff7a ;  /* 0xffffff7a04007836 */ /* 0x004fc40000000000 */
[----:B------:R-:W1:Y:S03]  /*f180*/  LDC R4, c[0x0][0x3a0] ;  /* 0x0000e800ff047b82 */ /* 0x000e660000000800 */
[----:B------:R-:W-:Y:S01]  /*f190*/  ISETP.GE.U32.AND P5, PT, R0, 0x7ffffefb, PT ;  /* 0x7ffffefb0000780c */ /* 0x000fe20003fa6070 */
[----:B------:R-:W-:-:S04]  /*f1a0*/  VIADD R0, R6, 0xffffff79 ;  /* 0xffffff7906007836 */ /* 0x000fc80000000000 */
[----:B------:R-:W2:Y:S01]  /*f1b0*/  LDC R6, c[0x0][0x3a0] ;  /* 0x0000e800ff067b82 */ /* 0x000ea20000000800 */
[----:B------:R-:W-:Y:S01]  /*f1c0*/  ISETP.GE.U32.AND P6, PT, R0, 0x7ffffefa, PT ;  /* 0x7ffffefa0000780c */ /* 0x000fe20003fc6070 */
[----:B----4-:R-:W-:-:S06]  /*f1d0*/  VIADD R0, R5, 0xffffff78 ;  /* 0xffffff7805007836 */ /* 0x010fcc0000000000 */
[----:B------:R-:W4:Y:S01]  /*f1e0*/  LDC R5, c[0x0][0x3a0] ;  /* 0x0000e800ff057b82 */ /* 0x000f220000000800 */
[----:B------:R-:W-:Y:S01]  /*f1f0*/  ISETP.GE.U32.AND P3, PT, R0, 0x7ffffef9, PT ;  /* 0x7ffffef90000780c */ /* 0x000fe20003f66070 */
[----:B------:R-:W-:-:S04]  /*f200*/  IMAD.WIDE R140, R2, 0x4, R140 ;  /* 0x00000004028c7825 */ /* 0x000fc800078e028c */
[----:B------:R-:W-:Y:S01]  /*f210*/  IMAD.WIDE R138, R2, 0x4, R138 ;  /* 0x00000004028a7825 */ /* 0x000fe200078e028a */
[----:B------:R-:W-:Y:S03]  /*f220*/  LDGSTS.E [R252+0x40010], desc[UR22][R140.64], !P4 ;  /* 0x400100008cfc7fae */ /* 0x000fe6000e1a1016 */
[----:B-1----:R-:W-:Y:S01]  /*f230*/  VIADD R0, R4, 0xffffff77 ;  /* 0xffffff7704007836 */ /* 0x002fe20000000000 */
[----:B------:R-:W-:Y:S01]  /*f240*/  LDGSTS.E [R252+0x40014], desc[UR22][R138.64], !P5 ;  /* 0x400140008afc7fae */ /* 0x000fe2000e9a1016 */
[----:B------:R-:W1:Y:S03]  /*f250*/  LDC R4, c[0x0][0x3a0] ;  /* 0x0000e800ff047b82 */ /* 0x000e660000000800 */
[----:B------:R-:W-:Y:S01]  /*f260*/  ISETP.GE.U32.AND P4, PT, R0, 0x7ffffef8, PT ;  /* 0x7ffffef80000780c */ /* 0x000fe20003f86070 */
[----:B--2---:R-:W-:-:S04]  /*f270*/  VIADD R0, R6, 0xffffff76 ;  /* 0xffffff7606007836 */ /* 0x004fc80000000000 */
[----:B------:R-:W2:Y:S01]  /*f280*/  LDC R6, c[0x0][0x3a0] ;  /* 0x0000e800ff067b82 */ /* 0x000ea20000000800 */
[----:B------:R-:W-:Y:S01]  /*f290*/  ISETP.GE.U32.AND P5, PT, R0, 0x7ffffef7, PT ;  /* 0x7ffffef70000780c */ /* 0x000fe20003fa6070 */
[----:B------:R-:W-:-:S04]  /*f2a0*/  IMAD.WIDE R136, R2, 0x4, R136 ;  /* 0x0000000402887825 */ /* 0x000fc800078e0288 */
[----:B----4-:R-:W-:Y:S01]  /*f2b0*/  VIADD R0, R5, 0xffffff75 ;  /* 0xffffff7505007836 */ /* 0x010fe20000000000 */
[----:B------:R3:W-:Y:S01]  /*f2c0*/  LDGSTS.E [R252+0x40018], desc[UR22][R136.64], !P6 ;  /* 0x4001800088fc7fae */ /* 0x0007e2000f1a1016 */
[----:B------:R-:W4:Y:S03]  /*f2d0*/  LDC R5, c[0x0][0x3a0] ;  /* 0x0000e800ff057b82 */ /* 0x000f260000000800 */
[----:B------:R-:W-:Y:S01]  /*f2e0*/  ISETP.GE.U32.AND P6, PT, R0, 0x7ffffef6, PT ;  /* 0x7ffffef60000780c */ /* 0x000fe20003fc6070 */
[----:B------:R-:W-:Y:S01]  /*f2f0*/  STL.64 [R1+0x950], R140 ;  /* 0x0009508c01007387 */ /* 0x000fe20000100a00 */
[----:B-1----:R-:W-:-:S03]  /*f300*/  VIADD R0, R4, 0xffffff74 ;  /* 0xffffff7404007836 */ /* 0x002fc60000000000 */
[----:B------:R-:W1:Y:S01]  /*f310*/  LDC R4, c[0x0][0x3a0] ;  /* 0x0000e800ff047b82 */ /* 0x000e620000000800 */
[----:B------:R-:W-:Y:S04]  /*f320*/  STL.64 [R1+0x948], R138 ;  /* 0x0009488a01007387 */ /* 0x000fe80000100a00 */
[----:B------:R3:W-:Y:S01]  /*f330*/  STL.64 [R1+0x940], R136 ;  /* 0x0009408801007387 */ /* 0x0007e20000100a00 */
[----:B------:R-:W-:-:S04]  /*f340*/  IMAD.WIDE R8, R2, 0x4, R8 ;  /* 0x0000000402087825 */ /* 0x000fc800078e0208 */
[----:B---3--:R-:W-:-:S05]  /*f350*/  IMAD.WIDE R136, R2, 0x4, R250 ;  /* 0x0000000402887825 */ /* 0x008fca00078e02fa */
[----:B------:R3:W-:Y:S04]  /*f360*/  STL.64 [R1+0x938], R136 ;  /* 0x0009388801007387 */ /* 0x0007e80000100a00 */
[----:B------:R3:W-:Y:S01]  /*f370*/  LDGSTS.E [R252+0x4001c], desc[UR22][R136.64], !P3 ;  /* 0x4001c00088fc7fae */ /* 0x0007e2000d9a1016 */
[----:B------:R-:W-:Y:S01]  /*f380*/  ISETP.GE.U32.AND P3, PT, R0, 0x7ffffef5, PT ;  /* 0x7ffffef50000780c */ /* 0x000fe20003f66070 */
[----:B--2---:R-:W-:Y:S02]  /*f390*/  VIADD R0, R6, 0xffffff73 ;  /* 0xffffff7306007836 */ /* 0x004fe40000000000 */
[----:B------:R-:W2:Y:S01]  /*f3a0*/  LDC R6, c[0x0][0x3a0] ;  /* 0x0000e800ff067b82 */ /* 0x000ea20000000800 */
[----:B---3--:R-:W-:-:S05]  /*f3b0*/  IMAD.WIDE R136, R2, 0x4, R248 ;  /* 0x0000000402887825 */ /* 0x008fca00078e02f8 */
[----:B------:R3:W-:Y:S01]  /*f3c0*/  LDGSTS.E [R252+0x40020], desc[UR22][R136.64], !P4 ;  /* 0x4002000088fc7fae */ /* 0x0007e2000e1a1016 */
[----:B------:R-:W-:Y:S01]  /*f3d0*/  ISETP.GE.U32.AND P4, PT, R0, 0x7ffffef4, PT ;  /* 0x7ffffef40000780c */ /* 0x000fe20003f86070 */
[----:B----4-:R-:W-:Y:S02]  /*f3e0*/  VIADD R0, R5, 0xffffff72 ;  /* 0xffffff7205007836 */ /* 0x010fe40000000000 */
[----:B------:R3:W-:Y:S01]  /*f3f0*/  STL.64 [R1+0x930], R136 ;  /* 0x0009308801007387 */ /* 0x0007e20000100a00 */
[----:B------:R-:W4:Y:S01]  /*f400*/  LDC R5, c[0x0][0x3a0] ;  /* 0x0000e800ff057b82 */ /* 0x000f220000000800 */
[----:B---3--:R-:W-:-:S05]  /*f410*/  IMAD.WIDE R136, R2, 0x4, R246 ;  /* 0x0000000402887825 */ /* 0x008fca00078e02f6 */
[----:B------:R3:W-:Y:S01]  /*f420*/  LDGSTS.E [R252+0x40024], desc[UR22][R136.64], !P5 ;  /* 0x4002400088fc7fae */ /* 0x0007e2000e9a1016 */
[----:B------:R-:W-:Y:S01]  /*f430*/  ISETP.GE.U32.AND P5, PT, R0, 0x7ffffef3, PT ;  /* 0x7ffffef30000780c */ /* 0x000fe20003fa6070 */
[----:B-1----:R-:W-:Y:S02]  /*f440*/  VIADD R0, R4, 0xffffff71 ;  /* 0xffffff7104007836 */ /* 0x002fe40000000000 */
[----:B------:R-:W1:Y:S01]  /*f450*/  LDC R4, c[0x0][0x3a0] ;  /* 0x0000e800ff047b82 */ /* 0x000e620000000800 */
[----:B------:R3:W-:Y:S02]  /*f460*/  STL.64 [R1+0x928], R136 ;  /* 0x0009288801007387 */ /* 0x0007e40000100a00 */
[----:B---3--:R-:W-:-:S05]  /*f470*/  IMAD.WIDE R136, R2, 0x4, R244 ;  /* 0x0000000402887825 */ /* 0x008fca00078e02f4 */
[----:B------:R3:W-:Y:S04]  /*f480*/  STL.64 [R1+0x920], R136 ;  /* 0x0009208801007387 */ /* 0x0007e80000100a00 */
[----:B------:R3:W-:Y:S01]  /*f490*/  LDGSTS.E [R252+0x40028], desc[UR22][R136.64], !P6 ;  /* 0x4002800088fc7fae */ /* 0x0007e2000f1a1016 */
[----:B------:R-:W-:Y:S01]  /*f4a0*/  ISETP.GE.U32.AND P6, PT, R0, 0x7ffffef2, PT ;  /* 0x7ffffef20000780c */ /* 0x000fe20003fc6070 */
[----:B--2---:R-:W-:Y:S02]  /*f4b0*/  VIADD R0, R6, 0xffffff70 ;  /* 0xffffff7006007836 */ /* 0x004fe40000000000 */
[----:B------:R-:W2:Y:S01]  /*f4c0*/  LDC R6, c[0x0][0x3a0] ;  /* 0x0000e800ff067b82 */ /* 0x000ea20000000800 */
[----:B---3--:R-:W-:-:S05]  /*f4d0*/  IMAD.WIDE R136, R2, 0x4, R242 ;  /* 0x0000000402887825 */ /* 0x008fca00078e02f2 */
[----:B------:R-:W-:Y:S01]  /*f4e0*/  LDGSTS.E [R252+0x4002c], desc[UR22][R136.64], !P3 ;  /* 0x4002c00088fc7fae */ /* 0x000fe2000d9a1016 */
[----:B------:R-:W-:Y:S01]  /*f4f0*/  ISETP.GE.U32.AND P3, PT, R0, 0x7ffffef1, PT ;  /* 0x7ffffef10000780c */ /* 0x000fe20003f66070 */
[----:B----4-:R-:W-:Y:S02]  /*f500*/  VIADD R0, R5, 0xffffff6f ;  /* 0xffffff6f05007836 */ /* 0x010fe40000000000 */
[----:B------:R-:W3:Y:S01]  /*f510*/  LDC R5, c[0x0][0x3a0] ;  /* 0x0000e800ff057b82 */ /* 0x000ee20000000800 */
[----:B------:R4:W-:Y:S02]  /*f520*/  LDGSTS.E [R252+0x40030], desc[UR22][R8.64], !P4 ;  /* 0x4003000008fc7fae */ /* 0x0009e4000e1a1016 */
[----:B------:R-:W-:Y:S01]  /*f530*/  ISETP.GE.U32.AND P4, PT, R0, 0x7ffffef0, PT ;  /* 0x7ffffef00000780c */ /* 0x000fe20003f86070 */
[----:B-1----:R-:W-:Y:S01]  /*f540*/  VIADD R0, R4, 0xffffff6e ;  /* 0xffffff6e04007836 */ /* 0x002fe20000000000 */
[----:B------:R-:W-:Y:S03]  /*f550*/  STL.64 [R1+0x918], R136 ;  /* 0x0009188801007387 */ /* 0x000fe60000100a00 */
[----:B------:R-:W1:Y:S01]  /*f560*/  LDC R4, c[0x0][0x3a0] ;  /* 0x0000e800ff047b82 */ /* 0x000e620000000800 */
[----:B------:R4:W-:Y:S02]  /*f570*/  STL.64 [R1+0x910], R8 ;  /* 0x0009100801007387 */ /* 0x0009e40000100a00 */
[----:B----4-:R-:W-:-:S05]  /*f580*/  IMAD.WIDE R8, R2, 0x4, R10 ;  /* 0x0000000402087825 */ /* 0x010fca00078e020a */
[----:B------:R4:W-:Y:S04]  /*f590*/  STL.64 [R1+0x908], R8 ;  /* 0x0009080801007387 */ /* 0x0009e80000100a00 */
[----:B------:R4:W-:Y:S01]  /*f5a0*/  LDGSTS.E [R252+0x40034], desc[UR22][R8.64], !P5 ;  /* 0x4003400008fc7fae */ /* 0x0009e2000e9a1016 */
[----:B------:R-:W-:Y:S01]  /*f5b0*/  ISETP.GE.U32.AND P5, PT, R0, 0x7ffffeef, PT ;  /* 0x7ffffeef0000780c */ /* 0x000fe20003fa6070 */
[----:B--2---:R-:W-:Y:S02]  /*f5c0*/  VIADD R0, R6, 0xffffff6d ;  /* 0xffffff6d06007836 */ /* 0x004fe40000000000 */
[----:B------:R-:W2:Y:S01]  /*f5d0*/  LDC R6, c[0x0][0x3a0] ;  /* 0x0000e800ff067b82 */ /* 0x000ea20000000800 */
[----:B----4-:R-:W-:-:S05]  /*f5e0*/  IMAD.WIDE R8, R2, 0x4, R12 ;  /* 0x0000000402087825 */ /* 0x010fca00078e020c */
[----:B------:R4:W-:Y:S01]  /*f5f0*/  LDGSTS.E [R252+0x40038], desc[UR22][R8.64], !P6 ;  /* 0x4003800008fc7fae */ /* 0x0009e2000f1a1016 */
[----:B------:R-:W-:Y:S01]  /*f600*/  ISETP.GE.U32.AND P6, PT, R0, 0x7ffffeee, PT ;  /* 0x7ffffeee0000780c */ /* 0x000fe20003fc6070 */
[----:B---3--:R-:W-:Y:S02]  /*f610*/  VIADD R0, R5, 0xffffff6c ;  /* 0xffffff6c05007836 */ /* 0x008fe40000000000 */
[----:B------:R4:W-:Y:S01]  /*f620*/  STL.64 [R1+0x900], R8 ;  /* 0x0009000801007387 */ /* 0x0009e20000100a00 */
[----:B------:R-:W3:Y:S01]  /*f630*/  LDC R5, c[0x0][0x3a0] ;  /* 0x0000e800ff057b82 */ /* 0x000ee20000000800 */
[----:B----4-:R-:W-:-:S05]  /*f640*/  IMAD.WIDE R8, R2, 0x4, R14 ;  /* 0x0000000402087825 */ /* 0x010fca00078e020e */
[----:B------:R4:W-:Y:S01]  /*f650*/  LDGSTS.E [R252+0x4003c], desc[UR22][R8.64], !P3 ;  /* 0x4003c00008fc7fae */ /* 0x0009e2000d9a1016 */
[----:B------:R-:W-:Y:S01]  /*f660*/  ISETP.GE.U32.AND P3, PT, R0, 0x7ffffeed, PT ;  /* 0x7ffffeed0000780c */ /* 0x000fe20003f66070 */
[----:B-1----:R-:W-:Y:S02]  /*f670*/  VIADD R0, R4, 0xffffff6b ;  /* 0xffffff6b04007836 */ /* 0x002fe40000000000 */
        /* <DEDUP_REMOVED lines=28> */
[----:B------:R-:W-:Y:S02]  /*f840*/  ISETP.GE.U32.AND P4, PT, R0, 0x7ffffee8, PT ;  /* 0x7ffffee80000780c */ /* 0x000fe40003f86070 */
[----:B---3--:R-:W-:Y:S01]  /*f850*/  IADD3 R0, PT, PT, R5, -0x9a, RZ ;  /* 0xffffff6605007810 */ /* 0x008fe20007ffe0ff */
        /* <DEDUP_REMOVED lines=155> */
[----:B------:R-:W-:Y:S02]  /*10210*/  ISETP.GE.U32.AND P6, PT, R0, 0x7ffffece, PT ;  /* 0x7ffffece0000780c */ /* 0x000fe40003fc6070 */
[----:B--2---:R-:W-:Y:S02]  /*10220*/  IADD3 R0, PT, PT, R6, -0xb4, RZ ;  /* 0xffffff4c06007810 */ /* 0x004fe40007ffe0ff */
        /* <DEDUP_REMOVED lines=153> */
[----:B------:R-:W-:Y:S02]  /*10bc0*/  ISETP.GE.U32.AND P4, PT, R0, 0x7ffffeb4, PT ;  /* 0x7ffffeb40000780c */ /* 0x000fe40003f86070 */
[----:B-1----:R-:W-:Y:S02]  /*10bd0*/  IADD3 R0, PT, PT, R4, -0xce, RZ ;  /* 0xffffff3204007810 */ /* 0x002fe40007ffe0ff */
        /* <DEDUP_REMOVED lines=198> */
[----:B------:R4:W-:Y:S01]  /*11840*/  STL.64 [R1+0x628], R8 ;  /* 0x0006280801007387 */ /* 0x0009e20000100a00 */
[----:B------:R-:W1:Y:S01]  /*11850*/  LDC R4, c[0x0][0x3a0] ;  /* 0x0000e800ff047b82 */ /* 0x000e620000000800 */
[----:B----4-:R-:W-:-:S05]  /*11860*/  IMAD.WIDE R8, R2, 0x4, R206 ;  /* 0x0000000402087825 */ /* 0x010fca00078e02ce */
[----:B------:R4:W-:Y:S04]  /*11870*/  STL.64 [R1+0x620], R8 ;  /* 0x0006200801007387 */ /* 0x0009e80000100a00 */
[----:B------:R4:W-:Y:S01]  /*11880*/  LDGSTS.E [R252+0x401a8], desc[UR22][R8.64], !P6 ;  /* 0x401a800008fc7fae */ /* 0x0009e2000f1a1016 */
[----:B------:R-:W-:Y:S01]  /*11890*/  ISETP.GE.U32.AND P6, PT, R0, 0x7ffffe92, PT ;  /* 0x7ffffe920000780c */ /* 0x000fe20003fc6070 */
[----:B--2---:R-:W-:Y:S02]  /*118a0*/  VIADD R0, R6, 0xffffff10 ;  /* 0xffffff1006007836 */ /* 0x004fe40000000000 */
[----:B------:R-:W2:Y:S01]  /*118b0*/  LDC R6, c[0x0][0x3a0] ;  /* 0x0000e800ff067b82 */ /* 0x000ea20000000800 */
[----:B----4-:R-:W-:-:S05]  /*118c0*/  IMAD.WIDE R8, R2, 0x4, R208 ;  /* 0x0000000402087825 */ /* 0x010fca00078e02d0 */
[----:B------:R4:W-:Y:S04]  /*118d0*/  STL.64 [R1+0x618], R8 ;  /* 0x0006180801007387 */ /* 0x0009e80000100a00 */
[----:B------:R4:W-:Y:S01]  /*118e0*/  LDGSTS.E [R252+0x401ac], desc[UR22][R8.64], !P3 ;  /* 0x401ac00008fc7fae */ /* 0x0009e2000d9a1016 */
[----:B------:R-:W-:Y:S01]  /*118f0*/  ISETP.GE.U32.AND P3, PT, R0, 0x7ffffe91, PT ;  /* 0x7ffffe910000780c */ /* 0x000fe20003f66070 */
[----:B---3--:R-:W-:Y:S02]  /*11900*/  VIADD R0, R5, 0xffffff0f ;  /* 0xffffff0f05007836 */ /* 0x008fe40000000000 */
[----:B------:R-:W3:Y:S01]  /*11910*/  LDC R5, c[0x0][0x3a0] ;  /* 0x0000e800ff057b82 */ /* 0x000ee20000000800 */
[----:B----4-:R-:W-:-:S05]  /*11920*/  IMAD.WIDE R8, R2, 0x4, R210 ;  /* 0x0000000402087825 */ /* 0x010fca00078e02d2 */
[----:B------:R4:W-:Y:S04]  /*11930*/  STL.64 [R1+0x610], R8 ;  /* 0x0006100801007387 */ /* 0x0009e80000100a00 */
[----:B------:R4:W-:Y:S01]  /*11940*/  LDGSTS.E [R252+0x401b0], desc[UR22][R8.64], !P4 ;  /* 0x401b000008fc7fae */ /* 0x0009e2000e1a1016 */
[----:B------:R-:W-:Y:S01]  /*11950*/  ISETP.GE.U32.AND P4, PT, R0, 0x7ffffe90, PT ;  /* 0x7ffffe900000780c */ /* 0x000fe20003f86070 */
[----:B-1----:R-:W-:Y:S02]  /*11960*/  VIADD R0, R4, 0xffffff0e ;  /* 0xffffff0e04007836 */ /* 0x002fe40000000000 */
[----:B------:R-:W1:Y:S01]  /*11970*/  LDC R4, c[0x0][0x3a0] ;  /* 0x0000e800ff047b82 */ /* 0x000e620000000800 */
[----:B----4-:R-:W-:-:S05]  /*11980*/  IMAD.WIDE R8, R2, 0x4, R212 ;  /* 0x0000000402087825 */ /* 0x010fca00078e02d4 */
[----:B------:R4:W-:Y:S04]  /*11990*/  STL.64 [R1+0x608], R8 ;  /* 0x0006080801007387 */ /* 0x0009e80000100a00 */
[----:B------:R4:W-:Y:S01]  /*119a0*/  LDGSTS.E [R252+0x401b4], desc[UR22][R8.64], !P5 ;  /* 0x401b400008fc7fae */ /* 0x0009e2000e9a1016 */
[----:B------:R-:W-:Y:S01]  /*119b0*/  IMAD.WIDE R10, R2, 0x4, R216 ;  /* 0x00000004020a7825 */ /* 0x000fe200078e02d8 */
[----:B------:R-:W-:-:S03]  /*119c0*/  ISETP.GE.U32.AND P5, PT, R0, 0x7ffffe8f, PT ;  /* 0x7ffffe8f0000780c */ /* 0x000fc60003fa6070 */
[----:B----4-:R-:W-:-:S05]  /*119d0*/  IMAD.WIDE R8, R2, 0x4, R214 ;  /* 0x0000000402087825 */ /* 0x010fca00078e02d6 */
[----:B------:R4:W-:Y:S04]  /*119e0*/  STL.64 [R1+0x600], R8 ;  /* 0x0006000801007387 */ /* 0x0009e80000100a00 */
[----:B------:R4:W-:Y:S01]  /*119f0*/  LDGSTS.E [R252+0x401b8], desc[UR22][R8.64], !P6 ;  /* 0x401b800008fc7fae */ /* 0x0009e2000f1a1016 */
[----:B--2---:R-:W-:Y:S02]  /*11a00*/  VIADD R0, R6, 0xffffff0d ;  /* 0xffffff0d06007836 */ /* 0x004fe40000000000 */
[----:B------:R-:W2:Y:S01]  /*11a10*/  LDC R6, c[0x0][0x3a0] ;  /* 0x0000e800ff067b82 */ /* 0x000ea20000000800 */
[----:B------:R1:W-:Y:S04]  /*11a20*/  STL.64 [R1+0x5f8], R10 ;  /* 0x0005f80a01007387 */ /* 0x0003e80000100a00 */
[----:B------:R1:W-:Y:S03]  /*11a30*/  LDGSTS.E [R252+0x401bc], desc[UR22][R10.64], !P3 ;  /* 0x401bc0000afc7fae */ /* 0x0003e6000d9a1016 */
[----:B----4-:R-:W4:Y:S01]  /*11a40*/  LDC R8, c[0x0][0x3a0] ;  /* 0x0000e800ff087b82 */ /* 0x010f220000000800 */
[----:B------:R-:W-:Y:S01]  /*11a50*/  ISETP.GE.U32.AND P6, PT, R0, 0x7ffffe8e, PT ;  /* 0x7ffffe8e0000780c */ /* 0x000fe20003fc6070 */
[----:B---3--:R-:W-:-:S02]  /*11a60*/  VIADD R0, R5, 0xffffff0c ;  /* 0xffffff0c05007836 */ /* 0x008fc40000000000 */
[----:B-1----:R-:W-:-:S04]  /*11a70*/  IMAD.WIDE R10, R2, 0x4, R218 ;  /* 0x00000004020a7825 */ /* 0x002fc800078e02da */
[----:B------:R-:W1:Y:S01]  /*11a80*/  LDC R5, c[0x0][0x3a0] ;  /* 0x0000e800ff057b82 */ /* 0x000e620000000800 */
[----:B------:R3:W-:Y:S04]  /*11a90*/  STL.64 [R1+0x5f0], R10 ;  /* 0x0005f00a01007387 */ /* 0x0007e80000100a00 */
[----:B------:R3:W-:Y:S01]  /*11aa0*/  LDGSTS.E [R252+0x401c0], desc[UR22][R10.64], !P4 ;  /* 0x401c00000afc7fae */ /* 0x0007e2000e1a1016 */
[----:B------:R-:W-:Y:S01]  /*11ab0*/  ISETP.GE.U32.AND P3, PT, R0, 0x7ffffe8d, PT ;  /* 0x7ffffe8d0000780c */ /* 0x000fe20003f66070 */
[----:B------:R-:W-:Y:S01]  /*11ac0*/  VIADD R0, R4, 0xffffff0b ;  /* 0xffffff0b04007836 */ /* 0x000fe20000000000 */
[----:B------:R-:W1:Y:S01]  /*11ad0*/  LDC R9, c[0x0][0x3a0] ;  /* 0x0000e800ff097b82 */ /* 0x000e620000000800 */
[----:B---3--:R-:W-:-:S07]  /*11ae0*/  IMAD.WIDE R10, R2, 0x4, R220 ;  /* 0x00000004020a7825 */ /* 0x008fce00078e02dc */
[----:B------:R-:W3:Y:S01]  /*11af0*/  LDC R4, c[0x0][0x3a0] ;  /* 0x0000e800ff047b82 */ /* 0x000ee20000000800 */
[----:B------:R2:W-:Y:S04]  /*11b00*/  STL.64 [R1+0x5e8], R10 ;  /* 0x0005e80a01007387 */ /* 0x0005e80000100a00 */
[----:B------:R2:W-:Y:S01]  /*11b10*/  LDGSTS.E [R252+0x401c4], desc[UR22][R10.64], !P5 ;  /* 0x401c40000afc7fae */ /* 0x0005e2000e9a1016 */
[----:B------:R-:W-:Y:S01]  /*11b20*/  ISETP.GE.U32.AND P4, PT, R0, 0x7ffffe8c, PT ;  /* 0x7ffffe8c0000780c */ /* 0x000fe20003f86070 */
[----:B----4-:R-:W-:Y:S02]  /*11b30*/  VIADD R0, R8, 0xffffff0a ;  /* 0xffffff0a08007836 */ /* 0x010fe40000000000 */
[----:B------:R-:W4:Y:S01]  /*11b40*/  LDC R8, c[0x0][0x3a0] ;  /* 0x0000e800ff087b82 */ /* 0x000f220000000800 */
[----:B--2---:R-:W-:-:S05]  /*11b50*/  IMAD.WIDE R10, R2, 0x4, R222 ;  /* 0x00000004020a7825 */ /* 0x004fca00078e02de */
[----:B------:R2:W-:Y:S04]  /*11b60*/  STL.64 [R1+0x5e0], R10 ;  /* 0x0005e00a01007387 */ /* 0x0005e80000100a00 */
[----:B------:R2:W-:Y:S01]  /*11b70*/  LDGSTS.E [R252+0x401c8], desc[UR22][R10.64], !P6 ;  /* 0x401c80000afc7fae */ /* 0x0005e2000f1a1016 */
[----:B------:R-:W-:Y:S01]  /*11b80*/  ISETP.GE.U32.AND P5, PT, R0, 0x7ffffe8b, PT ;  /* 0x7ffffe8b0000780c */ /* 0x000fe20003fa6070 */
[----:B------:R-:W-:Y:S02]  /*11b90*/  VIADD R0, R6, 0xffffff09 ;  /* 0xffffff0906007836 */ /* 0x000fe40000000000 */
[----:B------:R-:W3:Y:S01]  /*11ba0*/  LDC R6, c[0x0][0x3a0] ;  /* 0x0000e800ff067b82 */ /* 0x000ee20000000800 */
[----:B--2---:R-:W-:-:S05]  /*11bb0*/  IMAD.WIDE R10, R2, 0x4, R224 ;  /* 0x00000004020a7825 */ /* 0x004fca00078e02e0 */
[----:B------:R2:W-:Y:S04]  /*11bc0*/  STL.64 [R1+0x5d8], R10 ;  /* 0x0005d80a01007387 */ /* 0x0005e80000100a00 */
[----:B------:R2:W-:Y:S01]  /*11bd0*/  LDGSTS.E [R252+0x401cc], desc[UR22][R10.64], !P3 ;  /* 0x401cc0000afc7fae */ /* 0x0005e2000d9a1016 */
[----:B------:R-:W-:Y:S01]  /*11be0*/  ISETP.GE.U32.AND P6, PT, R0, 0x7ffffe8a, PT ;  /* 0x7ffffe8a0000780c */ /* 0x000fe20003fc6070 */
[----:B-1----:R-:W-:Y:S02]  /*11bf0*/  VIADD R0, R5, 0xffffff08 ;  /* 0xffffff0805007836 */ /* 0x002fe40000000000 */
[----:B------:R-:W1:Y:S01]  /*11c00*/  LDC R5, c[0x0][0x3a0] ;  /* 0x0000e800ff057b82 */ /* 0x000e620000000800 */
[----:B--2---:R-:W-:-:S05]  /*11c10*/  IMAD.WIDE R10, R2, 0x4, R226 ;  /* 0x00000004020a7825 */ /* 0x004fca00078e02e2 */
[----:B------:R2:W-:Y:S04]  /*11c20*/  STL.64 [R1+0x5d0], R10 ;  /* 0x0005d00a01007387 */ /* 0x0005e80000100a00 */
[----:B------:R2:W-:Y:S01]  /*11c30*/  LDGSTS.E [R252+0x401d0], desc[UR22][R10.64], !P4 ;  /* 0x401d00000afc7fae */ /* 0x0005e2000e1a1016 */
[----:B------:R-:W-:Y:S01]  /*11c40*/  ISETP.GE.U32.AND P3, PT, R0, 0x7ffffe89, PT ;  /* 0x7ffffe890000780c */ /* 0x000fe20003f66070 */
[----:B--2---:R-:W-:-:S05]  /*11c50*/  IMAD.WIDE R10, R2, 0x4, R228 ;  /* 0x00000004020a7825 */ /* 0x004fca00078e02e4 */
[----:B------:R2:W-:Y:S04]  /*11c60*/  STL.64 [R1+0x5c8], R10 ;  /* 0x0005c80a01007387 */ /* 0x0005e80000100a00 */
[----:B------:R2:W-:Y:S02]  /*11c70*/  LDGSTS.E [R252+0x401d4], desc[UR22][R10.64], !P5 ;  /* 0x401d40000afc7fae */ /* 0x0005e4000e9a1016 */
        /* <DEDUP_REMOVED lines=8> */
[----:B------:R-:W2:Y:S04]  /*11d00*/  LDL.LU.64 R24, [R1+0x238] ;  /* 0x0002380001187983 */ /* 0x000ea80000300a00 */
[----:B------:R-:W2:Y:S04]  /*11d10*/  LDL.LU.64 R242, [R1+0x210] ;  /* 0x0002100001f27983 */ /* 0x000ea80000300a00 */
[----:B------:R-:W2:Y:S04]  /*11d20*/  LDL.LU.64 R22, [R1+0x1e8] ;  /* 0x0001e80001167983 */ /* 0x000ea80000300a00 */
[----:B------:R-:W2:Y:S04]  /*11d30*/  LDL.LU.64 R20, [R1+0x1c8] ;  /* 0x0001c80001147983 */ /* 0x000ea80000300a00 */
[----:B------:R-:W2:Y:S04]  /*11d40*/  LDL.LU.64 R246, [R1+0x1a8] ;  /* 0x0001a80001f67983 */ /* 0x000ea80000300a00 */
[----:B------:R-:W2:Y:S04]  /*11d50*/  LDL.LU.64 R18, [R1+0x188] ;  /* 0x0001880001127983 */ /* 0x000ea80000300a00 */
[----:B------:R-:W2:Y:S04]  /*11d60*/  LDL.LU.64 R16, [R1+0x168] ;  /* 0x0001680001107983 */ /* 0x000ea80000300a00 */
[----:B------:R-:W2:Y:S04]  /*11d70*/  LDL.LU.64 R14, [R1+0x148] ;  /* 0x00014800010e7983 */ /* 0x000ea80000300a00 */
[----:B------:R-:W2:Y:S01]  /*11d80*/  LDL.LU.64 R248, [R1+0x128] ;  /* 0x0001280001f87983 */ /* 0x000ea20000300a00 */
[----:B------:R-:W-:-:S03]  /*11d90*/  VIADD R0, R9, 0xffffff07 ;  /* 0xffffff0709007836 */ /* 0x000fc60000000000 */
[----:B------:R-:W2:Y:S02]  /*11da0*/  LDL.LU.64 R244, [R1+0x108] ;  /* 0x0001080001f47983 */ /* 0x000ea40000300a00 */
[----:B------:R-:W-:Y:S01]  /*11db0*/  ISETP.GE.U32.AND P4, PT, R0, 0x7ffffe88, PT ;  /* 0x7ffffe880000780c */ /* 0x000fe20003f86070 */
[----:B---3--:R-:W-:Y:S01]  /*11dc0*/  VIADD R0, R4, 0xffffff06 ;  /* 0xffffff0604007836 */ /* 0x008fe20000000000 */
[----:B------:R-:W3:Y:S01]  /*11dd0*/  LDL.LU.64 R250, [R1+0xe8] ;  /* 0x0000e80001fa7983 */ /* 0x000ee20000300a00 */
[----:B------:R-:W2:Y:S03]  /*11de0*/  LDC R4, c[0x0][0x3a0] ;  /* 0x0000e800ff047b82 */ /* 0x000ea60000000800 */
[----:B------:R-:W-:Y:S01]  /*11df0*/  ISETP.GE.U32.AND P5, PT, R0, 0x7ffffe87, PT ;  /* 0x7ffffe870000780c */ /* 0x000fe20003fa6070 */
[----:B----4-:R-:W-:Y:S01]  /*11e00*/  VIADD R0, R8, 0xffffff05 ;  /* 0xffffff0508007836 */ /* 0x010fe20000000000 */
[----:B------:R-:W4:Y:S03]  /*11e10*/  LDL.LU.64 R140, [R1+0xc8] ;  /* 0x0000c800018c7983 */ /* 0x000f260000300a00 */
[----:B------:R-:W2:Y:S01]  /*11e20*/  LDC R8, c[0x0][0x3a0] ;  /* 0x0000e800ff087b82 */ /* 0x000ea20000000800 */
[----:B------:R-:W-:Y:S01]  /*11e30*/  ISETP.GE.U32.AND P6, PT, R0, 0x7ffffe86, PT ;  /* 0x7ffffe860000780c */ /* 0x000fe20003fc6070 */
[----:B------:R-:W-:Y:S01]  /*11e40*/  VIADD R0, R6, 0xffffff04 ;  /* 0xffffff0406007836 */ /* 0x000fe20000000000 */
[----:B------:R2:W-:Y:S05]  /*11e50*/  LDGSTS.E [R252+0x401e0], desc[UR22][R10.64], !P4 ;  /* 0x401e00000afc7fae */ /* 0x0005ea000e1a1016 */
[----:B------:R-:W2:Y:S01]  /*11e60*/  LDC R6, c[0x0][0x3a0] ;  /* 0x0000e800ff067b82 */ /* 0x000ea20000000800 */
[----:B------:R-:W-:Y:S01]  /*11e70*/  ISETP.GE.U32.AND P3, PT, R0, 0x7ffffe85, PT ;  /* 0x7ffffe850000780c */ /* 0x000fe20003f66070 */
[----:B-1----:R-:W-:-:S02]  /*11e80*/  VIADD R0, R5, 0xffffff03 ;  /* 0xffffff0305007836 */ /* 0x002fc40000000000 */
[----:B--2---:R-:W-:-:S03]  /*11e90*/  IMAD.WIDE R10, R2, 0x4, R236 ;  /* 0x00000004020a7825 */ /* 0x004fc600078e02ec */
[----:B------:R-:W-:Y:S02]  /*11ea0*/  ISETP.GE.U32.AND P4, PT, R0, 0x7ffffe84, PT ;  /* 0x7ffffe840000780c */ /* 0x000fe40003f86070 */
[----:B------:R1:W-:Y:S01]  /*11eb0*/  STL.64 [R1+0x5a8], R10 ;  /* 0x0005a80a01007387 */ /* 0x0003e20000100a00 */
[----:B------:R-:W-:-:S03]  /*11ec0*/  VIADD R0, R8, 0xffffff02 ;  /* 0xffffff0208007836 */ /* 0x000fc60000000000 */
[----:B------:R-:W2:Y:S01]  /*11ed0*/  LDL.LU.64 R138, [R1+0xa8] ;  /* 0x0000a800018a7983 */ /* 0x000ea20000300a00 */
[----:B------:R-:W-:-:S03]  /*11ee0*/  IMAD.WIDE R8, R2, 0x4, R238 ;  /* 0x0000000402087825 */ /* 0x000fc600078e02ee */
[----:B------:R-:W-:Y:S01]  /*11ef0*/  LDGSTS.E [R252+0x401e4], desc[UR22][R10.64], !P5 ;  /* 0x401e40000afc7fae */ /* 0x000fe2000e9a1016 */
[----:B------:R-:W-:Y:S01]  /*11f00*/  IMAD.SHL.U32 R206, R7, 0x80, RZ ;  /* 0x0000008007ce7824 */ /* 0x000fe200078e00ff */
[----:B------:R-:W-:Y:S02]  /*11f10*/  ISETP.GE.U32.AND P5, PT, R0, 0x7ffffe83, PT ;  /* 0x7ffffe830000780c */ /* 0x000fe40003fa6070 */
[----:B------:R-:W2:Y:S01]  /*11f20*/  LDL.LU.64 R136, [R1+0x88] ;  /* 0x0000880001887983 */ /* 0x000ea20000300a00 */
[----:B------:R-:W-:-:S03]  /*11f30*/  VIADD R0, R6, 0xffffff01 ;  /* 0xffffff0106007836 */ /* 0x000fc60000000000 */
[----:B------:R1:W-:Y:S01]  /*11f40*/  STL.64 [R1+0x5a0], R8 ;  /* 0x0005a00801007387 */ /* 0x0003e20000100a00 */
[----:B------:R-:W-:-:S03]  /*11f50*/  VIADD R207, R4, 0xffffff00 ;  /* 0xffffff0004cf7836 */ /* 0x000fc60000000000 */
[----:B------:R1:W-:Y:S04]  /*11f60*/  LDGSTS.E [R252+0x401e8], desc[UR22][R8.64], !P6 ;  /* 0x401e800008fc7fae */ /* 0x0003e8000f1a1016 */
[----:B------:R-:W2:Y:S04]  /*11f70*/  LDL.LU.64 R12, [R1+0x48] ;  /* 0x00004800010c7983 */ /* 0x000ea80000300a00 */
[----:B-1----:R-:W2:Y:S01]  /*11f80*/  LDL.LU.64 R10, [R1+0x230] ;  /* 0x00023000010a7983 */ /* 0x002ea20000300a00 */
[----:B------:R-:W-:-:S03]  /*11f90*/  IMAD.WIDE R8, R2, 0x4, R240 ;  /* 0x0000000402087825 */ /* 0x000fc600078e02f0 */
[----:B------:R1:W-:Y:S04]  /*11fa0*/  STL [R1+0xa08], R4 ;  /* 0x000a080401007387 */ /* 0x0003e80000100800 */
[----:B------:R1:W-:Y:S04]  /*11fb0*/  STL.64 [R1+0x598], R8 ;  /* 0x0005980801007387 */ /* 0x0003e80000100a00 */
[----:B------:R1:W-:Y:S01]  /*11fc0*/  LDGSTS.E [R252+0x401ec], desc[UR22][R8.64], !P3 ;  /* 0x401ec00008fc7fae */ /* 0x0003e2000d9a1016 */
[----:B------:R-:W-:-:S04]  /*11fd0*/  IMAD.WIDE R6, R206, 0x4, R24 ;  /* 0x00000004ce067825 */ /* 0x000fc800078e0218 */
[C---:B-1----:R-:W-:Y:S02]  /*11fe0*/  IMAD.WIDE R4, R206.reuse, 0x4, R242 ;  /* 0x00000004ce047825 */ /* 0x042fe400078e02f2 */
[----:B------:R-:W2:Y:S02]  /*11ff0*/  LDL.LU.64 R242, [R1+0x208] ;  /* 0x0002080001f27983 */ /* 0x000ea40000300a00 */
[C---:B------:R-:W-:Y:S02]  /*12000*/  IMAD.WIDE R8, R206.reuse, 0x4, R22 ;  /* 0x00000004ce087825 */ /* 0x040fe400078e0216 */
[----:B------:R1:W-:Y:S04]  /*12010*/  STL.64 [R1+0x9d8], R6 ;  /* 0x0009d80601007387 */ /* 0x0003e80000100a00 */
[----:B------:R1:W-:Y:S04]  /*12020*/  STL.64 [R1+0x9d0], R4 ;  /* 0x0009d00401007387 */ /* 0x0003e80000100a00 */
[----:B------:R1:W-:Y:S02]  /*12030*/  STL.64 [R1+0x9c8], R8 ;  /* 0x0009c80801007387 */ /* 0x0003e40000100a00 */
[----:B-1----:R-:W-:-:S02]  /*12040*/  IMAD.WIDE R6, R206, 0x4, R246 ;  /* 0x00000004ce067825 */ /* 0x002fc400078e02f6 */
[----:B------:R-:W2:Y:S02]  /*12050*/  LDL.LU.64 R246, [R1+0x1e0] ;  /* 0x0001e00001f67983 */ /* 0x000ea40000300a00 */
[----:B------:R-:W-:-:S05]  /*12060*/  IMAD.WIDE R4, R206, 0x4, R20 ;  /* 0x00000004ce047825 */ /* 0x000fca00078e0214 */
[----:B------:R1:W-:Y:S01]  /*12070*/  STL.64 [R1+0x9c0], R4 ;  /* 0x0009c00401007387 */ /* 0x0003e20000100a00 */
[----:B------:R-:W-:-:S03]  /*12080*/  IMAD.WIDE R8, R206, 0x4, R16 ;  /* 0x00000004ce087825 */ /* 0x000fc600078e0210 */
[----:B------:R-:W-:Y:S01]  /*12090*/  STL.64 [R1+0x9b8], R6 ;  /* 0x0009b80601007387 */ /* 0x000fe20000100a00 */
[----:B-1----:R-:W-:-:S05]  /*120a0*/  IMAD.WIDE R4, R206, 0x4, R18 ;  /* 0x00000004ce047825 */ /* 0x002fca00078e0212 */
[----:B------:R1:W-:Y:S04]  /*120b0*/  STL.64 [R1+0x9b0], R4 ;  /* 0x0009b00401007387 */ /* 0x0003e80000100a00 */
[----:B------:R-:W-:Y:S01]  /*120c0*/  STL.64 [R1+0x9a8], R8 ;  /* 0x0009a80801007387 */ /* 0x000fe20000100a00 */
[----:B-1----:R-:W-:-:S03]  /*120d0*/  IMAD.WIDE R4, R206, 0x4, R248 ;  /* 0x00000004ce047825 */ /* 0x002fc600078e02f8 */
[----:B------:R-:W2:Y:S01]  /*120e0*/  LDL.LU.64 R248, [R1+0x1c0] ;  /* 0x0001c00001f87983 */ /* 0x000ea20000300a00 */
[----:B------:R-:W-:-:S05]  /*120f0*/  IMAD.WIDE R6, R206, 0x4, R14 ;  /* 0x00000004ce067825 */ /* 0x000fca00078e020e */
[----:B------:R1:W-:Y:S04]  /*12100*/  STL.64 [R1+0x9a0], R6 ;  /* 0x0009a00601007387 */ /* 0x0003e80000100a00 */
[----:B------:R3:W-:Y:S01]  /*12110*/  STL.64 [R1+0x998], R4 ;  /* 0x0009980401007387 */ /* 0x0007e20000100a00 */
[----:B----4-:R-:W-:-:S04]  /*12120*/  IMAD.WIDE R140, R206, 0x4, R140 ;  /* 0x00000004ce8c7825 */ /* 0x010fc800078e028c */
[----:B-1----:R-:W-:-:S04]  /*12130*/  IMAD.WIDE R6, R206, 0x4, R244 ;  /* 0x00000004ce067825 */ /* 0x002fc800078e02f4 */
[C---:B---3--:R-:W-:Y:S01]  /*12140*/  IMAD.WIDE R4, R206.reuse, 0x4, R250 ;  /* 0x00000004ce047825 */ /* 0x048fe200078e02fa */
[----:B------:R1:W-:Y:S04]  /*12150*/  STL.64 [R1+0x990], R6 ;  /* 0x0009900601007387 */ /* 0x0003e80000100a00 */
[----:B------:R-:W3:Y:S01]  /*12160*/  LDL.LU.64 R244, [R1+0x1a0] ;  /* 0x0001a00001f47983 */ /* 0x000ee20000300a00 */
[----:B--2---:R-:W-:-:S03]  /*12170*/  IMAD.WIDE R138, R206, 0x4, R138 ;  /* 0x00000004ce8a7825 */ /* 0x004fc600078e028a */
[----:B------:R-:W2:Y:S04]  /*12180*/  LDL.LU.64 R250, [R1+0x180] ;  /* 0x0001800001fa7983 */ /* 0x000ea80000300a00 */
[----:B------:R-:W-:Y:S01]  /*12190*/  STL.64 [R1+0x988], R4 ;  /* 0x0009880401007387 */ /* 0x000fe20000100a00 */
[----:B------:R-:W-:-:S03]  /*121a0*/  IMAD.WIDE R136, R206, 0x4, R136 ;  /* 0x00000004ce887825 */ /* 0x000fc600078e0288 */
[----:B------:R-:W-:Y:S04]  /*121b0*/  STL.64 [R1+0xa10], R4 ;  /* 0x000a100401007387 */ /* 0x000fe80000100a00 */
[----:B------:R-:W4:Y:S04]  /*121c0*/  LDL.LU.64 R14, [R1+0x160] ;  /* 0x00016000010e7983 */ /* 0x000f280000300a00 */
[----:B------:R-:W-:Y:S01]  /*121d0*/  STL.64 [R1+0x980], R140 ;  /* 0x0009808c01007387 */ /* 0x000fe20000100a00 */
[----:B------:R-:W-:-:S03]  /*121e0*/  IMAD.WIDE R132, R206, 0x4, R132 ;  /* 0x00000004ce847825 */ /* 0x000fc600078e0284 */
[----:B------:R-:W-:Y:S01]  /*121f0*/  STL.64 [R1+0xa18], R140 ;  /* 0x000a188c01007387 */ /* 0x000fe20000100a00 */
[----:B------:R-:W-:-:S03]  /*12200*/  IMAD.WIDE R130, R206, 0x4, R12 ;  /* 0x00000004ce827825 */ /* 0x000fc600078e020c */
[----:B------:R-:W-:Y:S04]  /*12210*/  STL.64 [R1+0x978], R138 ;  /* 0x0009788a01007387 */ /* 0x000fe80000100a00 */
[----:B------:R-:W-:Y:S01]  /*12220*/  STL.64 [R1+0xa20], R138 ;  /* 0x000a208a01007387 */ /* 0x000fe20000100a00 */
[----:B------:R-:W-:-:S03]  /*12230*/  IMAD.WIDE R128, R206, 0x4, R10 ;  /* 0x00000004ce807825 */ /* 0x000fc600078e020a */
[----:B------:R-:W4:Y:S04]  /*12240*/  LDL.LU.64 R20, [R1+0x140] ;  /* 0x0001400001147983 */ /* 0x000f280000300a00 */
[----:B------:R-:W4:Y:S04]  /*12250*/  LDL.LU.64 R12, [R1+0x120] ;  /* 0x00012000010c7983 */ /* 0x000f280000300a00 */
[----:B------:R-:W-:Y:S04]  /*12260*/  STL.64 [R1+0x590], R136 ;  /* 0x0005908801007387 */ /* 0x000fe80000100a00 */
[----:B------:R-:W-:Y:S04]  /*12270*/  STL.64 [R1+0xa28], R136 ;  /* 0x000a288801007387 */ /* 0x000fe80000100a00 */
[----:B------:R-:W4:Y:S04]  /*12280*/  LDL.LU.64 R10, [R1+0x100] ;  /* 0x00010000010a7983 */ /* 0x000f280000300a00 */
[----:B------:R-:W-:Y:S04]  /*12290*/  STL.64 [R1+0x588], R132 ;  /* 0x0005888401007387 */ /* 0x000fe80000100a00 */
[----:B------:R-:W-:Y:S01]  /*122a0*/  STL.64 [R1+0xa30], R132 ;  /* 0x000a308401007387 */ /* 0x000fe20000100a00 */
[----:B------:R-:W-:-:S03]  /*122b0*/  IMAD.WIDE R124, R206, 0x4, R246 ;  /* 0x00000004ce7c7825 */ /* 0x000fc600078e02f6 */
[----:B------:R-:W4:Y:S04]  /*122c0*/  LDL.LU.64 R246, [R1+0xe0] ;  /* 0x0000e00001f67983 */ /* 0x000f280000300a00 */
[----:B------:R-:W4:Y:S04]  /*122d0*/  LDL.LU.64 R18, [R1+0xc0] ;  /* 0x0000c00001127983 */ /* 0x000f280000300a00 */
[----:B------:R-:W-:Y:S04]  /*122e0*/  STL.64 [R1+0x580], R130 ;  /* 0x0005808201007387 */ /* 0x000fe80000100a00 */
[----:B------:R-:W-:Y:S01]  /*122f0*/  STL.64 [R1+0xa38], R130 ;  /* 0x000a388201007387 */ /* 0x000fe20000100a00 */
[----:B------:R-:W-:-:S03]  /*12300*/  IMAD.WIDE R122, R206, 0x4, R248 ;  /* 0x00000004ce7a7825 */ /* 0x000fc600078e02f8 */
[----:B------:R-:W4:Y:S01]  /*12310*/  LDL.LU.64 R248, [R1+0xa0] ;  /* 0x0000a00001f87983 */ /* 0x000f220000300a00 */
[----:B------:R-:W-:-:S03]  /*12320*/  IMAD.WIDE R126, R206, 0x4, R242 ;  /* 0x00000004ce7e7825 */ /* 0x000fc600078e02f2 */
[----:B------:R-:W-:Y:S04]  /*12330*/  STL.64 [R1+0x578], R128 ;  /* 0x0005788001007387 */ /* 0x000fe80000100a00 */
[----:B------:R-:W-:Y:S04]  /*12340*/  STL.64 [R1+0xa40], R128 ;  /* 0x000a408001007387 */ /* 0x000fe80000100a00 */
[----:B------:R-:W4:Y:S01]  /*12350*/  LDL.LU.64 R242, [R1+0x80] ;  /* 0x0000800001f27983 */ /* 0x000f220000300a00 */
[----:B---3--:R-:W-:-:S03]  /*12360*/  IMAD.WIDE R120, R206, 0x4, R244 ;  /* 0x00000004ce787825 */ /* 0x008fc600078e02f4 */
[----:B------:R-:W3:Y:S01]  /*12370*/  LDL.LU.64 R244, [R1+0x60] ;  /* 0x0000600001f47983 */ /* 0x000ee20000300a00 */
[----:B--2---:R-:W-:-:S03]  /*12380*/  IMAD.WIDE R118, R206, 0x4, R250 ;  /* 0x00000004ce767825 */ /* 0x004fc600078e02fa */
[----:B------:R-:W-:Y:S04]  /*12390*/  STL.64 [R1+0x570], R126 ;  /* 0x0005707e01007387 */ /* 0x000fe80000100a00 */
[----:B------:R-:W-:Y:S04]  /*123a0*/  STL.64 [R1+0xa48], R126 ;  /* 0x000a487e01007387 */ /* 0x000fe80000100a00 */
[----:B------:R-:W2:Y:S01]  /*123b0*/  LDL.LU.64 R250, [R1+0x40] ;  /* 0x0000400001fa7983 */ /* 0x000ea20000300a00 */
[----:B----4-:R-:W-:-:S03]  /*123c0*/  IMAD.WIDE R116, R206, 0x4, R14 ;  /* 0x00000004ce747825 */ /* 0x010fc600078e020e */
[----:B------:R-:W-:Y:S04]  /*123d0*/  STL.64 [R1+0x568], R124 ;  /* 0x0005687c01007387 */ /* 0x000fe80000100a00 */
[----:B------:R-:W-:Y:S04]  /*123e0*/  STL.64 [R1+0xa50], R124 ;  /* 0x000a507c01007387 */ /* 0x000fe80000100a00 */
[----:B------:R-:W4:Y:S04]  /*123f0*/  LDL.LU.64 R16, [R1+0x228] ;  /* 0x0002280001107983 */ /* 0x000f280000300a00 */
[----:B------:R-:W4:Y:S04]  /*12400*/  LDL.LU.64 R14, [R1+0x200] ;  /* 0x00020000010e7983 */ /* 0x000f280000300a00 */
[----:B------:R-:W-:Y:S01]  /*12410*/  STL.64 [R1+0x560], R122 ;  /* 0x0005607a01007387 */ /* 0x000fe20000100a00 */
[----:B------:R-:W-:-:S03]  /*12420*/  IMAD.WIDE R114, R206, 0x4, R20 ;  /* 0x00000004ce727825 */ /* 0x000fc600078e0214 */
[----:B------:R1:W-:Y:S01]  /*12430*/  STL.64 [R1+0xa58], R122 ;  /* 0x000a587a01007387 */ /* 0x0003e20000100a00 */
[----:B------:R-:W-:-:S03]  /*12440*/  IMAD.WIDE R112, R206, 0x4, R12 ;  /* 0x00000004ce707825 */ /* 0x000fc600078e020c */
[----:B------:R-:W4:Y:S04]  /*12450*/  LDL.LU.64 R20, [R1+0x1d8] ;  /* 0x0001d80001147983 */ /* 0x000f280000300a00 */
[----:B------:R-:W-:Y:S04]  /*12460*/  STL.64 [R1+0x558], R120 ;  /* 0x0005587801007387 */ /* 0x000fe80000100a00 */
[----:B------:R-:W4:Y:S01]  /*12470*/  LDL.LU.64 R12, [R1+0x1b8] ;  /* 0x0001b800010c7983 */ /* 0x000f220000300a00 */
[----:B------:R-:W-:-:S03]  /*12480*/  IMAD.WIDE R110, R206, 0x4, R10 ;  /* 0x00000004ce6e7825 */ /* 0x000fc600078e020a */
[----:B------:R-:W-:Y:S04]  /*12490*/  STL.64 [R1+0x550], R118 ;  /* 0x0005507601007387 */ /* 0x000fe80000100a00 */
[----:B------:R-:W4:Y:S04]  /*124a0*/  LDL.LU.64 R10, [R1+0x198] ;  /* 0x00019800010a7983 */ /* 0x000f280000300a00 */
[----:B------:R-:W-:Y:S01]  /*124b0*/  STL.64 [R1+0x548], R116 ;  /* 0x0005487401007387 */ /* 0x000fe20000100a00 */
[----:B------:R-:W-:-:S03]  /*124c0*/  IMAD.WIDE R108, R206, 0x4, R246 ;  /* 0x00000004ce6c7825 */ /* 0x000fc600078e02f6 */
[----:B------:R-:W4:Y:S01]  /*124d0*/  LDL.LU.64 R246, [R1+0x178] ;  /* 0x0001780001f67983 */ /* 0x000f220000300a00 */
[----:B------:R-:W-:-:S03]  /*124e0*/  IMAD.WIDE R106, R206, 0x4, R18 ;  /* 0x00000004ce6a7825 */ /* 0x000fc600078e0212 */
[----:B------:R-:W-:Y:S04]  /*124f0*/  STL.64 [R1+0x540], R114 ;  /* 0x0005407201007387 */ /* 0x000fe80000100a00 */
[----:B------:R-:W4:Y:S04]  /*12500*/  LDL.LU.64 R18, [R1+0x158] ;  /* 0x0001580001127983 */ /* 0x000f280000300a00 */
[----:B------:R-:W-:Y:S01]  /*12510*/  STL.64 [R1+0x538], R112 ;  /* 0x0005387001007387 */ /* 0x000fe20000100a00 */
[----:B------:R-:W-:-:S03]  /*12520*/  IMAD.WIDE R104, R206, 0x4, R248 ;  /* 0x00000004ce687825 */ /* 0x000fc600078e02f8 */
[----:B------:R-:W4:Y:S04]  /*12530*/  LDL.LU.64 R248, [R1+0x138] ;  /* 0x0001380001f87983 */ /* 0x000f280000300a00 */
[----:B------:R-:W-:Y:S01]  /*12540*/  STL.64 [R1+0x530], R110 ;  /* 0x0005306e01007387 */ /* 0x000fe20000100a00 */
[----:B------:R-:W-:-:S03]  /*12550*/  IMAD.WIDE R102, R206, 0x4, R242 ;  /* 0x00000004ce667825 */ /* 0x000fc600078e02f2 */
[----:B------:R-:W4:Y:S04]  /*12560*/  LDL.LU.64 R242, [R1+0x118] ;  /* 0x0001180001f27983 */ /* 0x000f280000300a00 */
[----:B------:R-:W-:Y:S01]  /*12570*/  STL.64 [R1+0x528], R108 ;  /* 0x0005286c01007387 */ /* 0x000fe20000100a00 */
[----:B---3--:R-:W-:-:S03]  /*12580*/  IMAD.WIDE R100, R206, 0x4, R244 ;  /* 0x00000004ce647825 */ /* 0x008fc600078e02f4 */
[----:B------:R-:W3:Y:S04]  /*12590*/  LDL.LU.64 R244, [R1+0xf8] ;  /* 0x0000f80001f47983 */ /* 0x000ee80000300a00 */
[----:B------:R-:W-:Y:S01]  /*125a0*/  STL.64 [R1+0x520], R106 ;  /* 0x0005206a01007387 */ /* 0x000fe20000100a00 */
[----:B--2---:R-:W-:-:S03]  /*125b0*/  IMAD.WIDE R98, R206, 0x4, R250 ;  /* 0x00000004ce627825 */ /* 0x004fc600078e02fa */
[----:B------:R-:W2:Y:S04]  /*125c0*/  LDL.LU.64 R250, [R1+0xd8] ;  /* 0x0000d80001fa7983 */ /* 0x000ea80000300a00 */
[----:B------:R-:W-:Y:S01]  /*125d0*/  STL.64 [R1+0x518], R104 ;  /* 0x0005186801007387 */ /* 0x000fe20000100a00 */
[----:B----4-:R-:W-:-:S03]  /*125e0*/  IMAD.WIDE R96, R206, 0x4, R16 ;  /* 0x00000004ce607825 */ /* 0x010fc600078e0210 */
[----:B------:R-:W4:Y:S01]  /*125f0*/  LDL.LU.64 R16, [R1+0xb8] ;  /* 0x0000b80001107983 */ /* 0x000f220000300a00 */
[----:B------:R-:W-:-:S03]  /*12600*/  IMAD.WIDE R94, R206, 0x4, R14 ;  /* 0x00000004ce5e7825 */ /* 0x000fc600078e020e */
[----:B------:R-:W-:Y:S04]  /*12610*/  STL.64 [R1+0x510], R102 ;  /* 0x0005106601007387 */ /* 0x000fe80000100a00 */
[----:B------:R-:W4:Y:S04]  /*12620*/  LDL.LU.64 R14, [R1+0x98] ;  /* 0x00009800010e7983 */ /* 0x000f280000300a00 */
[----:B------:R-:W-:Y:S01]  /*12630*/  STL.64 [R1+0x508], R100 ;  /* 0x0005086401007387 */ /* 0x000fe20000100a00 */
[----:B------:R-:W-:-:S03]  /*12640*/  IMAD.WIDE R92, R206, 0x4, R20 ;  /* 0x00000004ce5c7825 */ /* 0x000fc600078e0214 */
[----:B------:R-:W-:Y:S01]  /*12650*/  STL.64 [R1+0x500], R98 ;  /* 0x0005006201007387 */ /* 0x000fe20000100a00 */
[----:B------:R-:W-:-:S03]  /*12660*/  IMAD.WIDE R90, R206, 0x4, R12 ;  /* 0x00000004ce5a7825 */ /* 0x000fc600078e020c */
[----:B------:R-:W4:Y:S04]  /*12670*/  LDL.LU.64 R12, [R1+0x78] ;  /* 0x00007800010c7983 */ /* 0x000f280000300a00 */
[----:B------:R-:W-:Y:S01]  /*12680*/  STL.64 [R1+0x4f8], R96 ;  /* 0x0004f86001007387 */ /* 0x000fe20000100a00 */
[----:B------:R-:W-:-:S03]  /*12690*/  IMAD.WIDE R88, R206, 0x4, R10 ;  /* 0x00000004ce587825 */ /* 0x000fc600078e020a */
[----:B------:R-:W4:Y:S04]  /*126a0*/  LDL.LU.64 R10, [R1+0x58] ;  /* 0x00005800010a7983 */ /* 0x000f280000300a00 */
[----:B------:R-:W-:Y:S01]  /*126b0*/  STL.64 [R1+0x4f0], R94 ;  /* 0x0004f05e01007387 */ /* 0x000fe20000100a00 */
[----:B------:R-:W-:-:S03]  /*126c0*/  IMAD.WIDE R86, R206, 0x4, R246 ;  /* 0x00000004ce567825 */ /* 0x000fc600078e02f6 */
[----:B------:R-:W4:Y:S04]  /*126d0*/  LDL.LU.64 R246, [R1+0x38] ;  /* 0x0000380001f67983 */ /* 0x000f280000300a00 */
[----:B------:R-:W-:Y:S04]  /*126e0*/  STL.64 [R1+0x4e8], R92 ;  /* 0x0004e85c01007387 */ /* 0x000fe80000100a00 */
[----:B------:R-:W4:Y:S04]  /*126f0*/  LDL.LU.64 R24, [R1+0x220] ;  /* 0x0002200001187983 */ /* 0x000f280000300a00 */
[----:B------:R-:W-:Y:S01]  /*12700*/  STL.64 [R1+0x4e0], R90 ;  /* 0x0004e05a01007387 */ /* 0x000fe20000100a00 */
[----:B------:R-:W-:-:S03]  /*12710*/  IMAD.WIDE R82, R206, 0x4, R248 ;  /* 0x00000004ce527825 */ /* 0x000fc600078e02f8 */
[----:B------:R-:W4:Y:S01]  /*12720*/  LDL.LU.64 R248, [R1+0x1f8] ;  /* 0x0001f80001f87983 */ /* 0x000f220000300a00 */
[----:B------:R-:W-:-:S03]  /*12730*/  IMAD.WIDE R84, R206, 0x4, R18 ;  /* 0x00000004ce547825 */ /* 0x000fc600078e0212 */
[----:B------:R-:W-:Y:S01]  /*12740*/  STL.64 [R1+0x4d8], R88 ;  /* 0x0004d85801007387 */ /* 0x000fe20000100a00 */
[----:B------:R-:W-:-:S03]  /*12750*/  IMAD.WIDE R80, R206, 0x4, R242 ;  /* 0x00000004ce507825 */ /* 0x000fc600078e02f2 */
[----:B------:R-:W4:Y:S04]  /*12760*/  LDL.LU.64 R242, [R1+0x1d0] ;  /* 0x0001d00001f27983 */ /* 0x000f280000300a00 */
[----:B------:R-:W-:Y:S04]  /*12770*/  STL.64 [R1+0x4d0], R86 ;  /* 0x0004d05601007387 */ /* 0x000fe80000100a00 */
[----:B------:R-:W4:Y:S01]  /*12780*/  LDL.LU.64 R22, [R1+0x1b0] ;  /* 0x0001b00001167983 */ /* 0x000f220000300a00 */
[----:B---3--:R-:W-:-:S03]  /*12790*/  IMAD.WIDE R78, R206, 0x4, R244 ;  /* 0x00000004ce4e7825 */ /* 0x008fc600078e02f4 */
[----:B------:R-:W3:Y:S04]  /*127a0*/  LDL.LU.64 R244, [R1+0x190] ;  /* 0x0001900001f47983 */ /* 0x000ee80000300a00 */
[----:B------:R-:W-:Y:S01]  /*127b0*/  STL.64 [R1+0x4c8], R84 ;  /* 0x0004c85401007387 */ /* 0x000fe20000100a00 */
[----:B--2---:R-:W-:-:S03]  /*127c0*/  IMAD.WIDE R76, R206, 0x4, R250 ;  /* 0x00000004ce4c7825 */ /* 0x004fc600078e02fa */
[----:B------:R-:W2:Y:S04]  /*127d0*/  LDL.LU.64 R250, [R1+0x170] ;  /* 0x0001700001fa7983 */ /* 0x000ea80000300a00 */
[----:B------:R-:W-:Y:S04]  /*127e0*/  STL.64 [R1+0x4c0], R82 ;  /* 0x0004c05201007387 */ /* 0x000fe80000100a00 */
[----:B------:R-:W2:Y:S01]  /*127f0*/  LDL.LU.64 R20, [R1+0x150] ;  /* 0x0001500001147983 */ /* 0x000ea20000300a00 */
[----:B----4-:R-:W-:-:S03]  /*12800*/  IMAD.WIDE R74, R206, 0x4, R16 ;  /* 0x00000004ce4a7825 */ /* 0x010fc600078e0210 */
[----:B------:R-:W-:Y:S04]  /*12810*/  STL.64 [R1+0x4b8], R80 ;  /* 0x0004b85001007387 */ /* 0x000fe80000100a00 */
[----:B------:R-:W4:Y:S01]  /*12820*/  LDL.LU.64 R18, [R1+0x130] ;  /* 0x0001300001127983 */ /* 0x000f220000300a00 */
[----:B------:R-:W-:-:S03]  /*12830*/  IMAD.WIDE R72, R206, 0x4, R14 ;  /* 0x00000004ce487825 */ /* 0x000fc600078e020e */
[----:B------:R-:W4:Y:S04]  /*12840*/  LDL.LU.64 R16, [R1+0x110] ;  /* 0x0001100001107983 */ /* 0x000f280000300a00 */
[----:B------:R-:W-:Y:S04]  /*12850*/  STL.64 [R1+0x4b0], R78 ;  /* 0x0004b04e01007387 */ /* 0x000fe80000100a00 */
[----:B------:R-:W4:Y:S01]  /*12860*/  LDL.LU.64 R14, [R1+0xf0] ;  /* 0x0000f000010e7983 */ /* 0x000f220000300a00 */
        /* <DEDUP_REMOVED lines=9> */
[----:B------:R-:W-:Y:S01]  /*12900*/  STL.64 [R1+0x490], R70 ;  /* 0x0004904601007387 */ /* 0x000fe20000100a00 */
[----:B------:R-:W-:-:S03]  /*12910*/  IMAD.WIDE R62, R206, 0x4, R248 ;  /* 0x00000004ce3e7825 */ /* 0x000fc600078e02f8 */
[----:B------:R-:W4:Y:S01]  /*12920*/  LDL.LU.64 R248, [R1+0x70] ;  /* 0x0000700001f87983 */ /* 0x000f220000300a00 */
[----:B------:R-:W-:-:S03]  /*12930*/  IMAD.WIDE R64, R206, 0x4, R24 ;  /* 0x00000004ce407825 */ /* 0x000fc600078e0218 */
[----:B------:R-:W-:Y:S01]  /*12940*/  STL.64 [R1+0x488], R68 ;  /* 0x0004884401007387 */ /* 0x000fe20000100a00 */
[----:B------:R-:W-:-:S03]  /*12950*/  IMAD.WIDE R60, R206, 0x4, R242 ;  /* 0x00000004ce3c7825 */ /* 0x000fc600078e02f2 */
[----:B------:R-:W4:Y:S04]  /*12960*/  LDL.LU.64 R242, [R1+0x50] ;  /* 0x0000500001f27983 */ /* 0x000f280000300a00 */
[----:B------:R-:W-:Y:S01]  /*12970*/  STL.64 [R1+0x480], R66 ;  /* 0x0004804201007387 */ /* 0x000fe20000100a00 */
[----:B------:R-:W-:-:S03]  /*12980*/  IMAD.WIDE R58, R206, 0x4, R22 ;  /* 0x00000004ce3a7825 */ /* 0x000fc600078e0216 */
[----:B------:R-:W-:Y:S01]  /*12990*/  STL.64 [R1+0x478], R64 ;  /* 0x0004784001007387 */ /* 0x000fe20000100a00 */
[----:B---3--:R-:W-:-:S03]  /*129a0*/  IMAD.WIDE R56, R206, 0x4, R244 ;  /* 0x00000004ce387825 */ /* 0x008fc600078e02f4 */
[----:B------:R-:W3:Y:S04]  /*129b0*/  LDL.LU.64 R244, [R1+0x30] ;  /* 0x0000300001f47983 */ /* 0x000ee80000300a00 */
[----:B------:R-:W-:Y:S01]  /*129c0*/  STL.64 [R1+0x470], R62 ;  /* 0x0004703e01007387 */ /* 0x000fe20000100a00 */
[----:B--2---:R-:W-:-:S03]  /*129d0*/  IMAD.WIDE R54, R206, 0x4, R250 ;  /* 0x00000004ce367825 */ /* 0x004fc600078e02fa */
[----:B------:R-:W2:Y:S04]  /*129e0*/  LDL.LU.64 R250, [R1+0x218] ;  /* 0x0002180001fa7983 */ /* 0x000ea80000300a00 */
[----:B------:R-:W-:Y:S01]  /*129f0*/  STL.64 [R1+0x468], R60 ;  /* 0x0004683c01007387 */ /* 0x000fe20000100a00 */
[----:B------:R-:W-:-:S03]  /*12a00*/  IMAD.WIDE R52, R206, 0x4, R20 ;  /* 0x00000004ce347825 */ /* 0x000fc600078e0214 */
[----:B------:R-:W-:Y:S04]  /*12a10*/  STL.64 [R1+0x460], R58 ;  /* 0x0004603a01007387 */ /* 0x000fe80000100a00 */
[----:B------:R-:W-:Y:S01]  /*12a20*/  STL.64 [R1+0x458], R56 ;  /* 0x0004583801007387 */ /* 0x000fe20000100a00 */
[----:B----4-:R-:W-:-:S03]  /*12a30*/  IMAD.WIDE R50, R206, 0x4, R18 ;  /* 0x00000004ce327825 */ /* 0x010fc600078e0212 */
[----:B------:R-:W-:Y:S01]  /*12a40*/  STL.64 [R1+0x450], R54 ;  /* 0x0004503601007387 */ /* 0x000fe20000100a00 */
[----:B------:R-:W-:-:S03]  /*12a50*/  IMAD.WIDE R48, R206, 0x4, R16 ;  /* 0x00000004ce307825 */ /* 0x000fc600078e0210 */
[----:B------:R-:W-:Y:S04]  /*12a60*/  STL.64 [R1+0x228], R52 ;  /* 0x0002283401007387 */ /* 0x000fe80000100a00 */
[----:B------:R-:W-:Y:S01]  /*12a70*/  STL.64 [R1+0x208], R50 ;  /* 0x0002083201007387 */ /* 0x000fe20000100a00 */
[----:B------:R-:W-:-:S03]  /*12a80*/  IMAD.WIDE R46, R206, 0x4, R14 ;  /* 0x00000004ce2e7825 */ /* 0x000fc600078e020e */
[----:B------:R-:W4:Y:S04]  /*12a90*/  LDL.LU.64 R30, [R1+0x1f0] ;  /* 0x0001f000011e7983 */ /* 0x000f280000300a00 */
[----:B------:R-:W4:Y:S01]  /*12aa0*/  LDL.LU.64 R28, [R1+0x240] ;  /* 0x00024000011c7983 */ /* 0x000f220000300a00 */
[----:B------:R-:W-:-:S03]  /*12ab0*/  IMAD.WIDE R44, R206, 0x4, R12 ;  /* 0x00000004ce2c7825 */ /* 0x000fc600078e020c */
[----:B------:R-:W-:Y:S04]  /*12ac0*/  STL.64 [R1+0x1e8], R48 ;  /* 0x0001e83001007387 */ /* 0x000fe80000100a00 */
[----:B------:R-:W4:Y:S01]  /*12ad0*/  LDL.LU.64 R26, [R1+0x248] ;  /* 0x00024800011a7983 */ /* 0x000f220000300a00 */
[----:B------:R-:W-:-:S04]  /*12ae0*/  IMAD.WIDE R42, R206, 0x4, R10 ;  /* 0x00000004ce2a7825 */ /* 0x000fc800078e020a */
[C---:B------:R-:W-:Y:S02]  /*12af0*/  IMAD.WIDE R40, R206.reuse, 0x4, R246 ;  /* 0x00000004ce287825 */ /* 0x040fe400078e02f6 */
[----:B------:R-:W4:Y:S04]  /*12b00*/  LDL.LU.64 R246, [R1+0x250] ;  /* 0x0002500001f67983 */ /* 0x000f280000300a00 */
[----:B------:R-:W-:Y:S04]  /*12b10*/  STL.64 [R1+0x1c0], R46 ;  /* 0x0001c02e01007387 */ /* 0x000fe80000100a00 */
[----:B------:R-:W4:Y:S01]  /*12b20*/  LDL.LU.64 R148, [R1+0x258] ;  /* 0x0002580001947983 */ /* 0x000f220000300a00 */
[----:B------:R-:W-:-:S03]  /*12b30*/  IMAD.WIDE R38, R206, 0x4, R248 ;  /* 0x00000004ce267825 */ /* 0x000fc600078e02f8 */
[----:B------:R-:W4:Y:S04]  /*12b40*/  LDL.LU.64 R248, [R1+0x260] ;  /* 0x0002600001f87983 */ /* 0x000f280000300a00 */
[----:B------:R-:W-:Y:S04]  /*12b50*/  STL.64 [R1+0x1a0], R44 ;  /* 0x0001a02c01007387 */ /* 0x000fe80000100a00 */
[----:B------:R-:W4:Y:S04]  /*12b60*/  LDL.LU.64 R146, [R1+0x268] ;  /* 0x0002680001927983 */ /* 0x000f280000300a00 */
[----:B------:R-:W4:Y:S04]  /*12b70*/  LDL.LU.64 R144, [R1+0x270] ;  /* 0x0002700001907983 */ /* 0x000f280000300a00 */
[----:B------:R-:W4:Y:S04]  /*12b80*/  LDL.LU.64 R134, [R1+0x278] ;  /* 0x0002780001867983 */ /* 0x000f280000300a00 */
[----:B------:R-:W-:Y:S04]  /*12b90*/  STL.64 [R1+0x150], R42 ;  /* 0x0001502a01007387 */ /* 0x000fe80000100a00 */
[----:B------:R-:W4:Y:S04]  /*12ba0*/  LDL.LU.64 R10, [R1+0x280] ;  /* 0x00028000010a7983 */ /* 0x000f280000300a00 */
[----:B------:R-:W-:Y:S04]  /*12bb0*/  STL.64 [R1+0x120], R40 ;  /* 0x0001202801007387 */ /* 0x000fe80000100a00 */
[----:B------:R-:W4:Y:S04]  /*12bc0*/  LDL.LU.64 R24, [R1+0x288] ;  /* 0x0002880001187983 */ /* 0x000f280000300a00 */
[----:B------:R-:W4:Y:S04]  /*12bd0*/  LDL.LU.64 R22, [R1+0x290] ;  /* 0x0002900001167983 */ /* 0x000f280000300a00 */
[----:B------:R-:W4:Y:S04]  /*12be0*/  LDL.LU.64 R20, [R1+0x298] ;  /* 0x0002980001147983 */ /* 0x000f280000300a00 */
[----:B------:R-:W4:Y:S04]  /*12bf0*/  LDL.LU.64 R18, [R1+0x2a0] ;  /* 0x0002a00001127983 */ /* 0x000f280000300a00 */
[----:B------:R-:W4:Y:S04]  /*12c00*/  LDL.LU.64 R16, [R1+0x2a8] ;  /* 0x0002a80001107983 */ /* 0x000f280000300a00 */
[----:B------:R-:W4:Y:S01]  /*12c10*/  LDL.LU.64 R14, [R1+0x2b0] ;  /* 0x0002b000010e7983 */ /* 0x000f220000300a00 */
[----:B------:R-:W-:-:S03]  /*12c20*/  IMAD.WIDE R36, R206, 0x4, R242 ;  /* 0x00000004ce247825 */ /* 0x000fc600078e02f2 */
[----:B------:R-:W4:Y:S01]  /*12c30*/  LDL.LU.64 R12, [R1+0x2b8] ;  /* 0x0002b800010c7983 */ /* 0x000f220000300a00 */
[----:B---3--:R-:W-:-:S03]  /*12c40*/  IMAD.WIDE R34, R206, 0x4, R244 ;  /* 0x00000004ce227825 */ /* 0x008fc600078e02f4 */
[----:B------:R-:W3:Y:S01]  /*12c50*/  LDL.LU.64 R242, [R1+0x2c0] ;  /* 0x0002c00001f27983 */ /* 0x000ee20000300a00 */
[----:B--2---:R-:W-:-:S03]  /*12c60*/  IMAD.WIDE R32, R206, 0x4, R250 ;  /* 0x00000004ce207825 */ /* 0x004fc600078e02fa */
[----:B------:R-:W2:Y:S01]  /*12c70*/  LDL.LU.64 R244, [R1+0x2c8] ;  /* 0x0002c80001f47983 */ /* 0x000ea20000300a00 */
[----:B----4-:R-:W-:-:S03]  /*12c80*/  IMAD.WIDE R30, R206, 0x4, R30 ;  /* 0x00000004ce1e7825 */ /* 0x010fc600078e021e */
[----:B------:R-:W4:Y:S01]  /*12c90*/  LDL.LU.64 R250, [R1+0x2d0] ;  /* 0x0002d00001fa7983 */ /* 0x000f220000300a00 */
[----:B------:R-:W-:-:S03]  /*12ca0*/  IMAD.WIDE R28, R206, 0x4, R28 ;  /* 0x00000004ce1c7825 */ /* 0x000fc600078e021c */
[----:B------:R-:W-:Y:S04]  /*12cb0*/  STL.64 [R1+0xf0], R38 ;  /* 0x0000f02601007387 */ /* 0x000fe80000100a00 */
[----:B------:R-:W-:Y:S04]  /*12cc0*/  STL.64 [R1+0xc0], R36 ;  /* 0x0000c02401007387 */ /* 0x000fe80000100a00 */
[----:B------:R-:W-:Y:S04]  /*12cd0*/  STL.64 [R1+0x80], R34 ;  /* 0x0000802201007387 */ /* 0x000fe80000100a00 */
[----:B------:R-:W-:Y:S04]  /*12ce0*/  STL.64 [R1+0x68], R32 ;  /* 0x0000682001007387 */ /* 0x000fe80000100a00 */
[----:B------:R-:W-:Y:S04]  /*12cf0*/  STL.64 [R1+0x48], R30 ;  /* 0x0000481e01007387 */ /* 0x000fe80000100a00 */
[----:B------:R-:W-:Y:S01]  /*12d00*/  STL.64 [R1+0x28], R28 ;  /* 0x0000281c01007387 */ /* 0x000fe20000100a00 */
[----:B------:R-:W-:-:S04]  /*12d10*/  IMAD.WIDE R26, R206, 0x4, R26 ;  /* 0x00000004ce1a7825 */ /* 0x000fc800078e021a */
[C---:B------:R-:W-:Y:S02]  /*12d20*/  IMAD.WIDE R230, R206.reuse, 0x4, R248 ;  /* 0x00000004cee67825 */ /* 0x040fe400078e02f8 */
[----:B------:R-:W4:Y:S04]  /*12d30*/  LDL.LU.64 R248, [R1+0x2d8] ;  /* 0x0002d80001f87983 */ /* 0x000f280000300a00 */
[----:B------:R-:W-:Y:S01]  /*12d40*/  STL.64 [R1+0x8], R26 ;  /* 0x0000081a01007387 */ /* 0x000fe20000100a00 */
[----:B------:R-:W-:-:S03]  /*12d50*/  IMAD.WIDE R222, R206, 0x4, R146 ;  /* 0x00000004cede7825 */ /* 0x000fc600078e0292 */
[----:B------:R-:W4:Y:S01]  /*12d60*/  LDL.LU.64 R146, [R1+0x2e0] ;  /* 0x0002e00001927983 */ /* 0x000f220000300a00 */
[----:B------:R-:W-:-:S03]  /*12d70*/  IMAD.WIDE R214, R206, 0x4, R144 ;  /* 0x00000004ced67825 */ /* 0x000fc600078e0290 */
[----:B------:R-:W4:Y:S01]  /*12d80*/  LDL.LU.64 R144, [R1+0x2e8] ;  /* 0x0002e80001907983 */ /* 0x000f220000300a00 */
[----:B------:R-:W-:-:S04]  /*12d90*/  IMAD.WIDE R204, R206, 0x4, R134 ;  /* 0x00000004cecc7825 */ /* 0x000fc800078e0286 */
[C---:B------:R-:W-:Y:S02]  /*12da0*/  IMAD.WIDE R194, R206.reuse, 0x4, R10 ;  /* 0x00000004cec27825 */ /* 0x040fe400078e020a */
[----:B------:R-:W4:Y:S02]  /*12db0*/  LDL.LU.64 R10, [R1+0x2f0] ;  /* 0x0002f000010a7983 */ /* 0x000f240000300a00 */
[----:B------:R-:W-:-:S04]  /*12dc0*/  IMAD.WIDE R192, R206, 0x4, R24 ;  /* 0x00000004cec07825 */ /* 0x000fc800078e0218 */
[----:B------:R-:W-:-:S05]  /*12dd0*/  IMAD.WIDE R24, R206, 0x4, R14 ;  /* 0x00000004ce187825 */ /* 0x000fca00078e020e */
[----:B------:R-:W-:Y:S04]  /*12de0*/  STL.64 [R1+0x60], R24 ;  /* 0x0000601801007387 */ /* 0x000fe80000100a00 */
[----:B------:R-:W4:Y:S04]  /*12df0*/  LDL.LU.64 R134, [R1+0x2f8] ;  /* 0x0002f80001867983 */ /* 0x000f280000300a00 */
[----:B------:R-:W4:Y:S04]  /*12e00*/  LDL.LU.64 R174, [R1+0x300] ;  /* 0x0003000001ae7983 */ /* 0x000f280000300a00 */
[----:B------:R-:W4:Y:S01]  /*12e10*/  LDL.LU.64 R172, [R1+0x308] ;  /* 0x0003080001ac7983 */ /* 0x000f220000300a00 */
[----:B------:R-:W-:-:S03]  /*12e20*/  IMAD.WIDE R190, R206, 0x4, R22 ;  /* 0x00000004cebe7825 */ /* 0x000fc600078e0216 */
        /* <DEDUP_REMOVED lines=9> */
[----:B--2---:R-:W-:-:S03]  /*12ec0*/  IMAD.WIDE R18, R206, 0x4, R244 ;  /* 0x00000004ce127825 */ /* 0x004fc600078e02f4 */
[----:B------:R-:W2:Y:S01]  /*12ed0*/  LDL.LU.64 R14, [R1+0x338] ;  /* 0x00033800010e7983 */ /* 0x000ea20000300a00 */
[----:B---3--:R-:W-:-:S03]  /*12ee0*/  IMAD.WIDE R20, R206, 0x4, R242 ;  /* 0x00000004ce147825 */ /* 0x008fc600078e02f2 */
[----:B------:R-:W3:Y:S01]  /*12ef0*/  LDL.LU.64 R12, [R1+0x340] ;  /* 0x00034000010c7983 */ /* 0x000ee20000300a00 */
[----:B----4-:R-:W-:-:S03]  /*12f00*/  IMAD.WIDE R244, R206, 0x4, R250 ;  /* 0x00000004cef47825 */ /* 0x010fc600078e02fa */
[----:B------:R-:W4:Y:S04]  /*12f10*/  LDL.LU.64 R250, [R1+0x348] ;  /* 0x0003480001fa7983 */ /* 0x000f280000300a00 */
[----:B------:R-:W-:Y:S04]  /*12f20*/  STL.64 [R1+0x40], R22 ;  /* 0x0000401601007387 */ /* 0x000fe80000100a00 */
[----:B------:R-:W4:Y:S01]  /*12f30*/  LDL.LU.64 R242, [R1+0x350] ;  /* 0x0003500001f27983 */ /* 0x000f220000300a00 */
[----:B------:R-:W-:-:S04]  /*12f40*/  IMAD.WIDE R238, R206, 0x4, R148 ;  /* 0x00000004ceee7825 */ /* 0x000fc800078e0294 */
[C---:B------:R-:W-:Y:S02]  /*12f50*/  IMAD.WIDE R236, R206.reuse, 0x4, R248 ;  /* 0x00000004ceec7825 */ /* 0x040fe400078e02f8 */
[----:B------:R-:W4:Y:S04]  /*12f60*/  LDL.LU.64 R248, [R1+0x358] ;  /* 0x0003580001f87983 */ /* 0x000f280000300a00 */
[----:B------:R-:W-:Y:S04]  /*12f70*/  STL.64 [R1+0x20], R20 ;  /* 0x0000201401007387 */ /* 0x000fe80000100a00 */
[----:B------:R-:W-:Y:S04]  /*12f80*/  STL.64 [R1], R18 ;  /* 0x0000001201007387 */ /* 0x000fe80000100a00 */
[----:B------:R-:W4:Y:S04]  /*12f90*/  LDL.LU.64 R162, [R1+0x360] ;  /* 0x0003600001a27983 */ /* 0x000f280000300a00 */
[----:B------:R-:W4:Y:S04]  /*12fa0*/  LDL.LU.64 R160, [R1+0x368] ;  /* 0x0003680001a07983 */ /* 0x000f280000300a00 */
[----:B------:R-:W4:Y:S04]  /*12fb0*/  LDL.LU.64 R158, [R1+0x370] ;  /* 0x00037000019e7983 */ /* 0x000f280000300a00 */
[----:B------:R-:W4:Y:S01]  /*12fc0*/  LDL.LU.64 R156, [R1+0x378] ;  /* 0x00037800019c7983 */ /* 0x000f220000300a00 */
[----:B------:R-:W-:-:S03]  /*12fd0*/  IMAD.WIDE R228, R206, 0x4, R146 ;  /* 0x00000004cee47825 */ /* 0x000fc600078e0292 */
[----:B------:R-:W4:Y:S01]  /*12fe0*/  LDL.LU.64 R154, [R1+0x380] ;  /* 0x00038000019a7983 */ /* 0x000f220000300a00 */
[----:B------:R-:W-:-:S03]  /*12ff0*/  IMAD.WIDE R220, R206, 0x4, R144 ;  /* 0x00000004cedc7825 */ /* 0x000fc600078e0290 */
[----:B------:R-:W4:Y:S04]  /*13000*/  LDL.LU.64 R152, [R1+0x388] ;  /* 0x0003880001987983 */ /* 0x000f280000300a00 */
[----:B------:R-:W4:Y:S04]  /*13010*/  LDL.LU.64 R150, [R1+0x390] ;  /* 0x0003900001967983 */ /* 0x000f280000300a00 */
[----:B------:R-:W4:Y:S01]  /*13020*/  LDL.LU.64 R148, [R1+0x398] ;  /* 0x0003980001947983 */ /* 0x000f220000300a00 */
[----:B------:R-:W-:-:S03]  /*13030*/  IMAD.WIDE R212, R206, 0x4, R10 ;  /* 0x00000004ced47825 */ /* 0x000fc600078e020a */
[----:B------:R-:W4:Y:S04]  /*13040*/  LDL.LU.64 R146, [R1+0x3a8] ;  /* 0x0003a80001927983 */ /* 0x000f280000300a00 */
[----:B------:R-:W4:Y:S04]  /*13050*/  LDL.LU.64 R144, [R1+0x3a0] ;  /* 0x0003a00001907983 */ /* 0x000f280000300a00 */
[----:B------:R-:W4:Y:S01]  /*13060*/  LDL.LU.64 R10, [R1+0x3b0] ;  /* 0x0003b000010a7983 */ /* 0x000f220000300a00 */
[----:B------:R-:W-:-:S03]  /*13070*/  IMAD.WIDE R182, R206, 0x4, R134 ;  /* 0x00000004ceb67825 */ /* 0x000fc600078e0286 */
[----:B------:R-:W4:Y:S01]  /*13080*/  LDL.LU.64 R134, [R1+0x3b8] ;  /* 0x0003b80001867983 */ /* 0x000f220000300a00 */
[----:B------:R-:W-:-:S04]  /*13090*/  IMAD.WIDE R180, R206, 0x4, R174 ;  /* 0x00000004ceb47825 */ /* 0x000fc800078e02ae */
[----:B------:R-:W-:-:S04]  /*130a0*/  IMAD.WIDE R178, R206, 0x4, R172 ;  /* 0x00000004ceb27825 */ /* 0x000fc800078e02ac */
[----:B------:R-:W-:-:S04]  /*130b0*/  IMAD.WIDE R176, R206, 0x4, R170 ;  /* 0x00000004ceb07825 */ /* 0x000fc800078e02aa */
[----:B------:R-:W-:-:S04]  /*130c0*/  IMAD.WIDE R16, R206, 0x4, R16 ;  /* 0x00000004ce107825 */ /* 0x000fc800078e0210 */
[C---:B--2---:R-:W-:Y:S01]  /*130d0*/  IMAD.WIDE R14, R206.reuse, 0x4, R14 ;  /* 0x00000004ce0e7825 */ /* 0x044fe200078e020e */
[----:B------:R-:W-:Y:S03]  /*130e0*/  STL.64 [R1+0x58], R16 ;  /* 0x0000581001007387 */ /* 0x000fe60000100a00 */
[C---:B---3--:R-:W-:Y:S01]  /*130f0*/  IMAD.WIDE R12, R206.reuse, 0x4, R12 ;  /* 0x00000004ce0c7825 */ /* 0x048fe200078e020c */
[----:B------:R-:W-:Y:S04]  /*13100*/  STL.64 [R1+0x38], R14 ;  /* 0x0000380e01007387 */ /* 0x000fe80000100a00 */
[----:B-1----:R-:W2:Y:S01]  /*13110*/  LDL.LU.64 R6, [R1+0x3c0] ;  /* 0x0003c00001067983 */ /* 0x002ea20000300a00 */
[----:B------:R-:W-:-:S04]  /*13120*/  IMAD.WIDE R172, R206, 0x4, R166 ;  /* 0x00000004ceac7825 */ /* 0x000fc800078e02a6 */
[----:B------:R-:W-:-:S04]  /*13130*/  IMAD.WIDE R170, R206, 0x4, R164 ;  /* 0x00000004ceaa7825 */ /* 0x000fc800078e02a4 */
[----:B------:R-:W-:-:S04]  /*13140*/  IMAD.WIDE R174, R206, 0x4, R168 ;  /* 0x00000004ceae7825 */ /* 0x000fc800078e02a8 */
[C---:B----4-:R-:W-:Y:S02]  /*13150*/  IMAD.WIDE R234, R206.reuse, 0x4, R248 ;  /* 0x00000004ceea7825 */ /* 0x050fe400078e02f8 */
[----:B------:R-:W3:Y:S04]  /*13160*/  LDL.LU.64 R248, [R1+0x3c8] ;  /* 0x0003c80001f87983 */ /* 0x000ee80000300a00 */
[----:B------:R-:W4:Y:S04]  /*13170*/  LDL.LU.64 R240, [R1+0x3d0] ;  /* 0x0003d00001f07983 */ /* 0x000f280000300a00 */
[----:B------:R-:W-:Y:S04]  /*13180*/  STL.64 [R1+0x18], R12 ;  /* 0x0000180c01007387 */ /* 0x000fe80000100a00 */
[----:B------:R-:W3:Y:S01]  /*13190*/  LDL.LU.64 R232, [R1+0x3d8] ;  /* 0x0003d80001e87983 */ /* 0x000ee20000300a00 */
[----:B------:R-:W-:-:S03]  /*131a0*/  IMAD.WIDE R226, R206, 0x4, R162 ;  /* 0x00000004cee27825 */ /* 0x000fc600078e02a2 */
        /* <DEDUP_REMOVED lines=13> */
[----:B------:R-:W-:-:S04]  /*13280*/  IMAD.WIDE R168, R206, 0x4, R156 ;  /* 0x00000004cea87825 */ /* 0x000fc800078e029c */
[C---:B------:R-:W-:Y:S02]  /*13290*/  IMAD.WIDE R158, R206.reuse, 0x4, R146 ;  /* 0x00000004ce9e7825 */ /* 0x040fe400078e0292 */
[----:B------:R-:W3:Y:S02]  /*132a0*/  LDL.LU.64 R146, [R1+0x418] ;  /* 0x0004180001927983 */ /* 0x000ee40000300a00 */
[C---:B------:R-:W-:Y:S02]  /*132b0*/  IMAD.WIDE R156, R206.reuse, 0x4, R144 ;  /* 0x00000004ce9c7825 */ /* 0x040fe400078e0290 */
[----:B------:R-:W3:Y:S04]  /*132c0*/  LDL.LU.64 R144, [R1+0x420] ;  /* 0x0004200001907983 */ /* 0x000ee80000300a00 */
[----:B------:R-:W3:Y:S01]  /*132d0*/  LDL.LU.64 R202, [R1+0x428] ;  /* 0x0004280001ca7983 */ /* 0x000ee20000300a00 */
[----:B------:R-:W-:-:S03]  /*132e0*/  IMAD.WIDE R8, R206, 0x4, R134 ;  /* 0x00000004ce087825 */ /* 0x000fc600078e0286 */
[----:B------:R-:W4:Y:S01]  /*132f0*/  LDL.LU.64 R200, [R1+0x430] ;  /* 0x0004300001c87983 */ /* 0x000f220000300a00 */
[----:B------:R-:W-:-:S03]  /*13300*/  IMAD.WIDE R10, R206, 0x4, R10 ;  /* 0x00000004ce0a7825 */ /* 0x000fc600078e020a */
[----:B------:R-:W4:Y:S04]  /*13310*/  LDL.LU.64 R198, [R1+0x438] ;  /* 0x0004380001c67983 */ /* 0x000f280000300a00 */
[----:B------:R-:W4:Y:S04]  /*13320*/  LDL.LU.64 R134, [R1+0x440] ;  /* 0x0004400001867983 */ /* 0x000f280000300a00 */
[----:B------:R-:W4:Y:S04]  /*13330*/  LDL.LU.64 R196, [R1+0x448] ;  /* 0x0004480001c47983 */ /* 0x000f280000300a00 */
[----:B------:R1:W-:Y:S04]  /*13340*/  STL.64 [R1+0x50], R10 ;  /* 0x0000500a01007387 */ /* 0x0003e80000100a00 */
[----:B------:R-:W4:Y:S04]  /*13350*/  LDL.64 R122, [R1+0x9d8] ;  /* 0x0009d800017a7983 */ /* 0x000f280000100a00 */
        /* <DEDUP_REMOVED lines=8> */
[----:B------:R-:W4:Y:S01]  /*133e0*/  LDL.64 R4, [R1+0x990] ;  /* 0x0009900001047983 */ /* 0x000f220000100a00 */
[----:B------:R-:W-:-:S02]  /*133f0*/  ISETP.GE.U32.AND P6, PT, R0, 0x7ffffe82, PT ;  /* 0x7ffffe820000780c */ /* 0x000fc40003fc6070 */
[----:B------:R-:W-:Y:S01]  /*13400*/  ISETP.GE.U32.AND P3, PT, R207, 0x7ffffe81, PT ;  /* 0x7ffffe81cf00780c */ /* 0x000fe20003f66070 */
[----:B--2---:R-:W-:Y:S01]  /*13410*/  IMAD.WIDE R6, R206, 0x4, R6 ;  /* 0x00000004ce067825 */ /* 0x004fe200078e0206 */
[----:B------:R2:W-:Y:S01]  /*13420*/  STL.64 [R1+0x30], R8 ;  /* 0x0000300801007387 */ /* 0x0005e20000100a00 */
[----:B------:R-:W1:Y:S03]  /*13430*/  LDC R0, c[0x0][0x3a0] ;  /* 0x0000e800ff007b82 */ /* 0x000e660000000800 */
[----:B------:R2:W-:Y:S01]  /*13440*/  STL.64 [R1+0x10], R6 ;  /* 0x0000100601007387 */ /* 0x0005e20000100a00 */
[----:B---3--:R-:W-:-:S04]  /*13450*/  IMAD.WIDE R202, R2, 0x4, R202 ;  /* 0x0000000402ca7825 */ /* 0x008fc800078e02ca */
[C---:B----4-:R-:W-:Y:S01]  /*13460*/  IMAD.WIDE R200, R2.reuse, 0x4, R200 ;  /* 0x0000000402c87825 */ /* 0x050fe200078e02c8 */
[----:B------:R-:W-:Y:S03]  /*13470*/  LDGSTS.E [R252+0x401f0], desc[UR22][R202.64], !P4 ;  /* 0x401f0000cafc7fae */ /* 0x000fe6000e1a1016 */
[C---:B------:R-:W-:Y:S01]  /*13480*/  IMAD.WIDE R198, R2.reuse, 0x4, R198 ;  /* 0x0000000402c67825 */ /* 0x040fe200078e02c6 */
[----:B------:R-:W-:Y:S03]  /*13490*/  LDGSTS.E [R252+0x401f4], desc[UR22][R200.64], !P5 ;  /* 0x401f4000c8fc7fae */ /* 0x000fe6000e9a1016 */
[----:B------:R-:W-:Y:S01]  /*134a0*/  IMAD.WIDE R134, R2, 0x4, R134 ;  /* 0x0000000402867825 */ /* 0x000fe200078e0286 */
[----:B------:R-:W-:Y:S04]  /*134b0*/  LDGSTS.E [R252+0x401f8], desc[UR22][R198.64], !P6 ;  /* 0x401f8000c6fc7fae */ /* 0x000fe8000f1a1016 */
[----:B------:R-:W-:Y:S04]  /*134c0*/  LDGSTS.E [R252+0x401fc], desc[UR22][R134.64], !P3 ;  /* 0x401fc00086fc7fae */ /* 0x000fe8000d9a1016 */
[----:B------:R-:W0:Y:S04]  /*134d0*/  LDGDEPBAR ;  /* 0x00000000000079af */ /* 0x000e280000000000 */
[----:B------:R-:W-:Y:S04]  /*134e0*/  LDGSTS.E [R143+0x10000], desc[UR22][R122.64], P2 ;  /* 0x100000007a8f7fae */ /* 0x000fe800091a1016 */
[----:B------:R-:W-:Y:S04]  /*134f0*/  LDGSTS.E [R143+0x10400], desc[UR22][R124.64], P2 ;  /* 0x104000007c8f7fae */ /* 0x000fe800091a1016 */
[----:B------:R-:W-:Y:S04]  /*13500*/  LDGSTS.E [R143+0x10800], desc[UR22][R126.64], P2 ;  /* 0x108000007e8f7fae */ /* 0x000fe800091a1016 */
[----:B------:R-:W3:Y:S04]  /*13510*/  LDL.LU.64 R122, [R1+0xa58] ;  /* 0x000a5800017a7983 */ /* 0x000ee80000300a00 */
[----:B------:R-:W4:Y:S04]  /*13520*/  LDL.LU.64 R124, [R1+0xa50] ;  /* 0x000a5000017c7983 */ /* 0x000f280000300a00 */
        /* <DEDUP_REMOVED lines=14> */
[----:B------:R-:W2:Y:S04]  /*13610*/  LDL.LU.64 R4, [R1+0xa10] ;  /* 0x000a100001047983 */ /* 0x000ea80000300a00 */
[----:B--2---:R-:W-:Y:S04]  /*13620*/  LDGSTS.E [R143+0x12800], desc[UR22][R4.64], P2 ;  /* 0x12800000048f7fae */ /* 0x004fe800091a1016 */
[----:B------:R-:W-:Y:S04]  /*13630*/  LDGSTS.E [R143+0x12c00], desc[UR22][R140.64], P2 ;  /* 0x12c000008c8f7fae */ /* 0x000fe800091a1016 */
[----:B------:R-:W-:Y:S04]  /*13640*/  LDGSTS.E [R143+0x13000], desc[UR22][R138.64], P2 ;  /* 0x130000008a8f7fae */ /* 0x000fe800091a1016 */
[----:B------:R-:W2:Y:S04]  /*13650*/  LDL.LU R4, [R1+0xa08] ;  /* 0x000a080001047983 */ /* 0x000ea80000300800 */
[----:B------:R-:W2:Y:S04]  /*13660*/  LDL.LU.64 R140, [R1+0xa00] ;  /* 0x000a0000018c7983 */ /* 0x000ea80000300a00 */
[----:B------:R-:W2:Y:S04]  /*13670*/  LDL.LU.64 R138, [R1+0x9f8] ;  /* 0x0009f800018a7983 */ /* 0x000ea80000300a00 */
[----:B------:R-:W-:Y:S04]  /*13680*/  LDGSTS.E [R143+0x13400], desc[UR22][R136.64], P2 ;  /* 0x13400000888f7fae */ /* 0x000fe800091a1016 */
[----:B------:R-:W-:Y:S04]  /*13690*/  LDGSTS.E [R143+0x13800], desc[UR22][R132.64], P2 ;  /* 0x13800000848f7fae */ /* 0x000fe800091a1016 */
[----:B------:R-:W-:Y:S04]  /*136a0*/  LDGSTS.E [R143+0x13c00], desc[UR22][R130.64], P2 ;  /* 0x13c00000828f7fae */ /* 0x000fe800091a1016 */
[----:B------:R-:W2:Y:S04]  /*136b0*/  LDL.LU.64 R136, [R1+0x9f0] ;  /* 0x0009f00001887983 */ /* 0x000ea80000300a00 */
[----:B------:R-:W5:Y:S01]  /*136c0*/  LDL.LU.64 R132, [R1+0x9e8] ;  /* 0x0009e80001847983 */ /* 0x000f620000300a00 */
[----:B------:R-:W-:-:S04]  /*136d0*/  IMAD.WIDE R246, R206, 0x4, R246 ;  /* 0x00000004cef67825 */ /* 0x000fc800078e02f6 */
        /* <DEDUP_REMOVED lines=15> */
[----:B-1----:R-:W-:-:S05]  /*137d0*/  VIADD R0, R0, 0xfffffefe ;  /* 0xfffffefe00007836 */ /* 0x002fca0000000000 */
[----:B------:R-:W-:Y:S02]  /*137e0*/  ISETP.GE.U32.AND P4, PT, R0, 0x7ffffe7f, PT ;  /* 0x7ffffe7f0000780c */ /* 0x000fe40003f86070 */
[----:B------:R-:W-:-:S04]  /*137f0*/  SHF.R.S32.HI R0, RZ, 0x1f, R2 ;  /* 0x0000001fff007819 */ /* 0x000fc80000011402 */
[C---:B------:R-:W-:Y:S01]  /*13800*/  SHF.L.U64.HI R0, R2.reuse, 0x2, R0 ;  /* 0x0000000202007819 */ /* 0x040fe20000010200 */
[----:B------:R-:W-:Y:S01]  /*13810*/  IMAD.SHL.U32 R2, R2, 0x4, RZ ;  /* 0x0000000402027824 */ /* 0x000fe200078e00ff */
[----:B--2---:R-:W-:Y:S04]  /*13820*/  LDGSTS.E [R136+0x10080], desc[UR22][R128.64], P2 ;  /* 0x1008000080887fae */ /* 0x004fe800091a1016 */
[----:B------:R-:W-:Y:S04]  /*13830*/  LDGSTS.E [R136+0x10480], desc[UR22][R126.64], P2 ;  /* 0x104800007e887fae */ /* 0x000fe800091a1016 */
[----:B----4-:R-:W-:Y:S04]  /*13840*/  LDGSTS.E [R136+0x10880], desc[UR22][R124.64], P2 ;  /* 0x108800007c887fae */ /* 0x010fe800091a1016 */
[----:B---3--:R-:W-:Y:S04]  /*13850*/  LDGSTS.E [R136+0x10c80], desc[UR22][R122.64], P2 ;  /* 0x10c800007a887fae */ /* 0x008fe800091a1016 */
[----:B------:R-:W-:Y:S04]  /*13860*/  LDGSTS.E [R136+0x11080], desc[UR22][R120.64], P2 ;  /* 0x1108000078887fae */ /* 0x000fe800091a1016 */
        /* <DEDUP_REMOVED lines=91> */
[----:B------:R1:W-:Y:S04]  /*13e20*/  LDGSTS.E [R142+0x10380], desc[UR22][R10.64], P2 ;  /* 0x103800000a8e7fae */ /* 0x0003e800091a1016 */
        /* <DEDUP_REMOVED lines=8> */
[----:B------:R2:W-:Y:S01]  /*13eb0*/  LDGSTS.E [R142+0x12780], desc[UR22][R154.64], P2 ;  /* 0x127800009a8e7fae */ /* 0x0005e200091a1016 */
[----:B-1----:R-:W1:Y:S03]  /*13ec0*/  S2R R11, SR_CgaCtaId ;  /* 0x00000000000b7919 */ /* 0x002e660000008800 */
[----:B------:R2:W-:Y:S04]  /*13ed0*/  LDGSTS.E [R142+0x12b80], desc[UR22][R152.64], P2 ;  /* 0x12b80000988e7fae */ /* 0x0005e800091a1016 */
[----:B------:R2:W-:Y:S04]  /*13ee0*/  LDGSTS.E [R142+0x12f80], desc[UR22][R150.64], P2 ;  /* 0x12f80000968e7fae */ /* 0x0005e800091a1016 */
[----:B------:R2:W-:Y:S04]  /*13ef0*/  LDGSTS.E [R142+0x13380], desc[UR22][R148.64], P2 ;  /* 0x13380000948e7fae */ /* 0x0005e800091a1016 */
[----:B------:R2:W-:Y:S04]  /*13f00*/  LDGSTS.E [R142+0x13780], desc[UR22][R146.64], P2 ;  /* 0x13780000928e7fae */ /* 0x0005e800091a1016 */
[----:B------:R2:W-:Y:S04]  /*13f10*/  LDGSTS.E [R142+0x13b80], desc[UR22][R144.64], P2 ;  /* 0x13b80000908e7fae */ /* 0x0005e800091a1016 */
[----:B------:R2:W-:Y:S04]  /*13f20*/  LDGSTS.E [R142+0x13f80], desc[UR22][R196.64], P2 ;  /* 0x13f80000c48e7fae */ /* 0x0005e800091a1016 */
[----:B------:R-:W0:Y:S01]  /*13f30*/  LDGDEPBAR ;  /* 0x00000000000079af */ /* 0x000e220000000000 */
[----:B------:R-:W-:-:S02]  /*13f40*/  IADD3 R4, PT, PT, R4, -0x101, RZ ;  /* 0xfffffeff04047810 */ /* 0x000fc40007ffe0ff */
[----:B-1----:R-:W-:Y:S02]  /*13f50*/  LOP3.LUT P2, RZ, R11, UR6, RZ, 0xfc, !PT ;  /* 0x000000060bff7c12 */ /* 0x002fe4000f84fcff */
[----:B------:R-:W-:Y:S01]  /*13f60*/  ISETP.GE.U32.AND P3, PT, R4, 0x7ffffe80, PT ;  /* 0x7ffffe800400780c */ /* 0x000fe20003f66070 */
[----:B------:R-:W-:-:S04]  /*13f70*/  DEPBAR.LE SB0, 0x2 ;  /* 0x000080800000791a */ /* 0x000fc80000000000 */
[----:B------:R-:W-:Y:S06]  /*13f80*/  BAR.SYNC.DEFER_BLOCKING 0x0 ;  /* 0x0000000000007b1d */ /* 0x000fec0000010000 */
[----:B--2---:R-:W-:Y:S05]  /*13f90*/  @!P0 BRA `(.L_x_12) ;  /* 0x0000000000848947 */ /* 0x004fea0003800000 */
[----:B------:R-:W-:Y:S04]  /*13fa0*/  LDS.128 R4, [R252+0x30000] ;  /* 0x03000000fc047984 */ /* 0x000fe80000000c00 */
        /* <DEDUP_REMOVED lines=30> */
[----:B------:R-:W1:Y:S02]  /*14190*/  LDS.128 R128, [R252+0x301f0] ;  /* 0x0301f000fc807984 */ /* 0x000e640000000c00 */
[----:B-1----:R1:W-:Y:S02]  /*141a0*/  STTM.x128 tmem[UR9+0x100], R4 ;  /* 0x00010004000079ed */ /* 0x0023e400083c0009 */
.L_x_12:
[----:B-1----:R-:W2:Y:S01]  /*141b0*/  LDL.LU.64 R10, [R1+0x970] ;  /* 0x00097000010a7983 */ /* 0x002ea20000300a00 */
[----:B------:R-:W1:Y:S03]  /*141c0*/  LDC R7, c[0x0][0x3a0] ;  /* 0x0000e800ff077b82 */ /* 0x000e660000000800 */
[----:B------:R-:W3:Y:S01]  /*141d0*/  LDL.LU.64 R8, [R1+0x968] ;  /* 0x0009680001087983 */ /* 0x000ee20000300a00 */
[----:B------:R-:W-:Y:S01]  /*141e0*/  UIADD3 UR11, UPT, UPT, UR8, 0x100, URZ ;  /* 0x00000100080b7890 */ /* 0x000fe2000fffe0ff */
[----:B------:R-:W4:Y:S03]  /*141f0*/  FENCE.VIEW.ASYNC.T ;  /* 0x00000000000073c6 */ /* 0x000f260000000200 */
[----:B----4-:R-:W-:Y:S08]  /*14200*/  BAR.SYNC.DEFER_BLOCKING 0x0 ;  /* 0x0000000000007b1d */ /* 0x010ff00000010000 */
[----:B------:R-:W4:Y:S08]  /*14210*/  LDC R4, c[0x0][0x3a0] ;  /* 0x0000e800ff047b82 */ /* 0x000f300000000800 */
[----:B------:R-:W2:Y:S01]  /*14220*/  LDC R5, c[0x0][0x3a0] ;  /* 0x0000e800ff057b82 */ /* 0x000ea20000000800 */
[----:B-1----:R-:W-:-:S07]  /*14230*/  VIADD R7, R7, 0x7f ;  /* 0x0000007f07077836 */ /* 0x002fce0000000000 */
[----:B------:R-:W1:Y:S01]  /*14240*/  LDC R6, c[0x0][0x3a0] ;  /* 0x0000e800ff067b82 */ /* 0x000e620000000800 */
[----:B------:R-:W-:Y:S01]  /*14250*/  @!PT LDS RZ, [RZ] ;  /* 0x00000000fffff984 */ /* 0x000fe20000000800 */
[----:B------:R-:W-:Y:S01]  /*14260*/  @!PT LDS RZ, [RZ] ;  /* 0x00000000fffff984 */ /* 0x000fe20000000800 */
[----:B------:R-:W-:Y:S01]  /*14270*/  @!PT LDS RZ, [RZ] ;  /* 0x00000000fffff984 */ /* 0x000fe20000000800 */
[----:B------:R-:W-:Y:S01]  /*14280*/  @!PT LDS RZ, [RZ] ;  /* 0x00000000fffff984 */ /* 0x000fe20000000800 */
[----:B------:R-:W-:-:S00]  /*14290*/  MEMBAR.ALL.CTA ;  /* 0x0000000000007992 */ /* 0x000fc00000008000 */
[----:B------:R-:W-:Y:S06]  /*142a0*/  MEMBAR.ALL.GPU ;  /* 0x0000000000007992 */ /* 0x000fec000000a000 */
[----:B------:R-:W-:-:S00]  /*142b0*/  ERRBAR ;  /* 0x00000000000079ab */ /* 0x000fc00000000000 */
[----:B------:R-:W-:Y:S08]  /*142c0*/  CGAERRBAR ;  /* 0x00000000000075ab */ /* 0x000ff00000000000 */
[----:B------:R-:W-:Y:S06]  /*142d0*/  UCGABAR_ARV ;  /* 0x00000000000079c7 */ /* 0x000fec0008000000 */
[----:B------:R-:W-:Y:S01]  /*142e0*/  UCGABAR_WAIT ;  /* 0x0000000000007dc7 */ /* 0x000fe20008000000 */
[----:B------:R-:W-:Y:S01]  /*142f0*/  CCTL.IVALL ;  /* 0x00000000ff00798f */ /* 0x000fe20002000000 */
[----:B--2---:R-:W-:-:S02]  /*14300*/  IADD3 R112, P0, PT, R10, R2, RZ ;  /* 0x000000020a707210 */ /* 0x004fc40007f1e0ff */
[----:B---3--:R-:W-:-:S03]  /*14310*/  IADD3 R110, P5, PT, R8, R2, RZ ;  /* 0x00000002086e7210 */ /* 0x008fc60007fbe0ff */
[--C-:B------:R-:W-:Y:S01]  /*14320*/  IMAD.X R113, R11, 0x1, R0.reuse, P0 ;  /* 0x000000010b717824 */ /* 0x100fe200000e0600 */
[----:B------:R-:W-:Y:S01]  /*14330*/  ISETP.LT.OR P0, PT, R7, 0x80, P2 ;  /* 0x000000800700780c */ /* 0x000fe20001701670 */
[----:B------:R-:W-:-:S12]  /*14340*/  IMAD.X R111, R9, 0x1, R0, P5 ;  /* 0x00000001096f7824 */ /* 0x000fd800028e0600 */
[----:B-1--4-:R-:W-:Y:S05]  /*14350*/  @P0 BRA `(.L_x_13) ;  /* 0x0000000400380947 */ /* 0x012fea0003800000 */
[----:B------:R-:W-:Y:S01]  /*14360*/  USHF.R.U32.HI UR70, URZ, 0x4, UR7 ;  /* 0x00000004ff467899 */ /* 0x000fe20008011607 */
[----:B------:R-:W-:Y:S01]  /*14370*/  UMOV UR20, URZ ;  /* 0x000000ff00147c82 */ /* 0x000fe20008000000 */
[----:B------:R-:W-:Y:S02]  /*14380*/  UIADD3 UR25, UPT, UPT, UR8, 0x108, URZ ;  /* 0x0000010808197890 */ /* 0x000fe4000fffe0ff */
[----:B------:R-:W-:Y:S02]  /*14390*/  USGXT.U32 UR70, UR70, 0xe ;  /* 0x0000000e4646789a */ /* 0x000fe40008000000 */
[----:B------:R-:W-:Y:S02]  /*143a0*/  UIADD3 UR24, UPT, UPT, UR8, 0x110, URZ ;  /* 0x0000011008187890 */ /* 0x000fe4000fffe0ff */
[----:B------:R-:W-:Y:S02]  /*143b0*/  UIADD3 UR60, UP1, UPT, UR70, 0x2, URZ ;  /* 0x00000002463c7890 */ /* 0x000fe4000ff3e0ff */
[----:B------:R-:W-:-:S02]  /*143c0*/  UIADD3 UR13, UPT, UPT, UR8, 0x118, URZ ;  /* 0x00000118080d7890 */ /* 0x000fc4000fffe0ff */
[----:B------:R-:W-:Y:S02]  /*143d0*/  UIADD3.X UR61, UPT, UPT, UR20, 0x40004040, URZ, UP1, !UPT ;  /* 0x40004040143d7890 */ /* 0x000fe40008ffe4ff */
[----:B------:R-:W-:Y:S02]  /*143e0*/  UIADD3 UR5, UPT, UPT, UR8, 0x120, URZ ;  /* 0x0000012008057890 */ /* 0x000fe4000fffe0ff */
[----:B------:R-:W-:Y:S02]  /*143f0*/  UIADD3.64 UR66, UPT, UPT, UR60, 0x2, URZ ;  /* 0x000000023c427897 */ /* 0x000fe4000fffe0ff */
[----:B------:R-:W-:Y:S02]  /*14400*/  UIADD3.64 UR58, UPT, UPT, UR60, 0x4, URZ ;  /* 0x000000043c3a7897 */ /* 0x000fe4000fffe0ff */
[----:B------:R-:W-:Y:S02]  /*14410*/  UIADD3.64 UR56, UPT, UPT, UR60, 0x3fe, URZ ;  /* 0x000003fe3c387897 */ /* 0x000fe4000fffe0ff */
[----:B------:R-:W-:-:S02]  /*14420*/  UIADD3 UR4, UPT, UPT, UR8, 0x128, URZ ;  /* 0x0000012808047890 */ /* 0x000fc4000fffe0ff */
[----:B------:R-:W-:Y:S02]  /*14430*/  UIADD3.64 UR54, UPT, UPT, UR60, 0x400, URZ ;  /* 0x000004003c367897 */ /* 0x000fe4000fffe0ff */
[----:B------:R-:W-:Y:S02]  /*14440*/  UIADD3 UR6, UPT, UPT, UR8, 0x130, URZ ;  /* 0x0000013008067890 */ /* 0x000fe4000fffe0ff */
[----:B------:R-:W-:Y:S01]  /*14450*/  UIADD3.64 UR52, UPT, UPT, UR60, 0x402, URZ ;  /* 0x000004023c347897 */ /* 0x000fe2000fffe0ff */
[----:B------:R-:W-:Y:S01]  /*14460*/  UMOV UR72, 0x0 ;  /* 0x0000000000487882 */ /* 0x000fe20000000000 */
[----:B------:R-:W-:Y:S01]  /*14470*/  UMOV UR73, 0x10400910 ;  /* 0x1040091000497882 */ /* 0x000fe20000000000 */
[----:B------:R-:W-:Y:S02]  /*14480*/  UIADD3 UR12, UPT, UPT, UR8, 0x138, URZ ;  /* 0x00000138080c7890 */ /* 0x000fe4000fffe0ff */
[----:B------:R-:W-:Y:S01]  /*14490*/  UIADD3.64 UR50, UPT, UPT, UR60, 0x404, URZ ;  /* 0x000004043c327897 */ /* 0x000fe2000fffe0ff */
[----:B------:R-:W-:Y:S01]  /*144a0*/  UMOV UR71, 0x40004040 ;  /* 0x4000404000477882 */ /* 0x000fe20000000000 */
[----:B------:R-:W-:Y:S01]  /*144b0*/  UMOV UR68, 0x0 ;  /* 0x0000000000447882 */ /* 0x000fe20000000000 */
[----:B------:R-:W-:Y:S01]  /*144c0*/  UMOV UR69, 0x10400910 ;  /* 0x1040091000457882 */ /* 0x000fe20000000000 */
[----:B------:R-:W-:-:S02]  /*144d0*/  UIADD3 UR14, UPT, UPT, UR8, 0x140, URZ ;  /* 0x00000140080e7890 */ /* 0x000fc4000fffe0ff */
[----:B------:R1:W-:Y:S01]  /*144e0*/  UTCHMMA.2CTA tmem[UR11], gdesc[UR70], tmem[UR8], tmem[UR72], idesc[UR73], !UPT ;  /* 0x00ff48460b0079ea */ /* 0x0003e2000fa00008 */
[----:B------:R-:W-:Y:S02]  /*144f0*/  UIADD3.64 UR48, UPT, UPT, UR60, 0x7fe, URZ ;  /* 0x000007fe3c307897 */ /* 0x000fe4000fffe0ff */
[----:B------:R-:W-:Y:S01]  /*14500*/  UTCHMMA.2CTA tmem[UR25], gdesc[UR60], tmem[UR8], tmem[UR68], idesc[UR69], UPT ;  /* 0x00ff443c190079ea */ /* 0x000fe2000ba00008 */
[----:B------:R-:W-:Y:S01]  /*14510*/  UMOV UR64, 0x0 ;  /* 0x0000000000407882 */ /* 0x000fe20000000000 */
[----:B------:R-:W-:Y:S01]  /*14520*/  UMOV UR65, 0x10400910 ;  /* 0x1040091000417882 */ /* 0x000fe20000000000 */
[----:B------:R-:W-:Y:S02]  /*14530*/  UIADD3 UR15, UPT, UPT, UR8, 0x148, URZ ;  /* 0x00000148080f7890 */ /* 0x000fe4000fffe0ff */
[----:B------:R2:W-:Y:S01]  /*14540*/  UTCHMMA.2CTA tmem[UR24], gdesc[UR66], tmem[UR8], tmem[UR64], idesc[UR65], UPT ;  /* 0x00ff4042180079ea */ /* 0x0005e2000ba00008 */
[----:B------:R-:W-:Y:S01]  /*14550*/  UIADD3.64 UR44, UPT, UPT, UR60, 0x800, URZ ;  /* 0x000008003c2c7897 */ /* 0x000fe2000fffe0ff */
[----:B------:R-:W-:Y:S01]  /*14560*/  UTCHMMA.2CTA tmem[UR13], gdesc[UR58], tmem[UR8], tmem[UR72], idesc[UR73], UPT ;  /* 0x00ff483a0d0079ea */ /* 0x000fe2000ba00008 */
[----:B------:R-:W-:-:S02]  /*14570*/  UIADD3 UR16, UPT, UPT, UR8, 0x150, URZ ;  /* 0x0000015008107890 */ /* 0x000fc4000fffe0ff */
[----:B------:R-:W-:Y:S01]  /*14580*/  UTCHMMA.2CTA tmem[UR5], gdesc[UR56], tmem[UR8], tmem[UR64], idesc[UR65], UPT ;  /* 0x00ff4038050079ea */ /* 0x000fe2000ba00008 */
[----:B------:R-:W-:Y:S01]  /*14590*/  UIADD3.64 UR40, UPT, UPT, UR60, 0x802, URZ ;  /* 0x000008023c287897 */ /* 0x000fe2000fffe0ff */
[----:B------:R-:W-:Y:S01]  /*145a0*/  UTCHMMA.2CTA tmem[UR4], gdesc[UR54], tmem[UR8], tmem[UR68], idesc[UR69], UPT ;  /* 0x00ff4436040079ea */ /* 0x000fe2000ba00008 */
[----:B------:R-:W-:Y:S02]  /*145b0*/  UIADD3 UR17, UPT, UPT, UR8, 0x158, URZ ;  /* 0x0000015808117890 */ /* 0x000fe4000fffe0ff */
[----:B------:R-:W-:Y:S02]  /*145c0*/  UIADD3.64 UR36, UPT, UPT, UR60, 0x804, URZ ;  /* 0x000008043c247897 */ /* 0x000fe4000fffe0ff */
[----:B------:R-:W-:Y:S02]  /*145d0*/  UIADD3 UR18, UPT, UPT, UR8, 0x160, URZ ;  /* 0x0000016008127890 */ /* 0x000fe4000fffe0ff */
[----:B------:R-:W-:Y:S02]  /*145e0*/  UIADD3.64 UR32, UPT, UPT, UR60, 0xbfe, URZ ;  /* 0x00000bfe3c207897 */ /* 0x000fe4000fffe0ff */
[----:B------:R-:W-:-:S02]  /*145f0*/  UIADD3 UR19, UPT, UPT, UR8, 0x168, URZ ;  /* 0x0000016808137890 */ /* 0x000fc4000fffe0ff */
[----:B------:R-:W-:Y:S01]  /*14600*/  UIADD3.64 UR28, UPT, UPT, UR60, 0xc00, URZ ;  /* 0x00000c003c1c7897 */ /* 0x000fe2000fffe0ff */
[----:B-1----:R-:W-:Y:S01]  /*14610*/  UMOV UR70, 0x0 ;  /* 0x0000000000467882 */ /* 0x002fe20000000000 */
[----:B------:R-:W-:Y:S01]  /*14620*/  UMOV UR71, 0x10400910 ;  /* 0x1040091000477882 */ /* 0x000fe20000000000 */
[----:B------:R-:W-:Y:S02]  /*14630*/  UIADD3 UR74, UPT, UPT, UR8, 0x170, URZ ;  /* 0x00000170084a7890 */ /* 0x000fe4000fffe0ff */
[----:B------:R-:W-:Y:S01]  /*14640*/  UTCHMMA.2CTA tmem[UR6], gdesc[UR52], tmem[UR8], tmem[UR70], idesc[UR71], UPT ;  /* 0x00ff4634060079ea */ /* 0x000fe2000ba00008 */
[----:B--2---:R-:W-:Y:S01]  /*14650*/  UIADD3.64 UR24, UPT, UPT, UR60, 0xc02, URZ ;  /* 0x00000c023c187897 */ /* 0x004fe2000fffe0ff */
[----:B------:R1:W-:Y:S01]  /*14660*/  UTCHMMA.2CTA tmem[UR12], gdesc[UR50], tmem[UR8], tmem[UR72], idesc[UR73], UPT ;  /* 0x00ff48320c0079ea */ /* 0x0003e2000ba00008 */
[----:B------:R-:W-:Y:S01]  /*14670*/  UMOV UR76, 0x0 ;  /* 0x00000000004c7882 */ /* 0x000fe20000000000 */
[----:B------:R-:W-:Y:S01]  /*14680*/  UMOV UR77, 0x10400910 ;  /* 0x10400910004d7882 */ /* 0x000fe20000000000 */
[----:B------:R-:W-:-:S02]  /*14690*/  UIADD3 UR75, UPT, UPT, UR8, 0x178, URZ ;  /* 0x00000178084b7890 */ /* 0x000fc4000fffe0ff */
[----:B------:R2:W-:Y:S01]  /*146a0*/  UTCHMMA.2CTA tmem[UR14], gdesc[UR48], tmem[UR8], tmem[UR76], idesc[UR77], UPT ;  /* 0x00ff4c300e0079ea */ /* 0x0005e2000ba00008 */
[----:B------:R-:W-:Y:S01]  /*146b0*/  UIADD3.64 UR62, UPT, UPT, UR60, 0xc04, URZ ;  /* 0x00000c043c3e7897 */ /* 0x000fe2000fffe0ff */
[----:B------:R-:W-:Y:S01]  /*146c0*/  UMOV UR46, 0x0 ;  /* 0x00000000002e7882 */ /* 0x000fe20000000000 */
[----:B------:R-:W-:Y:S01]  /*146d0*/  UMOV UR47, 0x10400910 ;  /* 0x10400910002f7882 */ /* 0x000fe20000000000 */
[----:B------:R-:W-:Y:S01]  /*146e0*/  UMOV UR42, 0x0 ;  /* 0x00000000002a7882 */ /* 0x000fe20000000000 */
[----:B------:R-:W-:Y:S01]  /*146f0*/  UMOV UR43, 0x10400910 ;  /* 0x10400910002b7882 */ /* 0x000fe20000000000 */
[----:B------:R-:W-:Y:S01]  /*14700*/  UMOV UR38, 0x0 ;  /* 0x0000000000267882 */ /* 0x000fe20000000000 */
[----:B------:R-:W-:Y:S01]  /*14710*/  UMOV UR39, 0x10400910 ;  /* 0x1040091000277882 */ /* 0x000fe20000000000 */
[----:B------:R2:W-:Y:S01]  /*14720*/  UTCHMMA.2CTA tmem[UR15], gdesc[UR44], tmem[UR8], tmem[UR46], idesc[UR47], UPT ;  /* 0x00ff2e2c0f0079ea */ /* 0x0005e2000ba00008 */
        /* <DEDUP_REMOVED lines=12> */
[----:B-1----:R-:W-:Y:S01]  /*147f0*/  UMOV UR73, 0x3 ;  /* 0x0000000300497882 */ /* 0x002fe20000000000 */
[----:B------:R2:W-:Y:S01]  /*14800*/  UTCHMMA.2CTA tmem[UR74], gdesc[UR24], tmem[UR8], tmem[UR26], idesc[UR27], UPT ;  /* 0x00ff1a184a0079ea */ /* 0x0005e2000ba00008 */
[----:B------:R2:W-:Y:S01]  /*14810*/  UTCHMMA.2CTA tmem[UR75], gdesc[UR62], tmem[UR8], tmem[UR20], idesc[UR21], UPT ;  /* 0x00ff143e4b0079ea */ /* 0x0005e2000ba00008 */
[----:B------:R2:W-:Y:S01]  /*14820*/  UTCBAR.2CTA.MULTICAST [UR10], URZ, UR73 ;  /* 0x000000ff0a0073e9 */ /* 0x0005e20008200849 */
[----:B------:R-:W-:Y:S01]  /*14830*/  NOP ;  /* 0x0000000000007918 */ /* 0x000fe20000000000 */
.L_x_13:
[----:B------:R-:W3:Y:S01]  /*14840*/  LDL.LU.64 R18, [R1+0x960] ;  /* 0x0009600001127983 */ /* 0x000ee20000300a00 */
[----:B------:R-:W-:Y:S01]  /*14850*/  BAR.SYNC.DEFER_BLOCKING 0x0 ;  /* 0x0000000000007b1d */ /* 0x000fe20000010000 */
[----:B------:R-:W-:Y:S02]  /*14860*/  VIADD R4, R4, 0xfffffefd ;  /* 0xfffffefd04047836 */ /* 0x000fe40000000000 */
[----:B------:R-:W-:-:S05]  /*14870*/  VIADD R5, R5, 0xfffffefc ;  /* 0xfffffefc05057836 */ /* 0x000fca0000000000 */
[----:B------:R-:W1:Y:S01]  /*14880*/  LDC R42, c[0x0][0x3a0] ;  /* 0x0000e800ff2a7b82 */ /* 0x000e620000000800 */
[----:B------:R-:W4:Y:S04]  /*14890*/  LDL.LU.64 R16, [R1+0x958] ;  /* 0x0009580001107983 */ /* 0x000f280000300a00 */
[----:B--2---:R-:W2:Y:S04]  /*148a0*/  LDL.LU.64 R8, [R1+0x950] ;  /* 0x0009500001087983 */ /* 0x004ea80000300a00 */
[----:B------:R-:W2:Y:S04]  /*148b0*/  LDL.LU.64 R14, [R1+0x948] ;  /* 0x00094800010e7983 */ /* 0x000ea80000300a00 */
[----:B------:R-:W2:Y:S04]  /*148c0*/  LDL.LU.64 R12, [R1+0x940] ;  /* 0x00094000010c7983 */ /* 0x000ea80000300a00 */
[----:B------:R-:W2:Y:S04]  /*148d0*/  LDL.LU.64 R10, [R1+0x938] ;  /* 0x00093800010a7983 */ /* 0x000ea80000300a00 */
[----:B------:R-:W-:Y:S04]  /*148e0*/  STL.64 [R1+0xa38], R232 ;  /* 0x000a38e801007387 */ /* 0x000fe80000100a00 */
[----:B------:R-:W-:Y:S04]  /*148f0*/  STL.64 [R1+0xa30], R224 ;  /* 0x000a30e001007387 */ /* 0x000fe80000100a00 */
[----:B------:R-:W-:Y:S04]  /*14900*/  STL.64 [R1+0xa28], R216 ;  /* 0x000a28d801007387 */ /* 0x000fe80000100a00 */
[----:B------:R-:W-:Y:S04]  /*14910*/  STL.64 [R1+0xa20], R208 ;  /* 0x000a20d001007387 */ /* 0x000fe80000100a00 */
[----:B------:R-:W-:Y:S04]  /*14920*/  STL.64 [R1+0xa18], R154 ;  /* 0x000a189a01007387 */ /* 0x000fe80000100a00 */
[----:B------:R-:W-:Y:S04]  /*14930*/  STL.64 [R1+0xa10], R152 ;  /* 0x000a109801007387 */ /* 0x000fe80000100a00 */
[----:B------:R-:W-:Y:S04]  /*14940*/  STL.64 [R1+0xa08], R150 ;  /* 0x000a089601007387 */ /* 0x000fe80000100a00 */
[----:B------:R-:W-:Y:S04]  /*14950*/  STL.64 [R1+0xa00], R148 ;  /* 0x000a009401007387 */ /* 0x000fe80000100a00 */
[----:B------:R1:W-:Y:S04]  /*14960*/  STL.64 [R1+0x9f8], R146 ;  /* 0x0009f89201007387 */ /* 0x0003e80000100a00 */
[----:B------:R1:W-:Y:S04]  /*14970*/  STL.64 [R1+0x9f0], R144 ;  /* 0x0009f09001007387 */ /* 0x0003e80000100a00 */
[----:B------:R-:W-:Y:S04]  /*14980*/  STL.64 [R1+0x9e8], R196 ;  /* 0x0009e8c401007387 */ /* 0x000fe80000100a00 */
[----:B------:R-:W-:Y:S01]  /*14990*/  @!PT LDS RZ, [RZ] ;  /* 0x00000000fffff984 */ /* 0x000fe20000000800 */
[----:B------:R-:W-:Y:S01]  /*149a0*/  @!PT LDS RZ, [RZ] ;  /* 0x00000000fffff984 */ /* 0x000fe20000000800 */
[----:B------:R-:W-:Y:S01]  /*149b0*/  @!PT LDS RZ, [RZ] ;  /* 0x00000000fffff984 */ /* 0x000fe20000000800 */
[----:B------:R-:W-:Y:S01]  /*149c0*/  LDGSTS.E [R252+0x30000], desc[UR22][R112.64], !P3 ;  /* 0x3000000070fc7fae */ /* 0x000fe2000d9a1016 */
[----:B------:R-:W-:Y:S01]  /*149d0*/  ISETP.GE.U32.AND P3, PT, R5, 0x7ffffe7d, PT ;  /* 0x7ffffe7d0500780c */ /* 0x000fe20003f66070 */
[----:B-1----:R-:W1:Y:S02]  /*149e0*/  LDC R146, c[0x0][0x3a0] ;  /* 0x0000e800ff927b82 */ /* 0x002e640000000800 */
[----:B------:R-:W-:Y:S01]  /*149f0*/  LDGSTS.E [R252+0x30004], desc[UR22][R110.64], !P4 ;  /* 0x300040006efc7fae */ /* 0x000fe2000e1a1016 */
[----:B------:R-:W-:Y:S01]  /*14a00*/  ISETP.GE.U32.AND P4, PT, R4, 0x7ffffe7e, PT ;  /* 0x7ffffe7e0400780c */ /* 0x000fe20003f86070 */
[----:B------:R-:W-:-:S04]  /*14a10*/  VIADD R4, R6, 0xfffffefb ;  /* 0xfffffefb06047836 */ /* 0x000fc80000000000 */
[----:B------:R-:W1:Y:S01]  /*14a20*/  LDC R6, c[0x0][0x3a0] ;  /* 0x0000e800ff067b82 */ /* 0x000e620000000800 */
[----:B------:R-:W-:-:S07]  /*14a30*/  ISETP.GE.U32.AND P0, PT, R4, 0x7ffffe7c, PT ;  /* 0x7ffffe7c0400780c */ /* 0x000fce0003f06070 */
[----:B------:R-:W1:Y:S08]  /*14a40*/  LDC R4, c[0x0][0x3a0] ;  /* 0x0000e800ff047b82 */ /* 0x000e700000000800 */
[----:B------:R-:W1:Y:S08]  /*14a50*/  LDC R5, c[0x0][0x3a0] ;  /* 0x0000e800ff057b82 */ /* 0x000e700000000800 */
[----:B------:R-:W1:Y:S01]  /*14a60*/  LDC R145, c[0x0][0x3a0] ;  /* 0x0000e800ff917b82 */ /* 0x000e620000000800 */
[----:B---3--:R-:W-:-:S07]  /*14a70*/  IADD3 R108, P5, PT, R18, R2, RZ ;  /* 0x00000002126c7210 */ /* 0x008fce0007fbe0ff */
[----:B------:R-:W3:Y:S01]  /*14a80*/  LDC R144, c[0x0][0x3a0] ;  /* 0x0000e800ff907b82 */ /* 0x000ee20000000800 */
[----:B------:R-:W-:Y:S02]  /*14a90*/  IMAD.X R109, R19, 0x1, R0, P5 ;  /* 0x00000001136d7824 */ /* 0x000fe400028e0600 */
[----:B------:R-:W3:Y:S01]  /*14aa0*/  LDL.LU.64 R18, [R1+0x930] ;  /* 0x0009300001127983 */ /* 0x000ee20000300a00 */
[----:B-1----:R-:W-:-:S03]  /*14ab0*/  VIADD R4, R4, 0xfffffefa ;  /* 0xfffffefa04047836 */ /* 0x002fc60000000000 */
[----:B------:R-:W-:Y:S01]  /*14ac0*/  LDGSTS.E [R252+0x30008], desc[UR22][R108.64], !P4 ;  /* 0x300080006cfc7fae */ /* 0x000fe2000e1a1016 */
[----:B----4-:R-:W-:-:S05]  /*14ad0*/  IADD3 R106, P5, PT, R16, R2, RZ ;  /* 0x00000002106a7210 */ /* 0x010fca0007fbe0ff */
[--C-:B------:R-:W-:Y:S01]  /*14ae0*/  IMAD.X R107, R17, 0x1, R0.reuse, P5 ;  /* 0x00000001116b7824 */ /* 0x100fe200028e0600 */
[-C--:B--2---:R-:W-:Y:S01]  /*14af0*/  IADD3 R102, P5, PT, R8, R2.reuse, RZ ;  /* 0x0000000208667210 */ /* 0x084fe20007fbe0ff */
[----:B------:R-:W2:Y:S04]  /*14b00*/  LDL.LU.64 R16, [R1+0x928] ;  /* 0x0009280001107983 */ /* 0x000ea80000300a00 */
[----:B------:R-:W-:Y:S01]  /*14b10*/  IMAD.X R103, R9, 0x1, R0, P5 ;  /* 0x0000000109677824 */ /* 0x000fe200028e0600 */
[----:B------:R-:W-:Y:S01]  /*14b20*/  ISETP.GE.U32.AND P4, PT, R4, 0x7ffffe7b, PT ;  /* 0x7ffffe7b0400780c */ /* 0x000fe20003f86070 */
[----:B------:R-:W4:Y:S01]  /*14b30*/  LDL.LU.64 R8, [R1+0x920] ;  /* 0x0009200001087983 */ /* 0x000f220000300a00 */
[----:B------:R-:W-:-:S03]  /*14b40*/  IADD3 R100, P5, PT, R14, R2, RZ ;  /* 0x000000020e647210 */ /* 0x000fc60007fbe0ff */
[----:B------:R-:W-:Y:S02]  /*14b50*/  LDGSTS.E [R252+0x3000c], desc[UR22][R106.64], !P3 ;  /* 0x3000c0006afc7fae */ /* 0x000fe4000d9a1016 */
[--C-:B------:R-:W-:Y:S01]  /*14b60*/  IMAD.X R101, R15, 0x1, R0.reuse, P5 ;  /* 0x000000010f657824 */ /* 0x100fe200028e0600 */
[-C--:B------:R-:W-:Y:S01]  /*14b70*/  IADD3 R98, P5, PT, R12, R2.reuse, RZ ;  /* 0x000000020c627210 */ /* 0x080fe20007fbe0ff */
[----:B------:R-:W4:Y:S04]  /*14b80*/  LDL.LU.64 R14, [R1+0x918] ;  /* 0x00091800010e7983 */ /* 0x000f280000300a00 */
[--C-:B------:R-:W-:Y:S01]  /*14b90*/  IMAD.X R99, R13, 0x1, R0.reuse, P5 ;  /* 0x000000010d637824 */ /* 0x100fe200028e0600 */
[----:B------:R-:W-:Y:S01]  /*14ba0*/  IADD3 R96, P5, PT, R10, R2, RZ ;  /* 0x000000020a607210 */ /* 0x000fe20007fbe0ff */
[----:B------:R-:W4:Y:S04]  /*14bb0*/  LDL.LU.64 R12, [R1+0x910] ;  /* 0x00091000010c7983 */ /* 0x000f280000300a00 */
[----:B------:R-:W-:Y:S01]  /*14bc0*/  IMAD.X R97, R11, 0x1, R0, P5 ;  /* 0x000000010b617824 */ /* 0x000fe200028e0600 */
[----:B------:R-:W-:Y:S04]  /*14bd0*/  LDGSTS.E [R252+0x30010], desc[UR22][R102.64], !P0 ;  /* 0x3001000066fc7fae */ /* 0x000fe8000c1a1016 */
[----:B------:R-:W4:Y:S01]  /*14be0*/  LDL.LU.64 R10, [R1+0x908] ;  /* 0x00090800010a7983 */ /* 0x000f220000300a00 */
[----:B------:R-:W-:-:S02]  /*14bf0*/  VIADD R4, R6, 0xfffffef8 ;  /* 0xfffffef806047836 */ /* 0x000fc40000000000 */
[----:B------:R-:W1:Y:S01]  /*14c00*/  LDC R6, c[0x0][0x3a0] ;  /* 0x0000e800ff067b82 */ /* 0x000e620000000800 */
[----:B------:R-:W-:Y:S01]  /*14c10*/  VIADD R5, R5, 0xfffffef9 ;  /* 0xfffffef905057836 */ /* 0x000fe20000000000 */
[----:B------:R-:W-:Y:S01]  /*14c20*/  LDGSTS.E [R252+0x30014], desc[UR22][R100.64], !P4 ;  /* 0x3001400064fc7fae */ /* 0x000fe2000e1a1016 */
[----:B---3--:R-:W-:-:S05]  /*14c30*/  IADD3 R92, P5, PT, R18, R2, RZ ;  /* 0x00000002125c7210 */ /* 0x008fca0007fbe0ff */
[----:B------:R-:W-:Y:S02]  /*14c40*/  IMAD.X R93, R19, 0x1, R0, P5 ;  /* 0x00000001135d7824 */ /* 0x000fe400028e0600 */
[----:B------:R-:W3:Y:S01]  /*14c50*/  LDL.LU.64 R18, [R1+0x900] ;  /* 0x0009000001127983 */ /* 0x000ee20000300a00 */
[----:B--2---:R-:W-:-:S05]  /*14c60*/  IADD3 R90, P5, PT, R16, R2, RZ ;  /* 0x00000002105a7210 */ /* 0x004fca0007fbe0ff */
[--C-:B------:R-:W-:Y:S01]  /*14c70*/  IMAD.X R91, R17, 0x1, R0.reuse, P5 ;  /* 0x00000001115b7824 */ /* 0x100fe200028e0600 */
[-C--:B----4-:R-:W-:Y:S01]  /*14c80*/  IADD3 R88, P5, PT, R8, R2.reuse, RZ ;  /* 0x0000000208587210 */ /* 0x090fe20007fbe0ff */
[----:B------:R-:W2:Y:S04]  /*14c90*/  LDL.LU.64 R16, [R1+0x8f8] ;  /* 0x0008f80001107983 */ /* 0x000ea80000300a00 */
[----:B------:R-:W-:Y:S02]  /*14ca0*/  IMAD.X R89, R9, 0x1, R0, P5 ;  /* 0x0000000109597824 */ /* 0x000fe400028e0600 */
[----:B------:R-:W4:Y:S01]  /*14cb0*/  LDL.LU.64 R8, [R1+0x8f0] ;  /* 0x0008f00001087983 */ /* 0x000f220000300a00 */
[----:B------:R-:W-:-:S05]  /*14cc0*/  IADD3 R86, P5, PT, R14, R2, RZ ;  /* 0x000000020e567210 */ /* 0x000fca0007fbe0ff */
[--C-:B------:R-:W-:Y:S01]  /*14cd0*/  IMAD.X R87, R15, 0x1, R0.reuse, P5 ;  /* 0x000000010f577824 */ /* 0x100fe200028e0600 */
[-C--:B------:R-:W-:Y:S01]  /*14ce0*/  IADD3 R82, P5, PT, R12, R2.reuse, RZ ;  /* 0x000000020c527210 */ /* 0x080fe20007fbe0ff */
[----:B------:R-:W4:Y:S04]  /*14cf0*/  LDL.LU.64 R14, [R1+0x8e8] ;  /* 0x0008e800010e7983 */ /* 0x000f280000300a00 */
[----:B------:R-:W-:Y:S02]  /*14d00*/  IMAD.X R83, R13, 0x1, R0, P5 ;  /* 0x000000010d537824 */ /* 0x000fe400028e0600 */
[----:B------:R-:W4:Y:S01]  /*14d10*/  LDL.LU.64 R12, [R1+0x8e0] ;  /* 0x0008e000010c7983 */ /* 0x000f220000300a00 */
[----:B------:R-:W-:-:S05]  /*14d20*/  IADD3 R80, P5, PT, R10, R2, RZ ;  /* 0x000000020a507210 */ /* 0x000fca0007fbe0ff */
[----:B------:R-:W-:Y:S02]  /*14d30*/  IMAD.X R81, R11, 0x1, R0, P5 ;  /* 0x000000010b517824 */ /* 0x000fe400028e0600 */
[----:B------:R-:W4:Y:S01]  /*14d40*/  LDL.LU.64 R10, [R1+0x8d8] ;  /* 0x0008d800010a7983 */ /* 0x000f220000300a00 */
        /* <DEDUP_REMOVED lines=28> */
[----:B------:R-:W-:Y:S01]  /*14f10*/  IMAD.X R57, R15, 0x1, R0, P5 ;  /* 0x000000010f397824 */ /* 0x000fe200028e0600 */
[----:B------:R-:W-:Y:S01]  /*14f20*/  IADD3 R52, P5, PT, R12, R2, RZ ;  /* 0x000000020c347210 */ /* 0x000fe20007fbe0ff */
[----:B------:R-:W4:Y:S03]  /*14f30*/  LDL.LU.64 R14, [R1+0x888] ;  /* 0x00088800010e7983 */ /* 0x000f260000300a00 */
[----:B------:R-:W-:Y:S02]  /*14f40*/  IADD3.X R53, PT, PT, R13, R0, RZ, P5, !PT ;  /* 0x000000000d357210 */ /* 0x000fe40002ffe4ff */
        /* <DEDUP_REMOVED lines=40> */
[----:B------:R-:W-:Y:S02]  /*151d0*/  ISETP.GE.U32.AND P0, PT, R4, 0x7ffffe79, PT ;  /* 0x7ffffe790400780c */ /* 0x000fe40003f06070 */
[----:B------:R-:W1:Y:S01]  /*151e0*/  LDC R4, c[0x0][0x3a0] ;  /* 0x0000e800ff047b82 */ /* 0x000e620000000800 */
[----:B------:R-:W-:-:S07]  /*151f0*/  ISETP.GE.U32.AND P3, PT, R5, 0x7ffffe7a, PT ;  /* 0x7ffffe7a0500780c */ /* 0x000fce0003f66070 */
[----:B------:R-:W1:Y:S06]  /*15200*/  LDC R5, c[0x0][0x3a0] ;  /* 0x0000e800ff057b82 */ /* 0x000e6c0000000800 */
[----:B------:R-:W-:Y:S04]  /*15210*/  LDGSTS.E [R252+0x30018], desc[UR22][R98.64], !P3 ;  /* 0x3001800062fc7fae */ /* 0x000fe8000d9a1016 */
[----:B------:R-:W-:Y:S01]  /*15220*/  LDGSTS.E [R252+0x3001c], desc[UR22][R96.64], !P0 ;  /* 0x3001c00060fc7fae */ /* 0x000fe2000c1a1016 */
[----:B-1----:R-:W-:-:S05]  /*15230*/  VIADD R4, R4, 0xfffffef7 ;  /* 0xfffffef704047836 */ /* 0x002fca0000000000 */
[----:B------:R-:W-:Y:S01]  /*15240*/  ISETP.GE.U32.AND P4, PT, R4, 0x7ffffe78, PT ;  /* 0x7ffffe780400780c */ /* 0x000fe20003f86070 */
[----:B------:R-:W-:Y:S02]  /*15250*/  VIADD R4, R6, 0xfffffef5 ;  /* 0xfffffef506047836 */ /* 0x000fe40000000000 */
[----:B------:R-:W1:Y:S03]  /*15260*/  LDC R6, c[0x0][0x3a0] ;  /* 0x0000e800ff067b82 */ /* 0x000e660000000800 */
[----:B------:R-:W-:-:S05]  /*15270*/  ISETP.GE.U32.AND P0, PT, R4, 0x7ffffe76, PT ;  /* 0x7ffffe760400780c */ /* 0x000fca0003f06070 */
[----:B------:R-:W1:Y:S01]  /*15280*/  LDC R4, c[0x0][0x3a0] ;  /* 0x0000e800ff047b82 */ /* 0x000e620000000800 */
[----:B------:R-:W-:Y:S01]  /*15290*/  VIADD R5, R5, 0xfffffef6 ;  /* 0xfffffef605057836 */ /* 0x000fe20000000000 */
[----:B------:R-:W-:Y:S04]  /*152a0*/  LDGSTS.E [R252+0x30020], desc[UR22][R92.64], !P4 ;  /* 0x300200005cfc7fae */ /* 0x000fe8000e1a1016 */
[----:B------:R-:W-:Y:S02]  /*152b0*/  ISETP.GE.U32.AND P3, PT, R5, 0x7ffffe77, PT ;  /* 0x7ffffe770500780c */ /* 0x000fe40003f66070 */
[----:B------:R-:W1:Y:S11]  /*152c0*/  LDC R5, c[0x0][0x3a0] ;  /* 0x0000e800ff057b82 */ /* 0x000e760000000800 */
[----:B------:R-:W-:Y:S04]  /*152d0*/  LDGSTS.E [R252+0x30024], desc[UR22][R90.64], !P3 ;  /* 0x300240005afc7fae */ /* 0x000fe8000d9a1016 */
[----:B------:R-:W-:Y:S01]  /*152e0*/  LDGSTS.E [R252+0x30028], desc[UR22][R88.64], !P0 ;  /* 0x3002800058fc7fae */ /* 0x000fe2000c1a1016 */
[----:B-1----:R-:W-:-:S05]  /*152f0*/  VIADD R4, R4, 0xfffffef4 ;  /* 0xfffffef404047836 */ /* 0x002fca0000000000 */
[----:B------:R-:W-:Y:S02]  /*15300*/  ISETP.GE.U32.AND P4, PT, R4, 0x7ffffe75, PT ;  /* 0x7ffffe750400780c */ /* 0x000fe40003f86070 */
[----:B------:R-:W-:Y:S02]  /*15310*/  IADD3 R4, PT, PT, R6, -0x10e, RZ ;  /* 0xfffffef206047810 */ /* 0x000fe40007ffe0ff */
[----:B------:R-:W1:Y:S02]  /*15320*/  LDC R6, c[0x0][0x3a0] ;  /* 0x0000e800ff067b82 */ /* 0x000e640000000800 */
[----:B------:R-:W-:-:S06]  /*15330*/  ISETP.GE.U32.AND P0, PT, R4, 0x7ffffe73, PT ;  /* 0x7ffffe730400780c */ /* 0x000fcc0003f06070 */
[----:B------:R-:W1:Y:S01]  /*15340*/  LDC R4, c[0x0][0x3a0] ;  /* 0x0000e800ff047b82 */ /* 0x000e620000000800 */
[----:B------:R-:W-:Y:S01]  /*15350*/  VIADD R5, R5, 0xfffffef3 ;  /* 0xfffffef305057836 */ /* 0x000fe20000000000 */
[----:B------:R-:W-:Y:S01]  /*15360*/  LDGSTS.E [R252+0x3002c], desc[UR22][R86.64], !P4 ;  /* 0x3002c00056fc7fae */ /* 0x000fe2000e1a1016 */
[----:B---3--:R-:W-:-:S05]  /*15370*/  IADD3 R22, P5, PT, R18, R2, RZ ;  /* 0x0000000212167210 */ /* 0x008fca0007fbe0ff */
[----:B------:R-:W-:Y:S01]  /*15380*/  IMAD.X R23, R19, 0x1, R0, P5 ;  /* 0x0000000113177824 */ /* 0x000fe200028e0600 */
[----:B--2---:R-:W-:-:S05]  /*15390*/  IADD3 R20, P5, PT, R16, R2, RZ ;  /* 0x0000000210147210 */ /* 0x004fca0007fbe0ff */
[----:B------:R-:W-:Y:S01]  /*153a0*/  IMAD.X R21, R17, 0x1, R0, P5 ;  /* 0x0000000111157824 */ /* 0x000fe200028e0600 */
[----:B----4-:R-:W-:-:S05]  /*153b0*/  IADD3 R18, P5, PT, R8, R2, RZ ;  /* 0x0000000208127210 */ /* 0x010fca0007fbe0ff */
[----:B------:R-:W-:Y:S02]  /*153c0*/  IMAD.X R19, R9, 0x1, R0, P5 ;  /* 0x0000000109137824 */ /* 0x000fe400028e0600 */
[----:B------:R-:W2:Y:S04]  /*153d0*/  LDL.LU.64 R8, [R1+0x810] ;  /* 0x0008100001087983 */ /* 0x000ea80000300a00 */
[----:B------:R-:W3:Y:S01]  /*153e0*/  LDL.LU.64 R84, [R1+0x808] ;  /* 0x0008080001547983 */ /* 0x000ee20000300a00 */
[----:B------:R-:W-:Y:S01]  /*153f0*/  ISETP.GE.U32.AND P3, PT, R5, 0x7ffffe74, PT ;  /* 0x7ffffe740500780c */ /* 0x000fe20003f66070 */
[----:B-1----:R-:W-:Y:S01]  /*15400*/  VIADD R4, R4, 0xfffffef1 ;  /* 0xfffffef104047836 */ /* 0x002fe20000000000 */
[----:B------:R-:W1:Y:S01]  /*15410*/  LDC R5, c[0x0][0x3a0] ;  /* 0x0000e800ff057b82 */ /* 0x000e620000000800 */
[----:B------:R-:W4:Y:S03]  /*15420*/  LDL.LU.64 R64, [R1+0x800] ;  /* 0x0008000001407983 */ /* 0x000f260000300a00 */
[----:B------:R-:W-:Y:S01]  /*15430*/  ISETP.GE.U32.AND P4, PT, R4, 0x7ffffe72, PT ;  /* 0x7ffffe720400780c */ /* 0x000fe20003f86070 */
[----:B------:R-:W-:Y:S01]  /*15440*/  VIADD R4, R6, 0xfffffeef ;  /* 0xfffffeef06047836 */ /* 0x000fe20000000000 */
[----:B------:R-:W2:Y:S02]  /*15450*/  LDL.LU.64 R74, [R1+0x7f8] ;  /* 0x0007f800014a7983 */ /* 0x000ea40000300a00 */
[----:B------:R-:W1:Y:S01]  /*15460*/  LDC R6, c[0x0][0x3a0] ;  /* 0x0000e800ff067b82 */ /* 0x000e620000000800 */
[----:B------:R-:W-:Y:S01]  /*15470*/  IADD3 R16, P5, PT, R14, R2, RZ ;  /* 0x000000020e107210 */ /* 0x000fe20007fbe0ff */
[----:B------:R-:W2:Y:S04]  /*15480*/  LDL.LU.64 R54, [R1+0x7f0] ;  /* 0x0007f00001367983 */ /* 0x000ea80000300a00 */
[----:B------:R-:W-:Y:S04]  /*15490*/  LDGSTS.E [R252+0x30030], desc[UR22][R82.64], !P3 ;  /* 0x3003000052fc7fae */ /* 0x000fe8000d9a1016 */
[----:B------:R-:W-:Y:S01]  /*154a0*/  LDGSTS.E [R252+0x30034], desc[UR22][R80.64], !P0 ;  /* 0x3003400050fc7fae */ /* 0x000fe2000c1a1016 */
[----:B------:R-:W-:-:S02]  /*154b0*/  ISETP.GE.U32.AND P0, PT, R4, 0x7ffffe70, PT ;  /* 0x7ffffe700400780c */ /* 0x000fc40003f06070 */
[----:B------:R-:W1:Y:S01]  /*154c0*/  LDC R4, c[0x0][0x3a0] ;  /* 0x0000e800ff047b82 */ /* 0x000e620000000800 */
[----:B------:R-:W-:Y:S01]  /*154d0*/  LDGSTS.E [R252+0x30038], desc[UR22][R78.64], !P4 ;  /* 0x300380004efc7fae */ /* 0x000fe2000e1a1016 */
[----:B-1----:R-:W-:Y:S02]  /*154e0*/  VIADD R5, R5, 0xfffffef0 ;  /* 0xfffffef005057836 */ /* 0x002fe40000000000 */
[----:B------:R-:W-:Y:S01]  /*154f0*/  IMAD.X R17, R15, 0x1, R0, P5 ;  /* 0x000000010f117824 */ /* 0x000fe200028e0600 */
[----:B------:R-:W3:Y:S02]  /*15500*/  LDL.LU.64 R94, [R1+0x7e8] ;  /* 0x0007e800015e7983 */ /* 0x000ee40000300a00 */
[----:B------:R-:W-:Y:S02]  /*15510*/  ISETP.GE.U32.AND P3, PT, R5, 0x7ffffe71, PT ;  /* 0x7ffffe710500780c */ /* 0x000fe40003f66070 */
[----:B------:R-:W1:Y:S01]  /*15520*/  LDC R5, c[0x0][0x3a0] ;  /* 0x0000e800ff057b82 */ /* 0x000e620000000800 */
[----:B------:R-:W-:-:S10]  /*15530*/  VIADD R4, R4, 0xfffffeee ;  /* 0xfffffeee04047836 */ /* 0x000fd40000000000 */
[----:B------:R-:W-:Y:S01]  /*15540*/  LDGSTS.E [R252+0x3003c], desc[UR22][R76.64], !P3 ;  /* 0x3003c0004cfc7fae */ /* 0x000fe2000d9a1016 */
[----:B------:R-:W-:Y:S01]  /*15550*/  ISETP.GE.U32.AND P4, PT, R4, 0x7ffffe6f, PT ;  /* 0x7ffffe6f0400780c */ /* 0x000fe20003f86070 */
[----:B------:R-:W-:Y:S02]  /*15560*/  VIADD R4, R6, 0xfffffeec ;  /* 0xfffffeec06047836 */ /* 0x000fe40000000000 */
[----:B------:R-:W-:Y:S01]  /*15570*/  LDGSTS.E [R252+0x30040], desc[UR22][R72.64], !P0 ;  /* 0x3004000048fc7fae */ /* 0x000fe2000c1a1016 */
[----:B------:R-:W1:Y:S02]  /*15580*/  LDC R6, c[0x0][0x3a0] ;  /* 0x0000e800ff067b82 */ /* 0x000e640000000800 */
[----:B------:R-:W-:Y:S01]  /*15590*/  ISETP.GE.U32.AND P0, PT, R4, 0x7ffffe6d, PT ;  /* 0x7ffffe6d0400780c */ /* 0x000fe20003f06070 */
[----:B------:R-:W4:Y:S05]  /*155a0*/  LDL.LU.64 R104, [R1+0x7e0] ;  /* 0x0007e00001687983 */ /* 0x000f2a0000300a00 */
[----:B------:R-:W1:Y:S02]  /*155b0*/  LDC R4, c[0x0][0x3a0] ;  /* 0x0000e800ff047b82 */ /* 0x000e640000000800 */
[----:B-1----:R-:W-:Y:S01]  /*155c0*/  VIADD R5, R5, 0xfffffeed ;  /* 0xfffffeed05057836 */ /* 0x002fe20000000000 */
[----:B------:R-:W-:Y:S04]  /*155d0*/  LDGSTS.E [R252+0x30044], desc[UR22][R70.64], !P4 ;  /* 0x3004400046fc7fae */ /* 0x000fe8000e1a1016 */
[----:B------:R-:W-:-:S02]  /*155e0*/  ISETP.GE.U32.AND P3, PT, R5, 0x7ffffe6e, PT ;  /* 0x7ffffe6e0500780c */ /* 0x000fc40003f66070 */
[----:B------:R-:W1:Y:S11]  /*155f0*/  LDC R5, c[0x0][0x3a0] ;  /* 0x0000e800ff057b82 */ /* 0x000e760000000800 */
[----:B------:R-:W-:Y:S04]  /*15600*/  LDGSTS.E [R252+0x30048], desc[UR22][R68.64], !P3 ;  /* 0x3004800044fc7fae */ /* 0x000fe8000d9a1016 */
[----:B------:R-:W-:Y:S01]  /*15610*/  LDGSTS.E [R252+0x3004c], desc[UR22][R66.64], !P0 ;  /* 0x3004c00042fc7fae */ /* 0x000fe2000c1a1016 */
[----:B------:R-:W-:-:S05]  /*15620*/  VIADD R4, R4, 0xfffffeeb ;  /* 0xfffffeeb04047836 */ /* 0x000fca0000000000 */
[----:B------:R-:W-:Y:S01]  /*15630*/  ISETP.GE.U32.AND P4, PT, R4, 0x7ffffe6c, PT ;  /* 0x7ffffe6c0400780c */ /* 0x000fe20003f86070 */
[----:B------:R-:W-:Y:S02]  /*15640*/  VIADD R4, R6, 0xfffffee9 ;  /* 0xfffffee906047836 */ /* 0x000fe40000000000 */
[----:B------:R-:W1:Y:S03]  /*15650*/  LDC R6, c[0x0][0x3a0] ;  /* 0x0000e800ff067b82 */ /* 0x000e660000000800 */
[----:B------:R-:W-:-:S05]  /*15660*/  ISETP.GE.U32.AND P0, PT, R4, 0x7ffffe6a, PT ;  /* 0x7ffffe6a0400780c */ /* 0x000fca0003f06070 */
[----:B------:R-:W1:Y:S02]  /*15670*/  LDC R4, c[0x0][0x3a0] ;  /* 0x0000e800ff047b82 */ /* 0x000e640000000800 */
[----:B-1----:R-:W-:Y:S01]  /*15680*/  VIADD R5, R5, 0xfffffeea ;  /* 0xfffffeea05057836 */ /* 0x002fe20000000000 */
[----:B------:R-:W-:Y:S04]  /*15690*/  LDGSTS.E [R252+0x30050], desc[UR22][R62.64], !P4 ;  /* 0x300500003efc7fae */ /* 0x000fe8000e1a1016 */
[----:B------:R-:W-:Y:S02]  /*156a0*/  ISETP.GE.U32.AND P3, PT, R5, 0x7ffffe6b, PT ;  /* 0x7ffffe6b0500780c */ /* 0x000fe40003f66070 */
[----:B------:R-:W1:Y:S01]  /*156b0*/  LDC R5, c[0x0][0x3a0] ;  /* 0x0000e800ff057b82 */ /* 0x000e620000000800 */
[----:B------:R-:W-:-:S10]  /*156c0*/  IADD3 R14, P5, PT, R12, R2, RZ ;  /* 0x000000020c0e7210 */ /* 0x000fd40007fbe0ff */
[----:B------:R-:W-:Y:S04]  /*156d0*/  LDGSTS.E [R252+0x30054], desc[UR22][R60.64], !P3 ;  /* 0x300540003cfc7fae */ /* 0x000fe8000d9a1016 */
[----:B------:R-:W-:Y:S01]  /*156e0*/  LDGSTS.E [R252+0x30058], desc[UR22][R58.64], !P0 ;  /* 0x300580003afc7fae */ /* 0x000fe2000c1a1016 */
[----:B------:R-:W-:-:S05]  /*156f0*/  VIADD R4, R4, 0xfffffee8 ;  /* 0xfffffee804047836 */ /* 0x000fca0000000000 */
[----:B------:R-:W-:Y:S01]  /*15700*/  ISETP.GE.U32.AND P4, PT, R4, 0x7ffffe69, PT ;  /* 0x7ffffe690400780c */ /* 0x000fe20003f86070 */
[----:B------:R-:W-:Y:S02]  /*15710*/  VIADD R4, R6, 0xfffffee6 ;  /* 0xfffffee606047836 */ /* 0x000fe40000000000 */
[----:B------:R-:W1:Y:S03]  /*15720*/  LDC R6, c[0x0][0x3a0] ;  /* 0x0000e800ff067b82 */ /* 0x000e660000000800 */
[----:B------:R-:W-:-:S05]  /*15730*/  ISETP.GE.U32.AND P0, PT, R4, 0x7ffffe67, PT ;  /* 0x7ffffe670400780c */ /* 0x000fca0003f06070 */
[----:B------:R-:W1:Y:S01]  /*15740*/  LDC R4, c[0x0][0x3a0] ;  /* 0x0000e800ff047b82 */ /* 0x000e620000000800 */
[--C-:B------:R-:W-:Y:S01]  /*15750*/  IMAD.X R15, R13, 0x1, R0.reuse, P5 ;  /* 0x000000010d0f7824 */ /* 0x100fe200028e0600 */
[----:B------:R-:W-:Y:S01]  /*15760*/  IADD3 R12, P5, PT, R10, R2, RZ ;  /* 0x000000020a0c7210 */ /* 0x000fe20007fbe0ff */
[----:B-1----:R-:W-:Y:S01]  /*15770*/  VIADD R5, R5, 0xfffffee7 ;  /* 0xfffffee705057836 */ /* 0x002fe20000000000 */
[----:B------:R-:W-:Y:S03]  /*15780*/  LDGSTS.E [R252+0x3005c], desc[UR22][R56.64], !P4 ;  /* 0x3005c00038fc7fae */ /* 0x000fe6000e1a1016 */
[----:B------:R-:W-:Y:S01]  /*15790*/  IMAD.X R13, R11, 0x1, R0, P5 ;  /* 0x000000010b0d7824 */ /* 0x000fe200028e0600 */
[----:B------:R-:W-:Y:S02]  /*157a0*/  ISETP.GE.U32.AND P3, PT, R5, 0x7ffffe68, PT ;  /* 0x7ffffe680500780c */ /* 0x000fe40003f66070 */
[----:B------:R-:W1:Y:S11]  /*157b0*/  LDC R5, c[0x0][0x3a0] ;  /* 0x0000e800ff057b82 */ /* 0x000e760000000800 */
[----:B------:R-:W-:Y:S01]  /*157c0*/  LDGSTS.E [R252+0x30060], desc[UR22][R52.64], !P3 ;  /* 0x3006000034fc7fae */ /* 0x000fe2000d9a1016 */
[----:B------:R-:W-:-:S03]  /*157d0*/  VIADD R4, R4, 0xfffffee5 ;  /* 0xfffffee504047836 */ /* 0x000fc60000000000 */
[----:B------:R-:W-:Y:S02]  /*157e0*/  LDGSTS.E [R252+0x30064], desc[UR22][R50.64], !P0 ;  /* 0x3006400032fc7fae */ /* 0x000fe4000c1a1016 */
[----:B------:R-:W-:Y:S01]  /*157f0*/  ISETP.GE.U32.AND P4, PT, R4, 0x7ffffe66, PT ;  /* 0x7ffffe660400780c */ /* 0x000fe20003f86070 */
[----:B------:R-:W-:Y:S02]  /*15800*/  VIADD R4, R6, 0xfffffee3 ;  /* 0xfffffee306047836 */ /* 0x000fe40000000000 */
[----:B------:R-:W2:Y:S03]  /*15810*/  LDC R6, c[0x0][0x3a0] ;  /* 0x0000e800ff067b82 */ /* 0x000ea60000000800 */
[----:B------:R-:W-:-:S05]  /*15820*/  ISETP.GE.U32.AND P0, PT, R4, 0x7ffffe64, PT ;  /* 0x7ffffe640400780c */ /* 0x000fca0003f06070 */
[----:B------:R-:W2:Y:S01]  /*15830*/  LDC R4, c[0x0][0x3a0] ;  /* 0x0000e800ff047b82 */ /* 0x000ea20000000800 */
[----:B-1----:R-:W-:Y:S01]  /*15840*/  VIADD R5, R5, 0xfffffee4 ;  /* 0xfffffee405057836 */ /* 0x002fe20000000000 */
[----:B------:R-:W-:Y:S04]  /*15850*/  LDGSTS.E [R252+0x30068], desc[UR22][R48.64], !P4 ;  /* 0x3006800030fc7fae */ /* 0x000fe8000e1a1016 */
[----:B------:R-:W-:Y:S02]  /*15860*/  ISETP.GE.U32.AND P3, PT, R5, 0x7ffffe65, PT ;  /* 0x7ffffe650500780c */ /* 0x000fe40003f66070 */
[----:B------:R-:W1:Y:S11]  /*15870*/  LDC R5, c[0x0][0x3a0] ;  /* 0x0000e800ff057b82 */ /* 0x000e760000000800 */
[----:B------:R-:W-:Y:S04]  /*15880*/  LDGSTS.E [R252+0x3006c], desc[UR22][R46.64], !P3 ;  /* 0x3006c0002efc7fae */ /* 0x000fe8000d9a1016 */
[----:B------:R-:W-:Y:S01]  /*15890*/  LDGSTS.E [R252+0x30070], desc[UR22][R44.64], !P0 ;  /* 0x300700002cfc7fae */ /* 0x000fe2000c1a1016 */
[----:B--2---:R-:W-:-:S05]  /*158a0*/  VIADD R4, R4, 0xfffffee2 ;  /* 0xfffffee204047836 */ /* 0x004fca0000000000 */
[----:B------:R-:W-:Y:S01]  /*158b0*/  ISETP.GE.U32.AND P4, PT, R4, 0x7ffffe63, PT ;  /* 0x7ffffe630400780c */ /* 0x000fe20003f86070 */
[----:B------:R-:W-:Y:S02]  /*158c0*/  VIADD R4, R6, 0xfffffee0 ;  /* 0xfffffee006047836 */ /* 0x000fe40000000000 */
[----:B------:R-:W2:Y:S03]  /*158d0*/  LDC R6, c[0x0][0x3a0] ;  /* 0x0000e800ff067b82 */ /* 0x000ea60000000800 */
[----:B------:R-:W-:-:S05]  /*158e0*/  ISETP.GE.U32.AND P0, PT, R4, 0x7ffffe61, PT ;  /* 0x7ffffe610400780c */ /* 0x000fca0003f06070 */
[----:B------:R-:W2:Y:S01]  /*158f0*/  LDC R4, c[0x0][0x3a0] ;  /* 0x0000e800ff047b82 */ /* 0x000ea20000000800 */
[----:B-1----:R-:W-:Y:S01]  /*15900*/  VIADD R5, R5, 0xfffffee1 ;  /* 0xfffffee105057836 */ /* 0x002fe20000000000 */
[----:B------:R-:W-:Y:S01]  /*15910*/  LDGSTS.E [R252+0x30074], desc[UR22][R40.64], !P4 ;  /* 0x3007400028fc7fae */ /* 0x000fe2000e1a1016 */
[----:B------:R-:W-:-:S05]  /*15920*/  IADD3 R10, P5, PT, R8, R2, RZ ;  /* 0x00000002080a7210 */ /* 0x000fca0007fbe0ff */
[----:B------:R-:W-:Y:S01]  /*15930*/  IMAD.X R11, R9, 0x1, R0, P5 ;  /* 0x00000001090b7824 */ /* 0x000fe200028e0600 */
[----:B---3--:R-:W-:-:S05]  /*15940*/  IADD3 R8, P5, PT, R84, R2, RZ ;  /* 0x0000000254087210 */ /* 0x008fca0007fbe0ff */
[----:B------:R-:W-:Y:S02]  /*15950*/  IMAD.X R9, R85, 0x1, R0, P5 ;  /* 0x0000000155097824 */ /* 0x000fe400028e0600 */
[----:B------:R-:W3:Y:S04]  /*15960*/  LDL.LU.64 R84, [R1+0x7d8] ;  /* 0x0007d80001547983 */ /* 0x000ee80000300a00 */
[----:B------:R-:W3:Y:S04]  /*15970*/  LDL.LU.64 R116, [R1+0x7d0] ;  /* 0x0007d00001747983 */ /* 0x000ee80000300a00 */
[----:B------:R-:W3:Y:S04]  /*15980*/  LDL.LU.64 R118, [R1+0x7c8] ;  /* 0x0007c80001767983 */ /* 0x000ee80000300a00 */
[----:B------:R-:W3:Y:S04]  /*15990*/  LDL.LU.64 R114, [R1+0x7c0] ;  /* 0x0007c00001727983 */ /* 0x000ee80000300a00 */
[----:B------:R-:W3:Y:S04]  /*159a0*/  LDL.LU.64 R122, [R1+0x7b8] ;  /* 0x0007b800017a7983 */ /* 0x000ee80000300a00 */
[----:B------:R-:W3:Y:S01]  /*159b0*/  LDL.LU.64 R124, [R1+0x7b0] ;  /* 0x0007b000017c7983 */ /* 0x000ee20000300a00 */
[----:B------:R-:W-:Y:S01]  /*159c0*/  ISETP.GE.U32.AND P3, PT, R5, 0x7ffffe62, PT ;  /* 0x7ffffe620500780c */ /* 0x000fe20003f66070 */
[----:B--2---:R-:W-:Y:S01]  /*159d0*/  VIADD R4, R4, 0xfffffedf ;  /* 0xfffffedf04047836 */ /* 0x004fe20000000000 */
[----:B------:R-:W1:Y:S01]  /*159e0*/  LDC R5, c[0x0][0x3a0] ;  /* 0x0000e800ff057b82 */ /* 0x000e620000000800 */
[----:B------:R-:W2:Y:S04]  /*159f0*/  LDL.LU.64 R120, [R1+0x7a8] ;  /* 0x0007a80001787983 */ /* 0x000ea80000300a00 */
[----:B------:R-:W2:Y:S01]  /*15a00*/  LDL.LU.64 R128, [R1+0x7a0] ;  /* 0x0007a00001807983 */ /* 0x000ea20000300a00 */
[----:B------:R-:W-:Y:S01]  /*15a10*/  ISETP.GE.U32.AND P4, PT, R4, 0x7ffffe60, PT ;  /* 0x7ffffe600400780c */ /* 0x000fe20003f86070 */
[----:B------:R-:W-:-:S02]  /*15a20*/  VIADD R4, R6, 0xfffffedd ;  /* 0xfffffedd06047836 */ /* 0x000fc40000000000 */
[----:B------:R-:W2:Y:S01]  /*15a30*/  LDL.LU.64 R130, [R1+0x798] ;  /* 0x0007980001827983 */ /* 0x000ea20000300a00 */
[----:B------:R-:W4:Y:S03]  /*15a40*/  LDC R6, c[0x0][0x3a0] ;  /* 0x0000e800ff067b82 */ /* 0x000f260000000800 */
[----:B------:R-:W-:Y:S04]  /*15a50*/  LDGSTS.E [R252+0x30078], desc[UR22][R38.64], !P3 ;  /* 0x3007800026fc7fae */ /* 0x000fe8000d9a1016 */
[----:B------:R-:W-:Y:S01]  /*15a60*/  LDGSTS.E [R252+0x3007c], desc[UR22][R36.64], !P0 ;  /* 0x3007c00024fc7fae */ /* 0x000fe2000c1a1016 */
[----:B------:R-:W-:Y:S02]  /*15a70*/  ISETP.GE.U32.AND P0, PT, R4, 0x7ffffe5e, PT ;  /* 0x7ffffe5e0400780c */ /* 0x000fe40003f06070 */
[----:B------:R-:W4:Y:S01]  /*15a80*/  LDC R4, c[0x0][0x3a0] ;  /* 0x0000e800ff047b82 */ /* 0x000f220000000800 */
[----:B------:R-:W2:Y:S01]  /*15a90*/  LDL.LU.64 R126, [R1+0x790] ;  /* 0x00079000017e7983 */ /* 0x000ea20000300a00 */
[----:B-1----:R-:W-:-:S03]  /*15aa0*/  VIADD R5, R5, 0xfffffede ;  /* 0xfffffede05057836 */ /* 0x002fc60000000000 */
[----:B------:R-:W2:Y:S02]  /*15ab0*/  LDL.LU.64 R216, [R1+0x788] ;  /* 0x0007880001d87983 */ /* 0x000ea40000300a00 */
[----:B------:R-:W-:Y:S02]  /*15ac0*/  ISETP.GE.U32.AND P3, PT, R5, 0x7ffffe5f, PT ;  /* 0x7ffffe5f0500780c */ /* 0x000fe40003f66070 */
[----:B------:R-:W-:Y:S01]  /*15ad0*/  LDGSTS.E [R252+0x30080], desc[UR22][R34.64], !P4 ;  /* 0x3008000022fc7fae */ /* 0x000fe2000e1a1016 */
[----:B------:R-:W1:Y:S03]  /*15ae0*/  LDC R5, c[0x0][0x3a0] ;  /* 0x0000e800ff057b82 */ /* 0x000e660000000800 */
[----:B------:R-:W2:Y:S04]  /*15af0*/  LDL.LU.64 R154, [R1+0x780] ;  /* 0x00078000019a7983 */ /* 0x000ea80000300a00 */
[----:B------:R-:W2:Y:S04]  /*15b00*/  LDL.LU.64 R224, [R1+0x778] ;  /* 0x0007780001e07983 */ /* 0x000ea80000300a00 */
[----:B------:R-:W-:Y:S01]  /*15b10*/  LDGSTS.E [R252+0x30084], desc[UR22][R32.64], !P3 ;  /* 0x3008400020fc7fae */ /* 0x000fe2000d9a1016 */
[----:B----4-:R-:W-:-:S03]  /*15b20*/  VIADD R4, R4, 0xfffffedc ;  /* 0xfffffedc04047836 */ /* 0x010fc60000000000 */
[----:B------:R-:W-:Y:S02]  /*15b30*/  LDGSTS.E [R252+0x30088], desc[UR22][R30.64], !P0 ;  /* 0x300880001efc7fae */ /* 0x000fe4000c1a1016 */
[----:B------:R-:W-:Y:S01]  /*15b40*/  ISETP.GE.U32.AND P4, PT, R4, 0x7ffffe5d, PT ;  /* 0x7ffffe5d0400780c */ /* 0x000fe20003f86070 */
[----:B------:R-:W-:Y:S01]  /*15b50*/  VIADD R4, R6, 0xfffffeda ;  /* 0xfffffeda06047836 */ /* 0x000fe20000000000 */
[----:B------:R-:W4:Y:S01]  /*15b60*/  LDL.LU.64 R232, [R1+0x770] ;  /* 0x0007700001e87983 */ /* 0x000f220000300a00 */
[----:B------:R-:W1:Y:S03]  /*15b70*/  LDC R6, c[0x0][0x3a0] ;  /* 0x0000e800ff067b82 */ /* 0x000e660000000800 */
[----:B------:R-:W-:Y:S01]  /*15b80*/  ISETP.GE.U32.AND P0, PT, R4, 0x7ffffe5b, PT ;  /* 0x7ffffe5b0400780c */ /* 0x000fe20003f06070 */
[----:B-1----:R-:W-:Y:S01]  /*15b90*/  VIADD R5, R5, 0xfffffedb ;  /* 0xfffffedb05057836 */ /* 0x002fe20000000000 */
[----:B------:R-:W2:Y:S03]  /*15ba0*/  LDL.LU.64 R152, [R1+0x768] ;  /* 0x0007680001987983 */ /* 0x000ea60000300a00 */
[----:B------:R-:W1:Y:S01]  /*15bb0*/  LDC R4, c[0x0][0x3a0] ;  /* 0x0000e800ff047b82 */ /* 0x000e620000000800 */
[----:B------:R-:W-:Y:S01]  /*15bc0*/  ISETP.GE.U32.AND P3, PT, R5, 0x7ffffe5c, PT ;  /* 0x7ffffe5c0500780c */ /* 0x000fe20003f66070 */
[----:B------:R-:W-:Y:S04]  /*15bd0*/  LDGSTS.E [R252+0x3008c], desc[UR22][R28.64], !P4 ;  /* 0x3008c0001cfc7fae */ /* 0x000fe8000e1a1016 */
[----:B------:R-:W2:Y:S02]  /*15be0*/  LDL.LU.64 R208, [R1+0x760] ;  /* 0x0007600001d07983 */ /* 0x000ea40000300a00 */
[----:B------:R-:W1:Y:S06]  /*15bf0*/  LDC R5, c[0x0][0x3a0] ;  /* 0x0000e800ff057b82 */ /* 0x000e6c0000000800 */
[----:B------:R-:W-:Y:S04]  /*15c00*/  LDGSTS.E [R252+0x30090], desc[UR22][R26.64], !P3 ;  /* 0x300900001afc7fae */ /* 0x000fe8000d9a1016 */
[----:B------:R-:W-:Y:S01]  /*15c10*/  LDGSTS.E [R252+0x30094], desc[UR22][R24.64], !P0 ;  /* 0x3009400018fc7fae */ /* 0x000fe2000c1a1016 */
[----:B-1----:R-:W-:-:S04]  /*15c20*/  IADD3 R4, PT, PT, R4, -0x127, RZ ;  /* 0xfffffed904047810 */ /* 0x002fc80007ffe0ff */
        /* <DEDUP_REMOVED lines=20> */
[----:B------:R-:W3:Y:S11]  /*15d70*/  LDC R5, c[0x0][0x3a0] ;  /* 0x0000e800ff057b82 */ /* 0x000ef60000000800 */
[----:B------:R-:W-:Y:S04]  /*15d80*/  LDGSTS.E [R252+0x300a8], desc[UR22][R14.64], !P3 ;  /* 0x300a80000efc7fae */ /* 0x000fe8000d9a1016 */
[----:B------:R-:W-:Y:S01]  /*15d90*/  LDGSTS.E [R252+0x300ac], desc[UR22][R12.64], !P0 ;  /* 0x300ac0000cfc7fae */ /* 0x000fe2000c1a1016 */
[----:B-1----:R-:W-:-:S05]  /*15da0*/  VIADD R4, R4, 0xfffffed3 ;  /* 0xfffffed304047836 */ /* 0x002fca0000000000 */
[----:B------:R-:W-:Y:S01]  /*15db0*/  ISETP.GE.U32.AND P4, PT, R4, 0x7ffffe54, PT ;  /* 0x7ffffe540400780c */ /* 0x000fe20003f86070 */
[----:B------:R-:W-:-:S05]  /*15dc0*/  VIADD R4, R6, 0xfffffed1 ;  /* 0xfffffed106047836 */ /* 0x000fca0000000000 */
[----:B------:R-:W-:Y:S02]  /*15dd0*/  ISETP.GE.U32.AND P0, PT, R4, 0x7ffffe52, PT ;  /* 0x7ffffe520400780c */ /* 0x000fe40003f06070 */
[----:B------:R-:W1:Y:S01]  /*15de0*/  LDC R4, c[0x0][0x3a0] ;  /* 0x0000e800ff047b82 */ /* 0x000e620000000800 */
[----:B---3--:R-:W-:-:S04]  /*15df0*/  VIADD R5, R5, 0xfffffed2 ;  /* 0xfffffed205057836 */ /* 0x008fc80000000000 */
[----:B------:R-:W-:Y:S01]  /*15e00*/  LDGSTS.E [R252+0x300b0], desc[UR22][R10.64], !P4 ;  /* 0x300b00000afc7fae */ /* 0x000fe2000e1a1016 */
[----:B------:R-:W-:Y:S02]  /*15e10*/  ISETP.GE.U32.AND P3, PT, R5, 0x7ffffe53, PT ;  /* 0x7ffffe530500780c */ /* 0x000fe40003f66070 */
[----:B------:R-:W3:Y:S01]  /*15e20*/  LDC R5, c[0x0][0x3a0] ;  /* 0x0000e800ff057b82 */ /* 0x000ee20000000800 */
[----:B------:R-:W-:-:S05]  /*15e30*/  IADD3 R6, P5, PT, R64, R2, RZ ;  /* 0x0000000240067210 */ /* 0x000fca0007fbe0ff */
[----:B------:R-:W-:Y:S02]  /*15e40*/  IMAD.X R7, R65, 0x1, R0, P5 ;  /* 0x0000000141077824 */ /* 0x000fe400028e0600 */
[----:B------:R-:W3:Y:S03]  /*15e50*/  LDC R64, c[0x0][0x3a0] ;  /* 0x0000e800ff407b82 */ /* 0x000ee60000000800 */
[----:B------:R-:W-:Y:S04]  /*15e60*/  LDGSTS.E [R252+0x300b4], desc[UR22][R8.64], !P3 ;  /* 0x300b400008fc7fae */ /* 0x000fe8000d9a1016 */
[----:B------:R-:W-:Y:S01]  /*15e70*/  LDGSTS.E [R252+0x300b8], desc[UR22][R6.64], !P0 ;  /* 0x300b800006fc7fae */ /* 0x000fe2000c1a1016 */
[----:B-1----:R-:W-:Y:S01]  /*15e80*/  VIADD R4, R4, 0xfffffed0 ;  /* 0xfffffed004047836 */ /* 0x002fe20000000000 */
[----:B------:R-:W1:Y:S04]  /*15e90*/  LDC R65, c[0x0][0x3a0] ;  /* 0x0000e800ff417b82 */ /* 0x000e680000000800 */
[----:B------:R-:W-:Y:S01]  /*15ea0*/  ISETP.GE.U32.AND P4, PT, R4, 0x7ffffe51, PT ;  /* 0x7ffffe510400780c */ /* 0x000fe20003f86070 */
[----:B------:R-:W-:-:S05]  /*15eb0*/  VIADD R4, R42, 0xfffffece ;  /* 0xfffffece2a047836 */ /* 0x000fca0000000000 */
[----:B------:R-:W-:Y:S02]  /*15ec0*/  ISETP.GE.U32.AND P0, PT, R4, 0x7ffffe4f, PT ;  /* 0x7ffffe4f0400780c */ /* 0x000fe40003f06070 */
[----:B------:R-:W-:Y:S02]  /*15ed0*/  IADD3 R4, P5, PT, R74, R2, RZ ;  /* 0x000000024a047210 */ /* 0x000fe40007fbe0ff */
[----:B------:R-:W1:Y:S01]  /*15ee0*/  LDC R74, c[0x0][0x3a0] ;  /* 0x0000e800ff4a7b82 */ /* 0x000e620000000800 */
[----:B---3--:R-:W-:-:S05]  /*15ef0*/  VIADD R5, R5, 0xfffffecf ;  /* 0xfffffecf05057836 */ /* 0x008fca0000000000 */
[----:B------:R-:W-:Y:S01]  /*15f00*/  ISETP.GE.U32.AND P3, PT, R5, 0x7ffffe50, PT ;  /* 0x7ffffe500500780c */ /* 0x000fe20003f66070 */
[----:B------:R-:W-:Y:S01]  /*15f10*/  IMAD.X R5, R75, 0x1, R0, P5 ;  /* 0x000000014b057824 */ /* 0x000fe200028e0600 */
[----:B------:R-:W-:Y:S01]  /*15f20*/  IADD3 R42, P5, PT, R54, R2, RZ ;  /* 0x00000002362a7210 */ /* 0x000fe20007fbe0ff */
[----:B------:R-:W-:-:S03]  /*15f30*/  VIADD R64, R64, 0xfffffecd ;  /* 0xfffffecd40407836 */ /* 0x000fc60000000000 */
[----:B------:R-:W-:Y:S01]  /*15f40*/  LDGSTS.E [R252+0x300bc], desc[UR22][R4.64], !P4 ;  /* 0x300bc00004fc7fae */ /* 0x000fe2000e1a1016 */
[--C-:B------:R-:W-:Y:S01]  /*15f50*/  IMAD.X R43, R55, 0x1, R0.reuse, P5 ;  /* 0x00000001372b7824 */ /* 0x100fe200028e0600 */
[----:B------:R-:W-:Y:S02]  /*15f60*/  IADD3 R54, P5, PT, R94, R2, RZ ;  /* 0x000000025e367210 */ /* 0x000fe40007fbe0ff */
[----:B------:R-:W-:Y:S01]  /*15f70*/  ISETP.GE.U32.AND P4, PT, R64, 0x7ffffe4e, PT ;  /* 0x7ffffe4e4000780c */ /* 0x000fe20003f86070 */
[----:B------:R-:W3:Y:S02]  /*15f80*/  LDC R94, c[0x0][0x3a0] ;  /* 0x0000e800ff5e7b82 */ /* 0x000ee40000000800 */
[----:B------:R-:W-:Y:S01]  /*15f90*/  IMAD.X R55, R95, 0x1, R0, P5 ;  /* 0x000000015f377824 */ /* 0x000fe200028e0600 */
[----:B------:R-:W-:Y:S01]  /*15fa0*/  LDGSTS.E [R252+0x300c0], desc[UR22][R42.64], !P3 ;  /* 0x300c00002afc7fae */ /* 0x000fe2000d9a1016 */
[----:B-1----:R-:W-:-:S03]  /*15fb0*/  IADD3 R64, PT, PT, R74, -0x135, RZ ;  /* 0xfffffecb4a407810 */ /* 0x002fc60007ffe0ff */
[----:B------:R-:W-:Y:S01]  /*15fc0*/  LDGSTS.E [R252+0x300c4], desc[UR22][R54.64], !P0 ;  /* 0x300c400036fc7fae */ /* 0x000fe2000c1a1016 */
[----:B------:R-:W-:Y:S01]  /*15fd0*/  VIADD R65, R65, 0xfffffecc ;  /* 0xfffffecc41417836 */ /* 0x000fe20000000000 */
[----:B------:R-:W1:Y:S01]  /*15fe0*/  LDC R95, c[0x0][0x3a0] ;  /* 0x0000e800ff5f7b82 */ /* 0x000e620000000800 */
[----:B------:R-:W-:Y:S02]  /*15ff0*/  ISETP.GE.U32.AND P0, PT, R64, 0x7ffffe4c, PT ;  /* 0x7ffffe4c4000780c */ /* 0x000fe40003f06070 */
[----:B------:R-:W-:-:S05]  /*16000*/  IADD3 R64, P5, PT, R104, R2, RZ ;  /* 0x0000000268407210 */ /* 0x000fca0007fbe0ff */
[----:B------:R-:W1:Y:S01]  /*16010*/  LDC R104, c[0x0][0x3a0] ;  /* 0x0000e800ff687b82 */ /* 0x000e620000000800 */
[----:B------:R-:W-:Y:S01]  /*16020*/  ISETP.GE.U32.AND P3, PT, R65, 0x7ffffe4d, PT ;  /* 0x7ffffe4d4100780c */ /* 0x000fe20003f66070 */
[----:B------:R-:W-:Y:S02]  /*16030*/  IMAD.X R65, R105, 0x1, R0, P5 ;  /* 0x0000000169417824 */ /* 0x000fe400028e0600 */
[----:B---3--:R-:W-:-:S03]  /*16040*/  VIADD R94, R94, 0xfffffeca ;  /* 0xfffffeca5e5e7836 */ /* 0x008fc60000000000 */
[----:B------:R-:W-:Y:S02]  /*16050*/  LDGSTS.E [R252+0x300c8], desc[UR22][R64.64], !P4 ;  /* 0x300c800040fc7fae */ /* 0x000fe4000e1a1016 */
[----:B------:R-:W-:Y:S02]  /*16060*/  ISETP.GE.U32.AND P4, PT, R94, 0x7ffffe4b, PT ;  /* 0x7ffffe4b5e00780c */ /* 0x000fe40003f86070 */
[----:B------:R-:W-:-:S05]  /*16070*/  IADD3 R74, P5, PT, R84, R2, RZ ;  /* 0x00000002544a7210 */ /* 0x000fca0007fbe0ff */
[--C-:B------:R-:W-:Y:S01]  /*16080*/  IMAD.X R75, R85, 0x1, R0.reuse, P5 ;  /* 0x00000001554b7824 */ /* 0x100fe200028e0600 */
[----:B------:R-:W-:Y:S01]  /*16090*/  IADD3 R84, P5, PT, R116, R2, RZ ;  /* 0x0000000274547210 */ /* 0x000fe20007fbe0ff */
[----:B-1----:R-:W-:Y:S01]  /*160a0*/  VIADD R94, R104, 0xfffffec8 ;  /* 0xfffffec8685e7836 */ /* 0x002fe20000000000 */
[----:B------:R-:W1:Y:S02]  /*160b0*/  LDC R116, c[0x0][0x3a0] ;  /* 0x0000e800ff747b82 */ /* 0x000e640000000800 */
[----:B------:R-:W-:Y:S01]  /*160c0*/  LDGSTS.E [R252+0x300cc], desc[UR22][R74.64], !P3 ;  /* 0x300cc0004afc7fae */ /* 0x000fe2000d9a1016 */
[----:B------:R-:W-:-:S05]  /*160d0*/  IMAD.X R85, R117, 0x1, R0, P5 ;  /* 0x0000000175557824 */ /* 0x000fca00028e0600 */
[----:B------:R-:W-:Y:S01]  /*160e0*/  LDGSTS.E [R252+0x300d0], desc[UR22][R84.64], !P0 ;  /* 0x300d000054fc7fae */ /* 0x000fe2000c1a1016 */
[----:B------:R-:W-:Y:S01]  /*160f0*/  ISETP.GE.U32.AND P0, PT, R94, 0x7ffffe49, PT ;  /* 0x7ffffe495e00780c */ /* 0x000fe20003f06070 */
[----:B------:R-:W-:Y:S01]  /*16100*/  VIADD R95, R95, 0xfffffec9 ;  /* 0xfffffec95f5f7836 */ /* 0x000fe20000000000 */
[-C--:B------:R-:W-:Y:S01]  /*16110*/  IADD3 R94, P5, PT, R118, R2.reuse, RZ ;  /* 0x00000002765e7210 */ /* 0x080fe20007fbe0ff */
[----:B------:R-:W3:Y:S08]  /*16120*/  LDC R117, c[0x0][0x3a0] ;  /* 0x0000e800ff757b82 */ /* 0x000ef00000000800 */
[----:B------:R-:W2:Y:S01]  /*16130*/  LDC R118, c[0x0][0x3a0] ;  /* 0x0000e800ff767b82 */ /* 0x000ea20000000800 */
[----:B------:R-:W-:Y:S01]  /*16140*/  ISETP.GE.U32.AND P3, PT, R95, 0x7ffffe4a, PT ;  /* 0x7ffffe4a5f00780c */ /* 0x000fe20003f66070 */
[----:B------:R-:W-:Y:S01]  /*16150*/  IMAD.X R95, R119, 0x1, R0, P5 ;  /* 0x00000001775f7824 */ /* 0x000fe200028e0600 */
[----:B------:R-:W-:Y:S01]  /*16160*/  IADD3 R104, P5, PT, R114, R2, RZ ;  /* 0x0000000272687210 */ /* 0x000fe20007fbe0ff */
[----:B-1----:R-:W-:-:S03]  /*16170*/  VIADD R116, R116, 0xfffffec7 ;  /* 0xfffffec774747836 */ /* 0x002fc60000000000 */
[----:B------:R-:W-:Y:S01]  /*16180*/  LDGSTS.E [R252+0x300d4], desc[UR22][R94.64], !P4 ;  /* 0x300d40005efc7fae */ /* 0x000fe2000e1a1016 */
[--C-:B------:R-:W-:Y:S01]  /*16190*/  IMAD.X R105, R115, 0x1, R0.reuse, P5 ;  /* 0x0000000173697824 */ /* 0x100fe200028e0600 */
[----:B------:R-:W-:Y:S02]  /*161a0*/  IADD3 R114, P5, PT, R122, R2, RZ ;  /* 0x000000027a727210 */ /* 0x000fe40007fbe0ff */
[----:B------:R-:W-:Y:S01]  /*161b0*/  ISETP.GE.U32.AND P4, PT, R116, 0x7ffffe48, PT ;  /* 0x7ffffe487400780c */ /* 0x000fe20003f86070 */
[----:B------:R-:W1:Y:S02]  /*161c0*/  LDC R122, c[0x0][0x3a0] ;  /* 0x0000e800ff7a7b82 */ /* 0x000e640000000800 */
[----:B------:R-:W-:Y:S01]  /*161d0*/  IMAD.X R115, R123, 0x1, R0, P5 ;  /* 0x000000017b737824 */ /* 0x000fe200028e0600 */
[----:B------:R-:W-:Y:S04]  /*161e0*/  LDGSTS.E [R252+0x300d8], desc[UR22][R104.64], !P3 ;  /* 0x300d800068fc7fae */ /* 0x000fe8000d9a1016 */
[----:B------:R-:W-:Y:S01]  /*161f0*/  LDGSTS.E [R252+0x300dc], desc[UR22][R114.64], !P0 ;  /* 0x300dc00072fc7fae */ /* 0x000fe2000c1a1016 */
[----:B---3--:R-:W-:Y:S01]  /*16200*/  VIADD R117, R117, 0xfffffec6 ;  /* 0xfffffec675757836 */ /* 0x008fe20000000000 */
[----:B------:R-:W3:Y:S01]  /*16210*/  LDC R123, c[0x0][0x3a0] ;  /* 0x0000e800ff7b7b82 */ /* 0x000ee20000000800 */
[----:B--2---:R-:W-:-:S05]  /*16220*/  VIADD R116, R118, 0xfffffec5 ;  /* 0xfffffec576747836 */ /* 0x004fca0000000000 */
[----:B------:R-:W-:Y:S02]  /*16230*/  ISETP.GE.U32.AND P0, PT, R116, 0x7ffffe46, PT ;  /* 0x7ffffe467400780c */ /* 0x000fe40003f06070 */
[-C--:B------:R-:W-:Y:S02]  /*16240*/  IADD3 R116, P5, PT, R124, R2.reuse, RZ ;  /* 0x000000027c747210 */ /* 0x080fe40007fbe0ff */
[----:B------:R-:W2:Y:S01]  /*16250*/  LDC R124, c[0x0][0x3a0] ;  /* 0x0000e800ff7c7b82 */ /* 0x000ea20000000800 */
[----:B------:R-:W-:Y:S02]  /*16260*/  ISETP.GE.U32.AND P3, PT, R117, 0x7ffffe47, PT ;  /* 0x7ffffe477500780c */ /* 0x000fe40003f66070 */
[----:B------:R-:W-:Y:S01]  /*16270*/  IMAD.X R117, R125, 0x1, R0, P5 ;  /* 0x000000017d757824 */ /* 0x000fe200028e0600 */
[----:B------:R-:W-:Y:S01]  /*16280*/  IADD3 R118, P5, PT, R120, R2, RZ ;  /* 0x0000000278767210 */ /* 0x000fe20007fbe0ff */
[----:B-1----:R-:W-:-:S03]  /*16290*/  VIADD R122, R122, 0xfffffec4 ;  /* 0xfffffec47a7a7836 */ /* 0x002fc60000000000 */
[----:B------:R-:W-:Y:S01]  /*162a0*/  LDGSTS.E [R252+0x300e0], desc[UR22][R116.64], !P4 ;  /* 0x300e000074fc7fae */ /* 0x000fe2000e1a1016 */
[--C-:B------:R-:W-:Y:S01]  /*162b0*/  IMAD.X R119, R121, 0x1, R0.reuse, P5 ;  /* 0x0000000179777824 */ /* 0x100fe200028e0600 */
[----:B------:R-:W-:Y:S02]  /*162c0*/  IADD3 R120, P5, PT, R128, R2, RZ ;  /* 0x0000000280787210 */ /* 0x000fe40007fbe0ff */
[----:B------:R-:W-:Y:S01]  /*162d0*/  ISETP.GE.U32.AND P4, PT, R122, 0x7ffffe45, PT ;  /* 0x7ffffe457a00780c */ /* 0x000fe20003f86070 */
[----:B------:R-:W1:Y:S01]  /*162e0*/  LDC R128, c[0x0][0x3a0] ;  /* 0x0000e800ff807b82 */ /* 0x000e620000000800 */
[----:B------:R-:W-:Y:S01]  /*162f0*/  LDGSTS.E [R252+0x300e4], desc[UR22][R118.64], !P3 ;  /* 0x300e400076fc7fae */ /* 0x000fe2000d9a1016 */
[----:B------:R-:W-:-:S05]  /*16300*/  IMAD.X R121, R129, 0x1, R0, P5 ;  /* 0x0000000181797824 */ /* 0x000fca00028e0600 */
        /* <DEDUP_REMOVED lines=14> */
[----:B------:R-:W-:Y:S02]  /*163f0*/  ISETP.GE.U32.AND P4, PT, R128, 0x7ffffe42, PT ;  /* 0x7ffffe428000780c */ /* 0x000fe40003f86070 */
[----:B------:R-:W-:Y:S01]  /*16400*/  LDGSTS.E [R252+0x300f0], desc[UR22][R124.64], !P3 ;  /* 0x300f00007cfc7fae */ /* 0x000fe2000d9a1016 */
[----:B------:R-:W-:Y:S02]  /*16410*/  IMAD.X R127, R217, 0x1, R0, P5 ;  /* 0x00000001d97f7824 */ /* 0x000fe400028e0600 */
[----:B---3--:R-:W-:Y:S01]  /*16420*/  VIADD R129, R129, 0xfffffec0 ;  /* 0xfffffec081817836 */ /* 0x008fe20000000000 */
[----:B------:R-:W3:Y:S04]  /*16430*/  LDL.LU.64 R216, [R1+0x758] ;  /* 0x0007580001d87983 */ /* 0x000ee80000300a00 */
[----:B------:R-:W-:Y:S01]  /*16440*/  LDGSTS.E [R252+0x300f4], desc[UR22][R126.64], !P0 ;  /* 0x300f40007efc7fae */ /* 0x000fe2000c1a1016 */
[----:B--2---:R-:W-:-:S05]  /*16450*/  VIADD R128, R130, 0xfffffebf ;  /* 0xfffffebf82807836 */ /* 0x004fca0000000000 */
[----:B------:R-:W-:Y:S02]  /*16460*/  ISETP.GE.U32.AND P0, PT, R128, 0x7ffffe40, PT ;  /* 0x7ffffe408000780c */ /* 0x000fe40003f06070 */
[----:B------:R-:W-:Y:S02]  /*16470*/  IADD3 R128, P5, PT, R154, R2, RZ ;  /* 0x000000029a807210 */ /* 0x000fe40007fbe0ff */
[----:B------:R-:W-:-:S03]  /*16480*/  ISETP.GE.U32.AND P3, PT, R129, 0x7ffffe41, PT ;  /* 0x7ffffe418100780c */ /* 0x000fc60003f66070 */
[----:B------:R-:W-:Y:S01]  /*16490*/  IMAD.X R129, R155, 0x1, R0, P5 ;  /* 0x000000019b817824 */ /* 0x000fe200028e0600 */
[----:B------:R-:W-:-:S04]  /*164a0*/  IADD3 R130, P5, PT, R224, R2, RZ ;  /* 0x00000002e0827210 */ /* 0x000fc80007fbe0ff */
[----:B------:R-:W-:Y:S01]  /*164b0*/  IADD3.X R131, PT, PT, R225, R0, RZ, P5, !PT ;  /* 0x00000000e1837210 */ /* 0x000fe20002ffe4ff */
[----:B------:R-:W-:Y:S01]  /*164c0*/  VIADD R146, R146, 0xfffffebe ;  /* 0xfffffebe92927836 */ /* 0x000fe20000000000 */
[----:B----4-:R-:W-:Y:S01]  /*164d0*/  IADD3 R148, P5, PT, R232, R2, RZ ;  /* 0x00000002e8947210 */ /* 0x010fe20007fbe0ff */
[----:B------:R-:W-:Y:S01]  /*164e0*/  VIADD R145, R145, 0xfffffebd ;  /* 0xfffffebd91917836 */ /* 0x000fe20000000000 */
[----:B------:R-:W-:Y:S03]  /*164f0*/  LDGSTS.E [R252+0x300f8], desc[UR22][R128.64], !P4 ;  /* 0x300f800080fc7fae */ /* 0x000fe6000e1a1016 */
[----:B------:R-:W-:Y:S01]  /*16500*/  IMAD.X R149, R233, 0x1, R0, P5 ;  /* 0x00000001e9957824 */ /* 0x000fe200028e0600 */
[----:B------:R-:W-:Y:S04]  /*16510*/  LDGSTS.E [R252+0x300fc], desc[UR22][R130.64], !P3 ;  /* 0x300fc00082fc7fae */ /* 0x000fe8000d9a1016 */
[----:B------:R3:W-:Y:S04]  /*16520*/  STL.64 [R1+0x70], R148 ;  /* 0x0000709401007387 */ /* 0x0007e80000100a00 */
[----:B------:R-:W2:Y:S04]  /*16530*/  LDL.LU.64 R150, [R1+0x750] ;  /* 0x0007500001967983 */ /* 0x000ea80000300a00 */
[----:B------:R-:W4:Y:S04]  /*16540*/  LDL.LU.64 R224, [R1+0x748] ;  /* 0x0007480001e07983 */ /* 0x000f280000300a00 */
[----:B------:R-:W4:Y:S01]  /*16550*/  LDL.LU.64 R232, [R1+0x740] ;  /* 0x0007400001e87983 */ /* 0x000f220000300a00 */
[----:B------:R-:W-:-:S02]  /*16560*/  ISETP.GE.U32.AND P4, PT, R146, 0x7ffffe3f, PT ;  /* 0x7ffffe3f9200780c */ /* 0x000fc40003f86070 */
[----:B------:R-:W-:Y:S01]  /*16570*/  IADD3 R154, P5, PT, R152, R2, RZ ;  /* 0x00000002989a7210 */ /* 0x000fe20007fbe0ff */
[----:B------:R-:W1:Y:S01]  /*16580*/  LDC R146, c[0x0][0x3a0] ;  /* 0x0000e800ff927b82 */ /* 0x000e620000000800 */
[----:B------:R-:W-:Y:S01]  /*16590*/  ISETP.GE.U32.AND P3, PT, R145, 0x7ffffe3e, PT ;  /* 0x7ffffe3e9100780c */ /* 0x000fe20003f66070 */
[----:B------:R3:W-:Y:S02]  /*165a0*/  LDGSTS.E [R252+0x30100], desc[UR22][R148.64], !P0 ;  /* 0x3010000094fc7fae */ /* 0x0007e4000c1a1016 */
[----:B------:R-:W-:-:S04]  /*165b0*/  IMAD.X R155, R153, 0x1, R0, P5 ;  /* 0x00000001999b7824 */ /* 0x000fc800028e0600 */
[----:B------:R-:W1:Y:S01]  /*165c0*/  LDC R145, c[0x0][0x3a0] ;  /* 0x0000e800ff917b82 */ /* 0x000e620000000800 */
[----:B------:R-:W-:Y:S01]  /*165d0*/  IADD3 R152, P5, PT, R208, R2, RZ ;  /* 0x00000002d0987210 */ /* 0x000fe20007fbe0ff */
[----:B------:R-:W-:Y:S01]  /*165e0*/  VIADD R144, R144, 0xfffffebc ;  /* 0xfffffebc90907836 */ /* 0x000fe20000000000 */
[----:B------:R2:W-:Y:S03]  /*165f0*/  LDGSTS.E [R252+0x30104], desc[UR22][R154.64], !P4 ;  /* 0x301040009afc7fae */ /* 0x0005e6000e1a1016 */
[----:B------:R-:W-:Y:S01]  /*16600*/  IMAD.X R153, R209, 0x1, R0, P5 ;  /* 0x00000001d1997824 */ /* 0x000fe200028e0600 */
[----:B------:R-:W-:Y:S01]  /*16610*/  ISETP.GE.U32.AND P0, PT, R144, 0x7ffffe3d, PT ;  /* 0x7ffffe3d9000780c */ /* 0x000fe20003f06070 */
[----:B------:R-:W-:Y:S01]  /*16620*/  STL.64 [R1+0x78], R154 ;  /* 0x0000789a01007387 */ /* 0x000fe20000100a00 */
[----:B------:R-:W2:Y:S03]  /*16630*/  LDC R144, c[0x0][0x3a0] ;  /* 0x0000e800ff907b82 */ /* 0x000ea60000000800 */
[----:B------:R1:W-:Y:S04]  /*16640*/  STL.64 [R1+0x88], R152 ;  /* 0x0000889801007387 */ /* 0x0003e80000100a00 */
[----:B------:R-:W-:Y:S01]  /*16650*/  LDGSTS.E [R252+0x30108], desc[UR22][R152.64], !P3 ;  /* 0x3010800098fc7fae */ /* 0x000fe2000d9a1016 */
[----:B-1----:R-:W-:-:S02]  /*16660*/  VIADD R146, R146, 0xfffffebb ;  /* 0xfffffebb92927836 */ /* 0x002fc40000000000 */
[----:B------:R-:W-:-:S03]  /*16670*/  VIADD R145, R145, 0xfffffeba ;  /* 0xfffffeba91917836 */ /* 0x000fc60000000000 */
[----:B------:R-:W-:Y:S02]  /*16680*/  ISETP.GE.U32.AND P4, PT, R146, 0x7ffffe3c, PT ;  /* 0x7ffffe3c9200780c */ /* 0x000fe40003f86070 */
[----:B------:R-:W1:Y:S01]  /*16690*/  LDC R146, c[0x0][0x3a0] ;  /* 0x0000e800ff927b82 */ /* 0x000e620000000800 */
[----:B------:R-:W-:-:S07]  /*166a0*/  ISETP.GE.U32.AND P3, PT, R145, 0x7ffffe3b, PT ;  /* 0x7ffffe3b9100780c */ /* 0x000fce0003f66070 */
[----:B------:R-:W1:Y:S01]  /*166b0*/  LDC R145, c[0x0][0x3a0] ;  /* 0x0000e800ff917b82 */ /* 0x000e620000000800 */
[----:B---3--:R-:W-:-:S05]  /*166c0*/  IADD3 R148, P5, PT, R216, R2, RZ ;  /* 0x00000002d8947210 */ /* 0x008fca0007fbe0ff */
[----:B------:R-:W-:-:S05]  /*166d0*/  IMAD.X R149, R217, 0x1, R0, P5 ;  /* 0x00000001d9957824 */ /* 0x000fca00028e0600 */
[----:B------:R3:W-:Y:S04]  /*166e0*/  STL.64 [R1+0x90], R148 ;  /* 0x0000909401007387 */ /* 0x0007e80000100a00 */
[----:B------:R-:W3:Y:S04]  /*166f0*/  LDL.LU.64 R152, [R1+0x738] ;  /* 0x0007380001987983 */ /* 0x000ee80000300a00 */
[----:B------:R-:W3:Y:S04]  /*16700*/  LDL.LU.64 R208, [R1+0x730] ;  /* 0x0007300001d07983 */ /* 0x000ee80000300a00 */
[----:B------:R3:W-:Y:S04]  /*16710*/  LDGSTS.E [R252+0x3010c], desc[UR22][R148.64], !P0 ;  /* 0x3010c00094fc7fae */ /* 0x0007e8000c1a1016 */
[----:B------:R-:W3:Y:S01]  /*16720*/  LDL.LU.64 R216, [R1+0x728] ;  /* 0x0007280001d87983 */ /* 0x000ee20000300a00 */
[----:B--2---:R-:W-:-:S05]  /*16730*/  IADD3 R154, P5, PT, R150, R2, RZ ;  /* 0x00000002969a7210 */ /* 0x004fca0007fbe0ff */
[----:B------:R-:W-:Y:S01]  /*16740*/  IMAD.X R155, R151, 0x1, R0, P5 ;  /* 0x00000001979b7824 */ /* 0x000fe200028e0600 */
[----:B----4-:R-:W-:-:S04]  /*16750*/  IADD3 R150, P5, PT, R224, R2, RZ ;  /* 0x00000002e0967210 */ /* 0x010fc80007fbe0ff */
[----:B------:R2:W-:Y:S01]  /*16760*/  LDGSTS.E [R252+0x30110], desc[UR22][R154.64], !P4 ;  /* 0x301100009afc7fae */ /* 0x0005e2000e1a1016 */
[--C-:B------:R-:W-:Y:S01]  /*16770*/  IMAD.X R151, R225, 0x1, R0.reuse, P5 ;  /* 0x00000001e1977824 */ /* 0x100fe200028e0600 */
[----:B---3--:R-:W-:Y:S02]  /*16780*/  IADD3 R148, P5, PT, R232, R2, RZ ;  /* 0x00000002e8947210 */ /* 0x008fe40007fbe0ff */
[----:B------:R-:W-:Y:S03]  /*16790*/  STL.64 [R1+0x98], R154 ;  /* 0x0000989a01007387 */ /* 0x000fe60000100a00 */
[----:B------:R-:W-:Y:S01]  /*167a0*/  IMAD.X R149, R233, 0x1, R0, P5 ;  /* 0x00000001e9957824 */ /* 0x000fe200028e0600 */
[----:B------:R3:W-:Y:S04]  /*167b0*/  STL.64 [R1+0xa0], R150 ;  /* 0x0000a09601007387 */ /* 0x0007e80000100a00 */
[----:B------:R-:W-:Y:S04]  /*167c0*/  LDGSTS.E [R252+0x30114], desc[UR22][R150.64], !P3 ;  /* 0x3011400096fc7fae */ /* 0x000fe8000d9a1016 */
[----:B------:R4:W-:Y:S04]  /*167d0*/  STL.64 [R1+0xa8], R148 ;  /* 0x0000a89401007387 */ /* 0x0009e80000100a00 */
[----:B---3--:R-:W3:Y:S04]  /*167e0*/  LDL.LU.64 R150, [R1+0x720] ;  /* 0x0007200001967983 */ /* 0x008ee80000300a00 */
[----:B------:R-:W3:Y:S04]  /*167f0*/  LDL.LU.64 R224, [R1+0x718] ;  /* 0x0007180001e07983 */ /* 0x000ee80000300a00 */
[----:B------:R-:W3:Y:S01]  /*16800*/  LDL.LU.64 R232, [R1+0x710] ;  /* 0x0007100001e87983 */ /* 0x000ee20000300a00 */
[----:B------:R-:W-:-:S05]  /*16810*/  VIADD R144, R144, 0xfffffeb9 ;  /* 0xfffffeb990907836 */ /* 0x000fca0000000000 */
[----:B------:R-:W-:Y:S02]  /*16820*/  ISETP.GE.U32.AND P0, PT, R144, 0x7ffffe3a, PT ;  /* 0x7ffffe3a9000780c */ /* 0x000fe40003f06070 */
[----:B------:R-:W2:Y:S01]  /*16830*/  LDC R144, c[0x0][0x3a0] ;  /* 0x0000e800ff907b82 */ /* 0x000ea20000000800 */
[----:B-1----:R-:W-:Y:S02]  /*16840*/  VIADD R146, R146, 0xfffffeb8 ;  /* 0xfffffeb892927836 */ /* 0x002fe40000000000 */
[----:B------:R-:W-:-:S03]  /*16850*/  VIADD R145, R145, 0xfffffeb7 ;  /* 0xfffffeb791917836 */ /* 0x000fc60000000000 */
[----:B------:R-:W-:Y:S02]  /*16860*/  ISETP.GE.U32.AND P4, PT, R146, 0x7ffffe39, PT ;  /* 0x7ffffe399200780c */ /* 0x000fe40003f86070 */
[----:B------:R-:W-:Y:S01]  /*16870*/  ISETP.GE.U32.AND P3, PT, R145, 0x7ffffe38, PT ;  /* 0x7ffffe389100780c */ /* 0x000fe20003f66070 */
[----:B------:R-:W1:Y:S02]  /*16880*/  LDC R146, c[0x0][0x3a0] ;  /* 0x0000e800ff927b82 */ /* 0x000e640000000800 */
[----:B------:R4:W-:Y:S06]  /*16890*/  LDGSTS.E [R252+0x30118], desc[UR22][R148.64], !P0 ;  /* 0x3011800094fc7fae */ /* 0x0009ec000c1a1016 */
[----:B------:R-:W4:Y:S01]  /*168a0*/  LDC R145, c[0x0][0x3a0] ;  /* 0x0000e800ff917b82 */ /* 0x000f220000000800 */
[----:B--2---:R-:W-:-:S05]  /*168b0*/  VIADD R144, R144, 0xfffffeb6 ;  /* 0xfffffeb690907836 */ /* 0x004fca0000000000 */
[----:B------:R-:W-:Y:S02]  /*168c0*/  ISETP.GE.U32.AND P0, PT, R144, 0x7ffffe37, PT ;  /* 0x7ffffe379000780c */ /* 0x000fe40003f06070 */
[----:B------:R-:W2:Y:S01]  /*168d0*/  LDC R144, c[0x0][0x3a0] ;  /* 0x0000e800ff907b82 */ /* 0x000ea20000000800 */
[----:B-1----:R-:W-:Y:S02]  /*168e0*/  VIADD R146, R146, 0xfffffeb5 ;  /* 0xfffffeb592927836 */ /* 0x002fe40000000000 */
[----:B----4-:R-:W-:Y:S01]  /*168f0*/  VIADD R145, R145, 0xfffffeb4 ;  /* 0xfffffeb491917836 */ /* 0x010fe20000000000 */
[----:B------:R-:W-:-:S05]  /*16900*/  IADD3 R154, P5, PT, R152, R2, RZ ;  /* 0x00000002989a7210 */ /* 0x000fca0007fbe0ff */
[----:B------:R-:W-:Y:S01]  /*16910*/  IMAD.X R155, R153, 0x1, R0, P5 ;  /* 0x00000001999b7824 */ /* 0x000fe200028e0600 */
[----:B------:R-:W-:-:S04]  /*16920*/  IADD3 R152, P5, PT, R208, R2, RZ ;  /* 0x00000002d0987210 */ /* 0x000fc80007fbe0ff */
[----:B------:R3:W-:Y:S01]  /*16930*/  LDGSTS.E [R252+0x3011c], desc[UR22][R154.64], !P4 ;  /* 0x3011c0009afc7fae */ /* 0x0007e2000e1a1016 */
[--C-:B------:R-:W-:Y:S01]  /*16940*/  IMAD.X R153, R209, 0x1, R0.reuse, P5 ;  /* 0x00000001d1997824 */ /* 0x100fe200028e0600 */
[----:B------:R-:W-:Y:S02]  /*16950*/  IADD3 R148, P5, PT, R216, R2, RZ ;  /* 0x00000002d8947210 */ /* 0x000fe40007fbe0ff */
[----:B------:R-:W-:Y:S03]  /*16960*/  STL.64 [R1+0xb0], R154 ;  /* 0x0000b09a01007387 */ /* 0x000fe60000100a00 */
[----:B------:R-:W-:Y:S01]  /*16970*/  IMAD.X R149, R217, 0x1, R0, P5 ;  /* 0x00000001d9957824 */ /* 0x000fe200028e0600 */
[----:B------:R1:W-:Y:S04]  /*16980*/  STL.64 [R1+0xb8], R152 ;  /* 0x0000b89801007387 */ /* 0x0003e80000100a00 */
[----:B------:R-:W-:Y:S04]  /*16990*/  LDGSTS.E [R252+0x30120], desc[UR22][R152.64], !P3 ;  /* 0x3012000098fc7fae */ /* 0x000fe8000d9a1016 */
[----:B------:R4:W-:Y:S01]  /*169a0*/  STL.64 [R1+0xc8], R148 ;  /* 0x0000c89401007387 */ /* 0x0009e20000100a00 */
[----:B------:R-:W-:-:S02]  /*169b0*/  ISETP.GE.U32.AND P4, PT, R146, 0x7ffffe36, PT ;  /* 0x7ffffe369200780c */ /* 0x000fc40003f86070 */
[----:B------:R-:W-:Y:S01]  /*169c0*/  ISETP.GE.U32.AND P3, PT, R145, 0x7ffffe35, PT ;  /* 0x7ffffe359100780c */ /* 0x000fe20003f66070 */
[----:B------:R4:W-:Y:S01]  /*169d0*/  LDGSTS.E [R252+0x30124], desc[UR22][R148.64], !P0 ;  /* 0x3012400094fc7fae */ /* 0x0009e2000c1a1016 */
[----:B------:R-:W2:Y:S03]  /*169e0*/  LDC R146, c[0x0][0x3a0] ;  /* 0x0000e800ff927b82 */ /* 0x000ea60000000800 */
[----:B-1----:R-:W2:Y:S04]  /*169f0*/  LDL.LU.64 R152, [R1+0x708] ;  /* 0x0007080001987983 */ /* 0x002ea80000300a00 */
[----:B------:R-:W2:Y:S01]  /*16a00*/  LDL.LU.64 R208, [R1+0x700] ;  /* 0x0007000001d07983 */ /* 0x000ea20000300a00 */
[----:B------:R-:W1:Y:S03]  /*16a10*/  LDC R145, c[0x0][0x3a0] ;  /* 0x0000e800ff917b82 */ /* 0x000e660000000800 */
[----:B------:R-:W2:Y:S01]  /*16a20*/  LDL.LU.64 R216, [R1+0x6f8] ;  /* 0x0006f80001d87983 */ /* 0x000ea20000300a00 */
[----:B---3--:R-:W-:-:S05]  /*16a30*/  IADD3 R154, P5, PT, R150, R2, RZ ;  /* 0x00000002969a7210 */ /* 0x008fca0007fbe0ff */
[----:B------:R-:W-:Y:S01]  /*16a40*/  IMAD.X R155, R151, 0x1, R0, P5 ;  /* 0x00000001979b7824 */ /* 0x000fe200028e0600 */
[----:B------:R-:W-:-:S04]  /*16a50*/  IADD3 R150, P5, PT, R224, R2, RZ ;  /* 0x00000002e0967210 */ /* 0x000fc80007fbe0ff */
[----:B------:R3:W-:Y:S01]  /*16a60*/  LDGSTS.E [R252+0x30128], desc[UR22][R154.64], !P4 ;  /* 0x301280009afc7fae */ /* 0x0007e2000e1a1016 */
[--C-:B------:R-:W-:Y:S01]  /*16a70*/  IMAD.X R151, R225, 0x1, R0.reuse, P5 ;  /* 0x00000001e1977824 */ /* 0x100fe200028e0600 */
[----:B----4-:R-:W-:Y:S02]  /*16a80*/  IADD3 R148, P5, PT, R232, R2, RZ ;  /* 0x00000002e8947210 */ /* 0x010fe40007fbe0ff */
[----:B------:R-:W-:Y:S03]  /*16a90*/  STL.64 [R1+0xd0], R154 ;  /* 0x0000d09a01007387 */ /* 0x000fe60000100a00 */
[----:B------:R-:W-:Y:S01]  /*16aa0*/  IMAD.X R149, R233, 0x1, R0, P5 ;  /* 0x00000001e9957824 */ /* 0x000fe200028e0600 */
[----:B------:R4:W-:Y:S04]  /*16ab0*/  STL.64 [R1+0xd8], R150 ;  /* 0x0000d89601007387 */ /* 0x0009e80000100a00 */
[----:B------:R-:W-:Y:S04]  /*16ac0*/  LDGSTS.E [R252+0x3012c], desc[UR22][R150.64], !P3 ;  /* 0x3012c00096fc7fae */ /* 0x000fe8000d9a1016 */
[----:B------:R1:W-:Y:S04]  /*16ad0*/  STL.64 [R1+0xe0], R148 ;  /* 0x0000e09401007387 */ /* 0x0003e80000100a00 */
[----:B----4-:R-:W4:Y:S04]  /*16ae0*/  LDL.LU.64 R150, [R1+0x6f0] ;  /* 0x0006f00001967983 */ /* 0x010f280000300a00 */
[----:B------:R-:W4:Y:S04]  /*16af0*/  LDL.LU.64 R224, [R1+0x6e8] ;  /* 0x0006e80001e07983 */ /* 0x000f280000300a00 */
[----:B------:R-:W4:Y:S01]  /*16b00*/  LDL.LU.64 R232, [R1+0x6e0] ;  /* 0x0006e00001e87983 */ /* 0x000f220000300a00 */
[----:B--2---:R-:W-:-:S05]  /*16b10*/  VIADD R144, R144, 0xfffffeb3 ;  /* 0xfffffeb390907836 */ /* 0x004fca0000000000 */
[----:B------:R-:W-:Y:S02]  /*16b20*/  ISETP.GE.U32.AND P0, PT, R144, 0x7ffffe34, PT ;  /* 0x7ffffe349000780c */ /* 0x000fe40003f06070 */
[----:B------:R-:W2:Y:S01]  /*16b30*/  LDC R144, c[0x0][0x3a0] ;  /* 0x0000e800ff907b82 */ /* 0x000ea20000000800 */
[----:B------:R-:W-:Y:S01]  /*16b40*/  IADD3 R146, PT, PT, R146, -0x14e, RZ ;  /* 0xfffffeb292927810 */ /* 0x000fe20007ffe0ff */
[----:B-1----:R-:W-:-:S03]  /*16b50*/  VIADD R145, R145, 0xfffffeb1 ;  /* 0xfffffeb191917836 */ /* 0x002fc60000000000 */
[----:B------:R-:W-:Y:S02]  /*16b60*/  ISETP.GE.U32.AND P4, PT, R146, 0x7ffffe33, PT ;  /* 0x7ffffe339200780c */ /* 0x000fe40003f86070 */
[----:B------:R-:W-:Y:S01]  /*16b70*/  ISETP.GE.U32.AND P3, PT, R145, 0x7ffffe32, PT ;  /* 0x7ffffe329100780c */ /* 0x000fe20003f66070 */
[----:B------:R-:W1:Y:S03]  /*16b80*/  LDC R146, c[0x0][0x3a0] ;  /* 0x0000e800ff927b82 */ /* 0x000e660000000800 */
[----:B------:R1:W-:Y:S05]  /*16b90*/  LDGSTS.E [R252+0x30130], desc[UR22][R148.64], !P0 ;  /* 0x3013000094fc7fae */ /* 0x0003ea000c1a1016 */
[----:B------:R-:W2:Y:S02]  /*16ba0*/  LDC R145, c[0x0][0x3a0] ;  /* 0x0000e800ff917b82 */ /* 0x000ea40000000800 */
[----:B--2---:R-:W-:-:S05]  /*16bb0*/  VIADD R144, R144, 0xfffffeb0 ;  /* 0xfffffeb090907836 */ /* 0x004fca0000000000 */
[----:B------:R-:W-:Y:S02]  /*16bc0*/  ISETP.GE.U32.AND P0, PT, R144, 0x7ffffe31, PT ;  /* 0x7ffffe319000780c */ /* 0x000fe40003f06070 */
[----:B------:R-:W2:Y:S01]  /*16bd0*/  LDC R144, c[0x0][0x3a0] ;  /* 0x0000e800ff907b82 */ /* 0x000ea20000000800 */
[----:B-1----:R-:W-:Y:S02]  /*16be0*/  VIADD R146, R146, 0xfffffeaf ;  /* 0xfffffeaf92927836 */ /* 0x002fe40000000000 */
[----:B------:R-:W-:Y:S01]  /*16bf0*/  VIADD R145, R145, 0xfffffeae ;  /* 0xfffffeae91917836 */ /* 0x000fe20000000000 */
[----:B---3--:R-:W-:-:S05]  /*16c00*/  IADD3 R154, P5, PT, R152, R2, RZ ;  /* 0x00000002989a7210 */ /* 0x008fca0007fbe0ff */
        /* <DEDUP_REMOVED lines=18> */
[----:B----4-:R-:W-:-:S05]  /*16d30*/  IADD3 R154, P5, PT, R150, R2, RZ ;  /* 0x00000002969a7210 */ /* 0x010fca0007fbe0ff */
[----:B------:R-:W-:Y:S01]  /*16d40*/  IMAD.X R155, R151, 0x1, R0, P5 ;  /* 0x00000001979b7824 */ /* 0x000fe200028e0600 */
[----:B------:R-:W-:-:S04]  /*16d50*/  IADD3 R150, P5, PT, R224, R2, RZ ;  /* 0x00000002e0967210 */ /* 0x000fc80007fbe0ff */
        /* <DEDUP_REMOVED lines=11> */
[----:B--2---:R-:W-:-:S05]  /*16e10*/  VIADD R144, R144, 0xfffffead ;  /* 0xfffffead90907836 */ /* 0x004fca0000000000 */
[----:B------:R-:W-:Y:S02]  /*16e20*/  ISETP.GE.U32.AND P0, PT, R144, 0x7ffffe2e, PT ;  /* 0x7ffffe2e9000780c */ /* 0x000fe40003f06070 */
[----:B------:R-:W2:Y:S01]  /*16e30*/  LDC R144, c[0x0][0x3a0] ;  /* 0x0000e800ff907b82 */ /* 0x000ea20000000800 */
[----:B------:R-:W-:Y:S02]  /*16e40*/  VIADD R146, R146, 0xfffffeac ;  /* 0xfffffeac92927836 */ /* 0x000fe40000000000 */
[----:B-1----:R-:W-:-:S03]  /*16e50*/  VIADD R145, R145, 0xfffffeab ;  /* 0xfffffeab91917836 */ /* 0x002fc60000000000 */
[----:B------:R-:W-:Y:S02]  /*16e60*/  ISETP.GE.U32.AND P4, PT, R146, 0x7ffffe2d, PT ;  /* 0x7ffffe2d9200780c */ /* 0x000fe40003f86070 */
[----:B------:R-:W-:Y:S01]  /*16e70*/  ISETP.GE.U32.AND P3, PT, R145, 0x7ffffe2c, PT ;  /* 0x7ffffe2c9100780c */ /* 0x000fe20003f66070 */
[----:B------:R-:W1:Y:S02]  /*16e80*/  LDC R146, c[0x0][0x3a0] ;  /* 0x0000e800ff927b82 */ /* 0x000e640000000800 */
[----:B------:R1:W-:Y:S06]  /*16e90*/  LDGSTS.E [R252+0x30148], desc[UR22][R148.64], !P0 ;  /* 0x3014800094fc7fae */ /* 0x0003ec000c1a1016 */
[----:B------:R-:W2:Y:S02]  /*16ea0*/  LDC R145, c[0x0][0x3a0] ;  /* 0x0000e800ff917b82 */ /* 0x000ea40000000800 */
[----:B--2---:R-:W-:-:S05]  /*16eb0*/  VIADD R144, R144, 0xfffffeaa ;  /* 0xfffffeaa90907836 */ /* 0x004fca0000000000 */
[----:B------:R-:W-:Y:S02]  /*16ec0*/  ISETP.GE.U32.AND P0, PT, R144, 0x7ffffe2b, PT ;  /* 0x7ffffe2b9000780c */ /* 0x000fe40003f06070 */
[----:B------:R-:W2:Y:S01]  /*16ed0*/  LDC R144, c[0x0][0x3a0] ;  /* 0x0000e800ff907b82 */ /* 0x000ea20000000800 */
[----:B-1----:R-:W-:Y:S02]  /*16ee0*/  VIADD R146, R146, 0xfffffea9 ;  /* 0xfffffea992927836 */ /* 0x002fe40000000000 */
[----:B------:R-:W-:Y:S01]  /*16ef0*/  VIADD R145, R145, 0xfffffea8 ;  /* 0xfffffea891917836 */ /* 0x000fe20000000000 */
[----:B----4-:R-:W-:-:S05]  /*16f00*/  IADD3 R154, P5, PT, R152, R2, RZ ;  /* 0x00000002989a7210 */ /* 0x010fca0007fbe0ff */
        /* <DEDUP_REMOVED lines=42> */
[----:B--2---:R-:W-:-:S04]  /*171b0*/  IADD3 R144, PT, PT, R144, -0x15c, RZ ;  /* 0xfffffea490907810 */ /* 0x004fc80007ffe0ff */
        /* <DEDUP_REMOVED lines=103> */
[----:B------:R-:W-:Y:S01]  /*17830*/  IADD3.X R153, PT, PT, R209, R0, RZ, P5, !PT ;  /* 0x00000000d1997210 */ /* 0x000fe20002ffe4ff */
[----:B------:R4:W-:Y:S01]  /*17840*/  LDGSTS.E [R252+0x30194], desc[UR22][R154.64], !P4 ;  /* 0x301940009afc7fae */ /* 0x0009e2000e1a1016 */
[----:B------:R-:W-:-:S03]  /*17850*/  IADD3 R148, P5, PT, R216, R2, RZ ;  /* 0x00000002d8947210 */ /* 0x000fc60007fbe0ff */
[----:B------:R-:W-:Y:S02]  /*17860*/  STL.64 [R1+0x1d0], R154 ;  /* 0x0001d09a01007387 */ /* 0x000fe40000100a00 */
[----:B------:R-:W-:Y:S02]  /*17870*/  IMAD.X R149, R217, 0x1, R0, P5 ;  /* 0x00000001d9957824 */ /* 0x000fe400028e0600 */
        /* <DEDUP_REMOVED lines=82> */
[----:B------:R-:W1:Y:S01]  /*17da0*/  LDC R145, c[0x0][0x3a0] ;  /* 0x0000e800ff917b82 */ /* 0x000e620000000800 */
[----:B--2---:R-:W-:-:S05]  /*17db0*/  VIADD R144, R144, 0xfffffe8c ;  /* 0xfffffe8c90907836 */ /* 0x004fca0000000000 */
[----:B------:R-:W-:Y:S02]  /*17dc0*/  ISETP.GE.U32.AND P0, PT, R144, 0x7ffffe0d, PT ;  /* 0x7ffffe0d9000780c */ /* 0x000fe40003f06070 */
[----:B------:R-:W2:Y:S01]  /*17dd0*/  LDC R144, c[0x0][0x3a0] ;  /* 0x0000e800ff907b82 */ /* 0x000ea20000000800 */
[----:B---3--:R-:W-:-:S05]  /*17de0*/  IADD3 R154, P5, PT, R152, R2, RZ ;  /* 0x00000002989a7210 */ /* 0x008fca0007fbe0ff */
[----:B------:R-:W-:Y:S01]  /*17df0*/  IMAD.X R155, R153, 0x1, R0, P5 ;  /* 0x00000001999b7824 */ /* 0x000fe200028e0600 */
[----:B------:R-:W-:-:S04]  /*17e00*/  IADD3 R152, P5, PT, R208, R2, RZ ;  /* 0x00000002d0987210 */ /* 0x000fc80007fbe0ff */
[----:B------:R-:W-:Y:S01]  /*17e10*/  LDGSTS.E [R252+0x301c4], desc[UR22][R154.64], !P4 ;  /* 0x301c40009afc7fae */ /* 0x000fe2000e1a1016 */
[--C-:B------:R-:W-:Y:S01]  /*17e20*/  IMAD.X R153, R209, 0x1, R0.reuse, P5 ;  /* 0x00000001d1997824 */ /* 0x100fe200028e0600 */
[-C--:B-1----:R-:W-:Y:S02]  /*17e30*/  IADD3 R148, P5, PT, R216, R2.reuse, RZ ;  /* 0x00000002d8947210 */ /* 0x082fe40007fbe0ff */
[----:B------:R1:W-:Y:S03]  /*17e40*/  STL.64 [R1+0x248], R154 ;  /* 0x0002489a01007387 */ /* 0x0003e60000100a00 */
[----:B------:R-:W-:Y:S01]  /*17e50*/  IMAD.X R149, R217, 0x1, R0, P5 ;  /* 0x00000001d9957824 */ /* 0x000fe200028e0600 */
[----:B------:R4:W-:Y:S04]  /*17e60*/  STL.64 [R1+0x250], R152 ;  /* 0x0002509801007387 */ /* 0x0009e80000100a00 */
[----:B------:R4:W-:Y:S04]  /*17e70*/  LDGSTS.E [R252+0x301c8], desc[UR22][R152.64], !P3 ;  /* 0x301c800098fc7fae */ /* 0x0009e8000d9a1016 */
[----:B-1----:R-:W3:Y:S04]  /*17e80*/  LDL.LU.64 R154, [R1+0x5b8] ;  /* 0x0005b800019a7983 */ /* 0x002ee80000300a00 */
[----:B------:R1:W-:Y:S04]  /*17e90*/  STL.64 [R1+0x258], R148 ;  /* 0x0002589401007387 */ /* 0x0003e80000100a00 */
[----:B------:R-:W3:Y:S04]  /*17ea0*/  LDL.LU.64 R208, [R1+0x5b0] ;  /* 0x0005b00001d07983 */ /* 0x000ee80000300a00 */
[----:B------:R-:W3:Y:S04]  /*17eb0*/  LDL.LU.64 R216, [R1+0x5a8] ;  /* 0x0005a80001d87983 */ /* 0x000ee80000300a00 */
[----:B------:R1:W-:Y:S01]  /*17ec0*/  LDGSTS.E [R252+0x301cc], desc[UR22][R148.64], !P0 ;  /* 0x301cc00094fc7fae */ /* 0x0003e2000c1a1016 */
[----:B----4-:R-:W-:-:S05]  /*17ed0*/  IADD3 R152, P5, PT, R150, R2, RZ ;  /* 0x0000000296987210 */ /* 0x010fca0007fbe0ff */
[----:B------:R-:W-:Y:S01]  /*17ee0*/  IMAD.X R153, R151, 0x1, R0, P5 ;  /* 0x0000000197997824 */ /* 0x000fe200028e0600 */
[----:B------:R-:W-:-:S04]  /*17ef0*/  IADD3 R150, P5, PT, R224, R2, RZ ;  /* 0x00000002e0967210 */ /* 0x000fc80007fbe0ff */
[----:B------:R3:W-:Y:S01]  /*17f00*/  STL.64 [R1+0x278], R152 ;  /* 0x0002789801007387 */ /* 0x0007e20000100a00 */
[--C-:B------:R-:W-:Y:S01]  /*17f10*/  IMAD.X R151, R225, 0x1, R0.reuse, P5 ;  /* 0x00000001e1977824 */ /* 0x100fe200028e0600 */
[----:B-1----:R-:W-:Y:S02]  /*17f20*/  IADD3 R148, P5, PT, R232, R2, RZ ;  /* 0x00000002e8947210 */ /* 0x002fe40007fbe0ff */
[----:B------:R-:W4:Y:S03]  /*17f30*/  LDL.LU.64 R224, [R1+0x5a0] ;  /* 0x0005a00001e07983 */ /* 0x000f260000300a00 */
[----:B------:R-:W-:Y:S01]  /*17f40*/  IMAD.X R149, R233, 0x1, R0, P5 ;  /* 0x00000001e9957824 */ /* 0x000fe200028e0600 */
[----:B------:R1:W-:Y:S04]  /*17f50*/  STL.64 [R1+0x288], R150 ;  /* 0x0002889601007387 */ /* 0x0003e80000100a00 */
[----:B------:R-:W4:Y:S01]  /*17f60*/  LDL.LU.64 R232, [R1+0x598] ;  /* 0x0005980001e87983 */ /* 0x000f220000300a00 */
[----:B------:R-:W-:Y:S01]  /*17f70*/  IADD3 R146, PT, PT, R146, -0x175, RZ ;  /* 0xfffffe8b92927810 */ /* 0x000fe20007ffe0ff */
[----:B--2---:R-:W-:-:S03]  /*17f80*/  VIADD R144, R144, 0xfffffe89 ;  /* 0xfffffe8990907836 */ /* 0x004fc60000000000 */
[----:B------:R-:W-:Y:S02]  /*17f90*/  ISETP.GE.U32.AND P4, PT, R146, 0x7ffffe0c, PT ;  /* 0x7ffffe0c9200780c */ /* 0x000fe40003f86070 */
[----:B------:R-:W2:Y:S01]  /*17fa0*/  LDC R146, c[0x0][0x3a0] ;  /* 0x0000e800ff927b82 */ /* 0x000ea20000000800 */
[----:B------:R-:W-:Y:S01]  /*17fb0*/  ISETP.GE.U32.AND P0, PT, R144, 0x7ffffe0a, PT ;  /* 0x7ffffe0a9000780c */ /* 0x000fe20003f06070 */
[----:B------:R-:W-:-:S06]  /*17fc0*/  VIADD R145, R145, 0xfffffe8a ;  /* 0xfffffe8a91917836 */ /* 0x000fcc0000000000 */
[----:B------:R-:W1:Y:S01]  /*17fd0*/  LDC R144, c[0x0][0x3a0] ;  /* 0x0000e800ff907b82 */ /* 0x000e620000000800 */
[----:B------:R-:W-:Y:S02]  /*17fe0*/  ISETP.GE.U32.AND P3, PT, R145, 0x7ffffe0b, PT ;  /* 0x7ffffe0b9100780c */ /* 0x000fe40003f66070 */
[----:B------:R3:W-:Y:S05]  /*17ff0*/  LDGSTS.E [R252+0x301d0], desc[UR22][R152.64], !P4 ;  /* 0x301d000098fc7fae */ /* 0x0007ea000e1a1016 */
[----:B------:R-:W1:Y:S06]  /*18000*/  LDC R145, c[0x0][0x3a0] ;  /* 0x0000e800ff917b82 */ /* 0x000e6c0000000800 */
[----:B------:R1:W-:Y:S01]  /*18010*/  LDGSTS.E [R252+0x301d4], desc[UR22][R150.64], !P3 ;  /* 0x301d400096fc7fae */ /* 0x0003e2000d9a1016 */
[----:B--2---:R-:W-:-:S03]  /*18020*/  VIADD R146, R146, 0xfffffe88 ;  /* 0xfffffe8892927836 */ /* 0x004fc60000000000 */
[----:B------:R2:W-:Y:S02]  /*18030*/  LDGSTS.E [R252+0x301d8], desc[UR22][R148.64], !P0 ;  /* 0x301d800094fc7fae */ /* 0x0005e4000c1a1016 */
[----:B------:R-:W-:Y:S02]  /*18040*/  ISETP.GE.U32.AND P4, PT, R146, 0x7ffffe09, PT ;  /* 0x7ffffe099200780c */ /* 0x000fe40003f86070 */
[----:B------:R-:W2:Y:S01]  /*18050*/  LDC R146, c[0x0][0x3a0] ;  /* 0x0000e800ff927b82 */ /* 0x000ea20000000800 */
[----:B-1----:R-:W-:-:S05]  /*18060*/  VIADD R144, R144, 0xfffffe86 ;  /* 0xfffffe8690907836 */ /* 0x002fca0000000000 */
[----:B------:R-:W-:Y:S02]  /*18070*/  ISETP.GE.U32.AND P0, PT, R144, 0x7ffffe07, PT ;  /* 0x7ffffe079000780c */ /* 0x000fe40003f06070 */
[----:B------:R-:W1:Y:S01]  /*18080*/  LDC R144, c[0x0][0x3a0] ;  /* 0x0000e800ff907b82 */ /* 0x000e620000000800 */
[----:B------:R-:W-:-:S05]  /*18090*/  VIADD R145, R145, 0xfffffe87 ;  /* 0xfffffe8791917836 */ /* 0x000fca0000000000 */
[----:B------:R-:W-:Y:S02]  /*180a0*/  ISETP.GE.U32.AND P3, PT, R145, 0x7ffffe08, PT ;  /* 0x7ffffe089100780c */ /* 0x000fe40003f66070 */
[----:B------:R-:W1:Y:S01]  /*180b0*/  LDC R145, c[0x0][0x3a0] ;  /* 0x0000e800ff917b82 */ /* 0x000e620000000800 */
[----:B------:R1:W-:Y:S01]  /*180c0*/  STL.64 [R1+0x290], R148 ;  /* 0x0002909401007387 */ /* 0x0003e20000100a00 */
[----:B--2---:R-:W-:Y:S02]  /*180d0*/  VIADD R146, R146, 0xfffffe85 ;  /* 0xfffffe8592927836 */ /* 0x004fe40000000000 */
        /* <DEDUP_REMOVED lines=8> */
[----:B------:R4:W-:Y:S03]  /*18160*/  STL.64 [R1+0x298], R152 ;  /* 0x0002989801007387 */ /* 0x0009e60000100a00 */
[----:B------:R-:W-:Y:S01]  /*18170*/  IMAD.X R149, R217, 0x1, R0, P5 ;  /* 0x00000001d9957824 */ /* 0x000fe200028e0600 */
[----:B------:R1:W-:Y:S01]  /*18180*/  STL.64 [R1+0x2b8], R150 ;  /* 0x0002b89601007387 */ /* 0x0003e20000100a00 */
[----:B------:R-:W-:Y:S02]  /*18190*/  ISETP.GE.U32.AND P4, PT, R146, 0x7ffffe06, PT ;  /* 0x7ffffe069200780c */ /* 0x000fe40003f86070 */
[----:B------:R-:W2:Y:S01]  /*181a0*/  LDC R146, c[0x0][0x3a0] ;  /* 0x0000e800ff927b82 */ /* 0x000ea20000000800 */
[----:B------:R1:W-:Y:S04]  /*181b0*/  LDGSTS.E [R252+0x301e0], desc[UR22][R150.64], !P3 ;  /* 0x301e000096fc7fae */ /* 0x0003e8000d9a1016 */
[----:B------:R3:W-:Y:S04]  /*181c0*/  STL.64 [R1+0x2d0], R148 ;  /* 0x0002d09401007387 */ /* 0x0007e80000100a00 */
[----:B------:R3:W-:Y:S01]  /*181d0*/  LDGSTS.E [R252+0x301e4], desc[UR22][R148.64], !P0 ;  /* 0x301e400094fc7fae */ /* 0x0007e2000c1a1016 */
[----:B------:R-:W-:-:S02]  /*181e0*/  ISETP.GE.U32.AND P0, PT, R144, 0x7ffffe04, PT ;  /* 0x7ffffe049000780c */ /* 0x000fc40003f06070 */
[----:B------:R-:W2:Y:S01]  /*181f0*/  LDC R144, c[0x0][0x3a0] ;  /* 0x0000e800ff907b82 */ /* 0x000ea20000000800 */
[----:B----4-:R-:W-:-:S05]  /*18200*/  IADD3 R152, P5, PT, R224, R2, RZ ;  /* 0x00000002e0987210 */ /* 0x010fca0007fbe0ff */
[--C-:B------:R-:W-:Y:S01]  /*18210*/  IMAD.X R153, R225, 0x1, R0.reuse, P5 ;  /* 0x00000001e1997824 */ /* 0x100fe200028e0600 */
[-C--:B-1----:R-:W-:Y:S02]  /*18220*/  IADD3 R150, P5, PT, R232, R2.reuse, RZ ;  /* 0x00000002e8967210 */ /* 0x082fe40007fbe0ff */
[----:B------:R-:W-:Y:S02]  /*18230*/  ISETP.GE.U32.AND P3, PT, R145, 0x7ffffe05, PT ;  /* 0x7ffffe059100780c */ /* 0x000fe40003f66070 */
[----:B------:R-:W-:Y:S01]  /*18240*/  STL.64 [R1+0x2d8], R152 ;  /* 0x0002d89801007387 */ /* 0x000fe20000100a00 */
[----:B------:R-:W1:Y:S01]  /*18250*/  LDC R145, c[0x0][0x3a0] ;  /* 0x0000e800ff917b82 */ /* 0x000e620000000800 */
[--C-:B------:R-:W-:Y:S01]  /*18260*/  IMAD.X R151, R233, 0x1, R0.reuse, P5 ;  /* 0x00000001e9977824 */ /* 0x100fe200028e0600 */
[----:B---3--:R-:W-:Y:S01]  /*18270*/  IADD3 R148, P5, PT, R202, R2, RZ ;  /* 0x00000002ca947210 */ /* 0x008fe20007fbe0ff */
[----:B------:R-:W-:Y:S04]  /*18280*/  LDGSTS.E [R252+0x301e8], desc[UR22][R152.64], !P4 ;  /* 0x301e800098fc7fae */ /* 0x000fe8000e1a1016 */
[----:B------:R-:W-:Y:S01]  /*18290*/  IMAD.X R149, R203, 0x1, R0, P5 ;  /* 0x00000001cb957824 */ /* 0x000fe200028e0600 */
[----:B------:R3:W-:Y:S04]  /*182a0*/  STL.64 [R1+0x2f8], R150 ;  /* 0x0002f89601007387 */ /* 0x0007e80000100a00 */
[----:B------:R4:W-:Y:S04]  /*182b0*/  STL.64 [R1+0x300], R148 ;  /* 0x0003009401007387 */ /* 0x0009e80000100a00 */
[----:B------:R-:W4:Y:S01]  /*182c0*/  LDL.LU.64 R154, [R1+0x9d8] ;  /* 0x0009d800019a7983 */ /* 0x000f220000300a00 */
[----:B--2---:R-:W-:-:S03]  /*182d0*/  VIADD R203, R146, 0xfffffe82 ;  /* 0xfffffe8292cb7836 */ /* 0x004fc60000000000 */
[----:B------:R3:W-:Y:S04]  /*182e0*/  LDGSTS.E [R252+0x301ec], desc[UR22][R150.64], !P3 ;  /* 0x301ec00096fc7fae */ /* 0x0007e8000d9a1016 */
[----:B------:R-:W2:Y:S01]  /*182f0*/  LDL.LU.64 R146, [R1+0x9d0] ;  /* 0x0009d00001927983 */ /* 0x000ea20000300a00 */
[----:B------:R-:W-:-:S03]  /*18300*/  VIADD R144, R144, 0xfffffe80 ;  /* 0xfffffe8090907836 */ /* 0x000fc60000000000 */
[----:B------:R4:W-:Y:S01]  /*18310*/  LDGSTS.E [R252+0x301f0], desc[UR22][R148.64], !P0 ;  /* 0x301f000094fc7fae */ /* 0x0009e2000c1a1016 */
[----:B---3--:R-:W-:-:S03]  /*18320*/  IADD3 R150, P4, PT, R200, R2, RZ ;  /* 0x00000002c8967210 */ /* 0x008fc60007f9e0ff */
[----:B------:R-:W3:Y:S02]  /*18330*/  LDL.LU.64 R216, [R1+0x9c8] ;  /* 0x0009c80001d87983 */ /* 0x000ee40000300a00 */
[----:B------:R-:W-:Y:S01]  /*18340*/  IMAD.X R151, R201, 0x1, R0, P4 ;  /* 0x00000001c9977824 */ /* 0x000fe200020e0600 */
[----:B----4-:R-:W-:-:S04]  /*18350*/  IADD3 R148, P5, PT, R198, R2, RZ ;  /* 0x00000002c6947210 */ /* 0x010fc80007fbe0ff */
[----:B------:R4:W-:Y:S01]  /*18360*/  STL.64 [R1+0x338], R150 ;  /* 0x0003389601007387 */ /* 0x0009e20000100a00 */
[----:B------:R-:W-:Y:S01]  /*18370*/  ISETP.GE.U32.AND P4, PT, R144, 0x7ffffe01, PT ;  /* 0x7ffffe019000780c */ /* 0x000fe20003f86070 */
[----:B------:R-:W-:Y:S02]  /*18380*/  IMAD.X R149, R199, 0x1, R0, P5 ;  /* 0x00000001c7957824 */ /* 0x000fe400028e0600 */
[----:B------:R-:W3:Y:S01]  /*18390*/  LDL.LU.64 R196, [R1+0x9c0] ;  /* 0x0009c00001c47983 */ /* 0x000ee20000300a00 */
[----:B------:R-:W-:Y:S01]  /*183a0*/  IADD3 R144, P5, PT, R134, R2, RZ ;  /* 0x0000000286907210 */ /* 0x000fe20007fbe0ff */
[----:B-1----:R-:W-:-:S04]  /*183b0*/  VIADD R202, R145, 0xfffffe81 ;  /* 0xfffffe8191ca7836 */ /* 0x002fc80000000000 */
[----:B------:R-:W-:Y:S01]  /*183c0*/  IMAD.X R145, R135, 0x1, R0, P5 ;  /* 0x0000000187917824 */ /* 0x000fe200028e0600 */
[----:B------:R-:W-:Y:S04]  /*183d0*/  STL.64 [R1+0x340], R148 ;  /* 0x0003409401007387 */ /* 0x000fe80000100a00 */
[----:B------:R1:W-:Y:S04]  /*183e0*/  STL.64 [R1+0x350], R144 ;  /* 0x0003509001007387 */ /* 0x0003e80000100a00 */
[----:B------:R-:W3:Y:S04]  /*183f0*/  LDL.LU.64 R152, [R1+0x9b8] ;  /* 0x0009b80001987983 */ /* 0x000ee80000300a00 */
[----:B------:R-:W3:Y:S01]  /*18400*/  LDL.LU.64 R224, [R1+0x9b0] ;  /* 0x0009b00001e07983 */ /* 0x000ee20000300a00 */
[----:B------:R-:W-:-:S02]  /*18410*/  ISETP.GE.U32.AND P3, PT, R203, 0x7ffffe03, PT ;  /* 0x7ffffe03cb00780c */ /* 0x000fc40003f66070 */
[----:B------:R-:W1:Y:S01]  /*18420*/  LDC R203, c[0x0][0x3a0] ;  /* 0x0000e800ffcb7b82 */ /* 0x000e620000000800 */
[----:B------:R-:W-:Y:S01]  /*18430*/  ISETP.GE.U32.AND P0, PT, R202, 0x7ffffe02, PT ;  /* 0x7ffffe02ca00780c */ /* 0x000fe20003f06070 */
[----:B------:R-:W3:Y:S09]  /*18440*/  LDL.LU.64 R232, [R1+0x9a8] ;  /* 0x0009a80001e87983 */ /* 0x000ef20000300a00 */
[----:B------:R-:W-:Y:S01]  /*18450*/  LDGSTS.E [R252+0x301f4], desc[UR22][R150.64], !P3 ;  /* 0x301f400096fc7fae */ /* 0x000fe2000d9a1016 */
[----:B-----5:R-:W-:-:S03]  /*18460*/  ISETP.GE.AND P3, PT, R133, R207, PT ;  /* 0x000000cf8500720c */ /* 0x020fc60003f66270 */
[----:B------:R-:W-:Y:S01]  /*18470*/  LDGSTS.E [R252+0x301f8], desc[UR22][R148.64], !P0 ;  /* 0x301f800094fc7fae */ /* 0x000fe2000c1a1016 */
[----:B------:R-:W-:Y:S02]  /*18480*/  SEL R134, RZ, 0x4, P3 ;  /* 0x00000004ff867807 */ /* 0x000fe40001800000 */
[----:B------:R-:W-:Y:S01]  /*18490*/  SHF.R.S32.HI R135, RZ, 0x1f, R206 ;  /* 0x0000001fff877819 */ /* 0x000fe200000114ce */
[----:B------:R1:W-:Y:S04]  /*184a0*/  LDGSTS.E [R252+0x301fc], desc[UR22][R144.64], !P4 ;  /* 0x301fc00090fc7fae */ /* 0x0003e8000e1a1016 */
[----:B----4-:R-:W4:Y:S01]  /*184b0*/  LDL.LU.64 R150, [R1+0x9a0] ;  /* 0x0009a00001967983 */ /* 0x010f220000300a00 */
[----:B-1----:R-:W-:-:S03]  /*184c0*/  VIADD R203, R203, 0x7f ;  /* 0x0000007fcbcb7836 */ /* 0x002fc60000000000 */
[----:B------:R-:W4:Y:S02]  /*184d0*/  LDL.LU.64 R208, [R1+0x998] ;  /* 0x0009980001d07983 */ /* 0x000f240000300a00 */
[----:B------:R-:W-:Y:S02]  /*184e0*/  ISETP.GT.AND P0, PT, R203, 0x17f, PT ;  /* 0x0000017fcb00780c */ /* 0x000fe40003f04270 */
[----:B------:R-:W-:Y:S01]  /*184f0*/  SHF.L.U64.HI R135, R206, 0x2, R135 ;  /* 0x00000002ce877819 */ /* 0x000fe20000010287 */
[----:B------:R-:W0:Y:S01]  /*18500*/  LDGDEPBAR ;  /* 0x00000000000079af */ /* 0x000e220000000000 */
[----:B------:R-:W-:-:S04]  /*18510*/  SEL R134, R134, RZ, P0 ;  /* 0x000000ff86867207 */ /* 0x000fc80000000000 */
[----:B------:R-:W-:Y:S01]  /*18520*/  ISETP.NE.U32.AND P0, PT, R134, RZ, PT ;  /* 0x000000ff8600720c */ /* 0x000fe20003f05070 */
[----:B------:R-:W-:-:S05]  /*18530*/  IMAD.SHL.U32 R134, R206, 0x4, RZ ;  /* 0x00000004ce867824 */ /* 0x000fca00078e00ff */
[----:B------:R-:W-:-:S04]  /*18540*/  IADD3 R144, P3, PT, R154, R134, RZ ;  /* 0x000000869a907210 */ /* 0x000fc80007f7e0ff */
[----:B------:R-:W-:Y:S02]  /*18550*/  IADD3.X R145, PT, PT, R155, R135, RZ, P3, !PT ;  /* 0x000000879b917210 */ /* 0x000fe40001ffe4ff */
[----:B--2---:R-:W-:-:S03]  /*18560*/  IADD3 R148, P3, PT, R146, R134, RZ ;  /* 0x0000008692947210 */ /* 0x004fc60007f7e0ff */
[----:B------:R1:W-:Y:S04]  /*18570*/  STL.64 [R1+0x348], R144 ;  /* 0x0003489001007387 */ /* 0x0003e80000100a00 */
[----:B------:R-:W2:Y:S01]  /*18580*/  LDL.LU.64 R154, [R1+0x990] ;  /* 0x00099000019a7983 */ /* 0x000ea20000300a00 */
[--C-:B------:R-:W-:Y:S01]  /*18590*/  IMAD.X R149, R147, 0x1, R135.reuse, P3 ;  /* 0x0000000193957824 */ /* 0x100fe200018e0687 */
[-C--:B---3--:R-:W-:Y:S02]  /*185a0*/  IADD3 R146, P3, PT, R216, R134.reuse, RZ ;  /* 0x00000086d8927210 */ /* 0x088fe40007f7e0ff */
[----:B------:R1:W-:Y:S03]  /*185b0*/  LDGSTS.E [R143+0x20000], desc[UR22][R144.64], P0 ;  /* 0x20000000908f7fae */ /* 0x0003e600081a1016 */
[----:B------:R-:W-:Y:S01]  /*185c0*/  IMAD.X R147, R217, 0x1, R135, P3 ;  /* 0x00000001d9937824 */ /* 0x000fe200018e0687 */
[----:B------:R-:W-:Y:S04]  /*185d0*/  LDGSTS.E [R143+0x20400], desc[UR22][R148.64], P0 ;  /* 0x20400000948f7fae */ /* 0x000fe800081a1016 */
[----:B------:R-:W3:Y:S01]  /*185e0*/  LDL.LU.64 R216, [R1+0x988] ;  /* 0x0009880001d87983 */ /* 0x000ee20000300a00 */
[----:B-1----:R-:W-:-:S03]  /*185f0*/  IADD3 R144, P3, PT, R196, R134, RZ ;  /* 0x00000086c4907210 */ /* 0x002fc60007f7e0ff */
[----:B------:R1:W-:Y:S02]  /*18600*/  STL.64 [R1+0x3c8], R148 ;  /* 0x0003c89401007387 */ /* 0x0003e40000100a00 */
[----:B------:R-:W-:Y:S02]  /*18610*/  IMAD.X R145, R197, 0x1, R135, P3 ;  /* 0x00000001c5917824 */ /* 0x000fe400018e0687 */
[----:B------:R-:W-:Y:S04]  /*18620*/  STL.64 [R1+0x408], R146 ;  /* 0x0004089201007387 */ /* 0x000fe80000100a00 */
[----:B------:R-:W-:Y:S04]  /*18630*/  LDGSTS.E [R143+0x20800], desc[UR22][R146.64], P0 ;  /* 0x20800000928f7fae */ /* 0x000fe800081a1016 */
[----:B-1----:R-:W3:Y:S04]  /*18640*/  LDL.LU.64 R148, [R1+0x980] ;  /* 0x0009800001947983 */ /* 0x002ee80000300a00 */
[----:B------:R1:W-:Y:S04]  /*18650*/  STL.64 [R1+0x448], R144 ;  /* 0x0004489001007387 */ /* 0x0003e80000100a00 */
[----:B------:R1:W-:Y:S04]  /*18660*/  LDGSTS.E [R143+0x20c00], desc[UR22][R144.64], P0 ;  /* 0x20c00000908f7fae */ /* 0x0003e800081a1016 */
[----:B------:R-:W3:Y:S01]  /*18670*/  LDL.LU.64 R196, [R1+0x978] ;  /* 0x0009780001c47983 */ /* 0x000ee20000300a00 */
[----:B-1----:R-:W-:-:S05]  /*18680*/  IADD3 R144, P3, PT, R152, R134, RZ ;  /* 0x0000008698907210 */ /* 0x002fca0007f7e0ff */
[----:B------:R-:W-:Y:S01]  /*18690*/  IMAD.X R145, R153, 0x1, R135, P3 ;  /* 0x0000000199917824 */ /* 0x000fe200018e0687 */
[----:B------:R-:W-:-:S04]  /*186a0*/  IADD3 R152, P3, PT, R224, R134, RZ ;  /* 0x00000086e0987210 */ /* 0x000fc80007f7e0ff */
[----:B------:R-:W-:Y:S01]  /*186b0*/  LDGSTS.E [R143+0x21000], desc[UR22][R144.64], P0 ;  /* 0x21000000908f7fae */ /* 0x000fe200081a1016 */
[----:B------:R-:W-:-:S03]  /*186c0*/  IMAD.X R153, R225, 0x1, R135, P3 ;  /* 0x00000001e1997824 */ /* 0x000fc600018e0687 */
[----:B------:R-:W3:Y:S01]  /*186d0*/  LDL.LU.64 R224, [R1+0x590] ;  /* 0x0005900001e07983 */ /* 0x000ee20000300a00 */
[----:B------:R-:W-:-:S03]  /*186e0*/  IADD3 R146, P3, PT, R232, R134, RZ ;  /* 0x00000086e8927210 */ /* 0x000fc60007f7e0ff */
[----:B------:R1:W-:Y:S02]  /*186f0*/  STL.64 [R1+0x598], R144 ;  /* 0x0005989001007387 */ /* 0x0003e40000100a00 */
[----:B------:R-:W-:Y:S02]  /*18700*/  IMAD.X R147, R233, 0x1, R135, P3 ;  /* 0x00000001e9937824 */ /* 0x000fe400018e0687 */
[----:B------:R4:W-:Y:S04]  /*18710*/  STL.64 [R1+0x5a0], R152 ;  /* 0x0005a09801007387 */ /* 0x0009e80000100a00 */
[----:B------:R4:W-:Y:S04]  /*18720*/  LDGSTS.E [R143+0x21400], desc[UR22][R152.64], P0 ;  /* 0x21400000988f7fae */ /* 0x0009e800081a1016 */
[----:B-1----:R-:W3:Y:S04]  /*18730*/  LDL.LU.64 R144, [R1+0x588] ;  /* 0x0005880001907983 */ /* 0x002ee80000300a00 */
[----:B------:R1:W-:Y:S01]  /*18740*/  STL.64 [R1+0x5a8], R146 ;  /* 0x0005a89201007387 */ /* 0x0003e20000100a00 */
[----:B----4-:R-:W-:-:S03]  /*18750*/  IADD3 R152, P3, PT, R150, R134, RZ ;  /* 0x0000008696987210 */ /* 0x010fc60007f7e0ff */
[----:B------:R-:W4:Y:S04]  /*18760*/  LDL.LU.64 R232, [R1+0x580] ;  /* 0x0005800001e87983 */ /* 0x000f280000300a00 */
[----:B------:R1:W-:Y:S01]  /*18770*/  LDGSTS.E [R143+0x21800], desc[UR22][R146.64], P0 ;  /* 0x21800000928f7fae */ /* 0x0003e200081a1016 */
[----:B------:R-:W-:-:S05]  /*18780*/  IMAD.X R153, R151, 0x1, R135, P3 ;  /* 0x0000000197997824 */ /* 0x000fca00018e0687 */
[----:B------:R2:W-:Y:S01]  /*18790*/  LDGSTS.E [R143+0x21c00], desc[UR22][R152.64], P0 ;  /* 0x21c00000988f7fae */ /* 0x0005e200081a1016 */
[----:B-1----:R-:W-:-:S05]  /*187a0*/  IADD3 R146, P3, PT, R208, R134, RZ ;  /* 0x00000086d0927210 */ /* 0x002fca0007f7e0ff */
[----:B------:R-:W-:Y:S02]  /*187b0*/  IMAD.X R147, R209, 0x1, R135, P3 ;  /* 0x00000001d1937824 */ /* 0x000fe400018e0687 */
[----:B------:R-:W4:Y:S04]  /*187c0*/  LDL.LU.64 R208, [R1+0x578] ;  /* 0x0005780001d07983 */ /* 0x000f280000300a00 */
[----:B------:R-:W-:Y:S04]  /*187d0*/  STL.64 [R1+0x5b8], R152 ;  /* 0x0005b89801007387 */ /* 0x000fe80000100a00 */
[----:B------:R1:W-:Y:S04]  /*187e0*/  STL.64 [R1+0x5d0], R146 ;  /* 0x0005d09201007387 */ /* 0x0003e80000100a00 */
[----:B------:R-:W-:Y:S04]  /*187f0*/  LDGSTS.E [R143+0x22000], desc[UR22][R146.64], P0 ;  /* 0x22000000928f7fae */ /* 0x000fe800081a1016 */
[----:B-1----:R-:W4:Y:S01]  /*18800*/  LDL.LU.64 R146, [R1+0x570] ;  /* 0x0005700001927983 */ /* 0x002f220000300a00 */
[----:B--2---:R-:W-:-:S05]  /*18810*/  IADD3 R150, P3, PT, R154, R134, RZ ;  /* 0x000000869a967210 */ /* 0x004fca0007f7e0ff */
[----:B------:R-:W-:-:S05]  /*18820*/  IMAD.X R151, R155, 0x1, R135, P3 ;  /* 0x000000019b977824 */ /* 0x000fca00018e0687 */
[----:B------:R1:W-:Y:S04]  /*18830*/  STL.64 [R1+0x600], R150 ;  /* 0x0006009601007387 */ /* 0x0003e80000100a00 */
[----:B------:R-:W-:Y:S01]  /*18840*/  LDGSTS.E [R143+0x22400], desc[UR22][R150.64], P0 ;  /* 0x22400000968f7fae */ /* 0x000fe200081a1016 */
[----:B---3--:R-:W-:-:S05]  /*18850*/  IADD3 R154, P3, PT, R216, R134, RZ ;  /* 0x00000086d89a7210 */ /* 0x008fca0007f7e0ff */
[----:B------:R-:W-:-:S05]  /*18860*/  IMAD.X R155, R217, 0x1, R135, P3 ;  /* 0x00000001d99b7824 */ /* 0x000fca00018e0687 */
[----:B------:R-:W-:Y:S04]  /*18870*/  LDGSTS.E [R143+0x22800], desc[UR22][R154.64], P0 ;  /* 0x228000009a8f7fae */ /* 0x000fe800081a1016 */
[----:B-1----:R-:W2:Y:S01]  /*18880*/  LDL.LU.64 R150, [R1+0x568] ;  /* 0x0005680001967983 */ /* 0x002ea20000300a00 */
[----:B------:R-:W-:-:S03]  /*18890*/  IADD3 R152, P3, PT, R148, R134, RZ ;  /* 0x0000008694987210 */ /* 0x000fc60007f7e0ff */
[----:B------:R-:W3:Y:S02]  /*188a0*/  LDL.LU.64 R216, [R1+0x560] ;  /* 0x0005600001d87983 */ /* 0x000ee40000300a00 */
[----:B------:R-:W-:Y:S02]  /*188b0*/  IMAD.X R153, R149, 0x1, R135, P3 ;  /* 0x0000000195997824 */ /* 0x000fe400018e0687 */
[----:B------:R1:W-:Y:S01]  /*188c0*/  STL.64 [R1+0x640], R154 ;  /* 0x0006409a01007387 */ /* 0x0003e20000100a00 */
[----:B------:R-:W-:-:S03]  /*188d0*/  IADD3 R148, P3, PT, R196, R134, RZ ;  /* 0x00000086c4947210 */ /* 0x000fc60007f7e0ff */
[----:B------:R-:W-:Y:S02]  /*188e0*/  STL.64 [R1+0x668], R152 ;  /* 0x0006689801007387 */ /* 0x000fe40000100a00 */
[----:B------:R-:W-:Y:S02]  /*188f0*/  IMAD.X R149, R197, 0x1, R135, P3 ;  /* 0x00000001c5957824 */ /* 0x000fe400018e0687 */
[----:B-1----:R-:W3:Y:S04]  /*18900*/  LDL.LU.64 R154, [R1+0x558] ;  /* 0x00055800019a7983 */ /* 0x002ee80000300a00 */
[----:B------:R1:W-:Y:S04]  /*18910*/  LDGSTS.E [R143+0x22c00], desc[UR22][R152.64], P0 ;  /* 0x22c00000988f7fae */ /* 0x0003e800081a1016 */
[----:B------:R1:W-:Y:S04]  /*18920*/  STL.64 [R1+0x688], R148 ;  /* 0x0006889401007387 */ /* 0x0003e80000100a00 */
[----:B------:R-:W-:Y:S01]  /*18930*/  LDGSTS.E [R143+0x23000], desc[UR22][R148.64], P0 ;  /* 0x23000000948f7fae */ /* 0x000fe200081a1016 */
[----:B------:R-:W-:-:S03]  /*18940*/  IADD3 R196, P3, PT, R224, R134, RZ ;  /* 0x00000086e0c47210 */ /* 0x000fc60007f7e0ff */
[----:B-1----:R-:W3:Y:S02]  /*18950*/  LDL.LU.64 R148, [R1+0x550] ;  /* 0x0005500001947983 */ /* 0x002ee40000300a00 */
[----:B------:R-:W-:Y:S02]  /*18960*/  IMAD.X R197, R225, 0x1, R135, P3 ;  /* 0x00000001e1c57824 */ /* 0x000fe400018e0687 */
[----:B------:R-:W3:Y:S01]  /*18970*/  LDL.LU.64 R224, [R1+0x548] ;  /* 0x0005480001e07983 */ /* 0x000ee20000300a00 */
[----:B------:R-:W-:-:S03]  /*18980*/  IADD3 R152, P3, PT, R144, R134, RZ ;  /* 0x0000008690987210 */ /* 0x000fc60007f7e0ff */
[----:B------:R-:W-:Y:S02]  /*18990*/  LDGSTS.E [R143+0x23400], desc[UR22][R196.64], P0 ;  /* 0x23400000c48f7fae */ /* 0x000fe400081a1016 */
[--C-:B------:R-:W-:Y:S01]  /*189a0*/  IMAD.X R153, R145, 0x1, R135.reuse, P3 ;  /* 0x0000000191997824 */ /* 0x100fe200018e0687 */
[-C--:B----4-:R-:W-:Y:S01]  /*189b0*/  IADD3 R144, P3, PT, R232, R134.reuse, RZ ;  /* 0x00000086e8907210 */ /* 0x090fe20007f7e0ff */
[----:B------:R-:W-:Y:S04]  /*189c0*/  STL.64 [R1+0x6a0], R196 ;  /* 0x0006a0c401007387 */ /* 0x000fe80000100a00 */
[----:B------:R-:W-:Y:S01]  /*189d0*/  IMAD.X R145, R233, 0x1, R135, P3 ;  /* 0x00000001e9917824 */ /* 0x000fe200018e0687 */
[----:B------:R1:W-:Y:S04]  /*189e0*/  STL.64 [R1+0x6b0], R152 ;  /* 0x0006b09801007387 */ /* 0x0003e80000100a00 */
[----:B------:R-:W-:Y:S04]  /*189f0*/  LDGSTS.E [R143+0x23800], desc[UR22][R152.64], P0 ;  /* 0x23800000988f7fae */ /* 0x000fe800081a1016 */
[----:B------:R4:W-:Y:S04]  /*18a00*/  LDGSTS.E [R143+0x23c00], desc[UR22][R144.64], P0 ;  /* 0x23c00000908f7fae */ /* 0x0009e800081a1016 */
[----:B-1----:R-:W3:Y:S04]  /*18a10*/  LDL.LU.64 R152, [R1+0x540] ;  /* 0x0005400001987983 */ /* 0x002ee80000300a00 */
[----:B------:R4:W-:Y:S04]  /*18a20*/  STL.64 [R1+0x6b8], R144 ;  /* 0x0006b89001007387 */ /* 0x0009e80000100a00 */
[----:B------:R-:W3:Y:S01]  /*18a30*/  LDL.LU.64 R232, [R1+0x538] ;  /* 0x0005380001e87983 */ /* 0x000ee20000300a00 */
[----:B----4-:R-:W-:-:S05]  /*18a40*/  IADD3 R144, P3, PT, R208, R134, RZ ;  /* 0x00000086d0907210 */ /* 0x010fca0007f7e0ff */
[----:B------:R-:W-:-:S05]  /*18a50*/  IMAD.X R145, R209, 0x1, R135, P3 ;  /* 0x00000001d1917824 */ /* 0x000fca00018e0687 */
[----:B------:R1:W-:Y:S04]  /*18a60*/  STL.64 [R1+0x358], R144 ;  /* 0x0003589001007387 */ /* 0x0003e80000100a00 */
[----:B------:R-:W4:Y:S01]  /*18a70*/  LDL.LU.64 R208, [R1+0x530] ;  /* 0x0005300001d07983 */ /* 0x000f220000300a00 */
[----:B------:R-:W-:-:S03]  /*18a80*/  IADD3 R198, P3, PT, R146, R134, RZ ;  /* 0x0000008692c67210 */ /* 0x000fc60007f7e0ff */
[----:B------:R-:W-:Y:S02]  /*18a90*/  LDGSTS.E [R136+0x20080], desc[UR22][R144.64], P0 ;  /* 0x2008000090887fae */ /* 0x000fe400081a1016 */
[----:B------:R-:W-:-:S05]  /*18aa0*/  IMAD.X R199, R147, 0x1, R135, P3 ;  /* 0x0000000193c77824 */ /* 0x000fca00018e0687 */
[----:B------:R-:W-:Y:S01]  /*18ab0*/  LDGSTS.E [R136+0x20480], desc[UR22][R198.64], P0 ;  /* 0x20480000c6887fae */ /* 0x000fe200081a1016 */
[----:B--2---:R-:W-:-:S05]  /*18ac0*/  IADD3 R196, P3, PT, R150, R134, RZ ;  /* 0x0000008696c47210 */ /* 0x004fca0007f7e0ff */
[--C-:B------:R-:W-:Y:S01]  /*18ad0*/  IMAD.X R197, R151, 0x1, R135.reuse, P3 ;  /* 0x0000000197c57824 */ /* 0x100fe200018e0687 */
[----:B---3--:R-:W-:Y:S01]  /*18ae0*/  IADD3 R146, P3, PT, R216, R134, RZ ;  /* 0x00000086d8927210 */ /* 0x008fe20007f7e0ff */
[----:B------:R-:W2:Y:S04]  /*18af0*/  LDL.LU.64 R150, [R1+0x528] ;  /* 0x0005280001967983 */ /* 0x000ea80000300a00 */
[----:B------:R-:W-:Y:S01]  /*18b00*/  STL.64 [R1+0x3c0], R198 ;  /* 0x0003c0c601007387 */ /* 0x000fe20000100a00 */
[----:B------:R-:W-:-:S03]  /*18b10*/  IMAD.X R147, R217, 0x1, R135, P3 ;  /* 0x00000001d9937824 */ /* 0x000fc600018e0687 */
[----:B------:R3:W-:Y:S04]  /*18b20*/  STL.64 [R1+0x400], R196 ;  /* 0x000400c401007387 */ /* 0x0007e80000100a00 */
[----:B-1----:R-:W2:Y:S04]  /*18b30*/  LDL.LU.64 R144, [R1+0x520] ;  /* 0x0005200001907983 */ /* 0x002ea80000300a00 */
[----:B------:R3:W-:Y:S04]  /*18b40*/  LDGSTS.E [R136+0x20880], desc[UR22][R196.64], P0 ;  /* 0x20880000c4887fae */ /* 0x0007e800081a1016 */
[----:B------:R1:W-:Y:S04]  /*18b50*/  STL.64 [R1+0x440], R146 ;  /* 0x0004409201007387 */ /* 0x0003e80000100a00 */
[----:B------:R-:W2:Y:S01]  /*18b60*/  LDL.LU.64 R216, [R1+0x518] ;  /* 0x0005180001d87983 */ /* 0x000ea20000300a00 */
[----:B---3--:R-:W-:-:S03]  /*18b70*/  IADD3 R196, P3, PT, R154, R134, RZ ;  /* 0x000000869ac47210 */ /* 0x008fc60007f7e0ff */
[----:B------:R-:W-:Y:S02]  /*18b80*/  LDGSTS.E [R136+0x20c80], desc[UR22][R146.64], P0 ;  /* 0x20c8000092887fae */ /* 0x000fe400081a1016 */
[----:B------:R-:W-:Y:S01]  /*18b90*/  IMAD.X R197, R155, 0x1, R135, P3 ;  /* 0x000000019bc57824 */ /* 0x000fe200018e0687 */
[----:B------:R-:W-:-:S04]  /*18ba0*/  IADD3 R154, P3, PT, R148, R134, RZ ;  /* 0x00000086949a7210 */ /* 0x000fc80007f7e0ff */
[----:B------:R3:W-:Y:S01]  /*18bb0*/  LDGSTS.E [R136+0x21080], desc[UR22][R196.64], P0 ;  /* 0x21080000c4887fae */ /* 0x0007e200081a1016 */
[----:B------:R-:W-:-:S03]  /*18bc0*/  IMAD.X R155, R149, 0x1, R135, P3 ;  /* 0x00000001959b7824 */ /* 0x000fc600018e0687 */
[----:B-1----:R-:W2:Y:S01]  /*18bd0*/  LDL.LU.64 R146, [R1+0x510] ;  /* 0x0005100001927983 */ /* 0x002ea20000300a00 */
[----:B------:R-:W-:-:S03]  /*18be0*/  IADD3 R148, P3, PT, R224, R134, RZ ;  /* 0x00000086e0947210 */ /* 0x000fc60007f7e0ff */
[----:B------:R-:W-:Y:S02]  /*18bf0*/  STL.64 [R1+0x558], R196 ;  /* 0x000558c401007387 */ /* 0x000fe40000100a00 */
[----:B------:R-:W-:Y:S02]  /*18c00*/  IMAD.X R149, R225, 0x1, R135, P3 ;  /* 0x00000001e1957824 */ /* 0x000fe400018e0687 */
[----:B------:R1:W-:Y:S04]  /*18c10*/  STL.64 [R1+0x550], R154 ;  /* 0x0005509a01007387 */ /* 0x0003e80000100a00 */
[----:B------:R-:W2:Y:S04]  /*18c20*/  LDL.LU.64 R224, [R1+0x508] ;  /* 0x0005080001e07983 */ /* 0x000ea80000300a00 */
[----:B------:R-:W-:Y:S04]  /*18c30*/  LDGSTS.E [R136+0x21480], desc[UR22][R154.64], P0 ;  /* 0x214800009a887fae */ /* 0x000fe800081a1016 */
[----:B------:R4:W-:Y:S04]  /*18c40*/  STL.64 [R1+0x548], R148 ;  /* 0x0005489401007387 */ /* 0x0009e80000100a00 */
[----:B------:R4:W-:Y:S04]  /*18c50*/  LDGSTS.E [R136+0x21880], desc[UR22][R148.64], P0 ;  /* 0x2188000094887fae */ /* 0x0009e800081a1016 */
[----:B-1----:R-:W2:Y:S01]  /*18c60*/  LDL.LU.64 R154, [R1+0x500] ;  /* 0x00050000019a7983 */ /* 0x002ea20000300a00 */
[----:B---3--:R-:W-:-:S05]  /*18c70*/  IADD3 R196, P3, PT, R152, R134, RZ ;  /* 0x0000008698c47210 */ /* 0x008fca0007f7e0ff */
[----:B------:R-:W-:Y:S01]  /*18c80*/  IMAD.X R197, R153, 0x1, R135, P3 ;  /* 0x0000000199c57824 */ /* 0x000fe200018e0687 */
[----:B------:R-:W-:-:S04]  /*18c90*/  IADD3 R152, P3, PT, R232, R134, RZ ;  /* 0x00000086e8987210 */ /* 0x000fc80007f7e0ff */
[----:B------:R-:W-:Y:S01]  /*18ca0*/  LDGSTS.E [R136+0x21c80], desc[UR22][R196.64], P0 ;  /* 0x21c80000c4887fae */ /* 0x000fe200081a1016 */
[----:B------:R-:W-:-:S03]  /*18cb0*/  IMAD.X R153, R233, 0x1, R135, P3 ;  /* 0x00000001e9997824 */ /* 0x000fc600018e0687 */
[----:B------:R-:W3:Y:S04]  /*18cc0*/  LDL.LU.64 R232, [R1+0x4f8] ;  /* 0x0004f80001e87983 */ /* 0x000ee80000300a00 */
[----:B------:R-:W-:Y:S01]  /*18cd0*/  STL.64 [R1+0x540], R196 ;  /* 0x000540c401007387 */ /* 0x000fe20000100a00 */
[----:B----4-:R-:W-:-:S03]  /*18ce0*/  IADD3 R148, P3, PT, R208, R134, RZ ;  /* 0x00000086d0947210 */ /* 0x010fc60007f7e0ff */
[----:B------:R-:W-:Y:S02]  /*18cf0*/  STL.64 [R1+0x538], R152 ;  /* 0x0005389801007387 */ /* 0x000fe40000100a00 */
[----:B------:R-:W-:Y:S02]  /*18d00*/  IMAD.X R149, R209, 0x1, R135, P3 ;  /* 0x00000001d1957824 */ /* 0x000fe400018e0687 */
[----:B------:R2:W-:Y:S04]  /*18d10*/  LDGSTS.E [R136+0x22080], desc[UR22][R152.64], P0 ;  /* 0x2208000098887fae */ /* 0x0005e800081a1016 */
[----:B------:R1:W-:Y:S04]  /*18d20*/  STL.64 [R1+0x580], R148 ;  /* 0x0005809401007387 */ /* 0x0003e80000100a00 */
[----:B------:R-:W-:Y:S04]  /*18d30*/  LDGSTS.E [R136+0x22480], desc[UR22][R148.64], P0 ;  /* 0x2248000094887fae */ /* 0x000fe800081a1016 */
[----:B-1----:R-:W4:Y:S04]  /*18d40*/  LDL.LU.64 R148, [R1+0x4f0] ;  /* 0x0004f00001947983 */ /* 0x002f280000300a00 */
[----:B------:R-:W4:Y:S04]  /*18d50*/  LDL.LU.64 R208, [R1+0x4e8] ;  /* 0x0004e80001d07983 */ /* 0x000f280000300a00 */
[----:B------:R-:W4:Y:S01]  /*18d60*/  LDL.LU.64 R196, [R1+0x4e0] ;  /* 0x0004e00001c47983 */ /* 0x000f220000300a00 */
[----:B--2---:R-:W-:-:S04]  /*18d70*/  IADD3 R152, P3, PT, R150, R134, RZ ;  /* 0x0000008696987210 */ /* 0x004fc80007f7e0ff */
[----:B------:R-:W-:Y:S02]  /*18d80*/  IADD3.X R153, PT, PT, R151, R135, RZ, P3, !PT ;  /* 0x0000008797997210 */ /* 0x000fe40001ffe4ff */
[----:B------:R-:W-:-:S03]  /*18d90*/  IADD3 R150, P3, PT, R144, R134, RZ ;  /* 0x0000008690967210 */ /* 0x000fc60007f7e0ff */
[----:B------:R-:W-:Y:S02]  /*18da0*/  LDGSTS.E [R136+0x22880], desc[UR22][R152.64], P0 ;  /* 0x2288000098887fae */ /* 0x000fe400081a1016 */
[----:B------:R-:W-:Y:S02]  /*18db0*/  IMAD.X R151, R145, 0x1, R135, P3 ;  /* 0x0000000191977824 */ /* 0x000fe400018e0687 */
[----:B------:R1:W-:Y:S01]  /*18dc0*/  STL.64 [R1+0x5f8], R152 ;  /* 0x0005f89801007387 */ /* 0x0003e20000100a00 */
[----:B------:R-:W-:-:S03]  /*18dd0*/  IADD3 R144, P3, PT, R216, R134, RZ ;  /* 0x00000086d8907210 */ /* 0x000fc60007f7e0ff */
[----:B------:R2:W-:Y:S02]  /*18de0*/  STL.64 [R1+0x638], R150 ;  /* 0x0006389601007387 */ /* 0x0005e40000100a00 */
[----:B------:R-:W-:Y:S02]  /*18df0*/  IMAD.X R145, R217, 0x1, R135, P3 ;  /* 0x00000001d9917824 */ /* 0x000fe400018e0687 */
[----:B------:R2:W-:Y:S04]  /*18e00*/  LDGSTS.E [R136+0x22c80], desc[UR22][R150.64], P0 ;  /* 0x22c8000096887fae */ /* 0x0005e800081a1016 */
[----:B------:R2:W-:Y:S04]  /*18e10*/  STL.64 [R1+0x660], R144 ;  /* 0x0006609001007387 */ /* 0x0005e80000100a00 */
[----:B-1----:R-:W4:Y:S04]  /*18e20*/  LDL.LU.64 R152, [R1+0x4d8] ;  /* 0x0004d80001987983 */ /* 0x002f280000300a00 */
[----:B------:R-:W4:Y:S01]  /*18e30*/  LDL.LU.64 R216, [R1+0x4d0] ;  /* 0x0004d00001d87983 */ /* 0x000f220000300a00 */
[----:B--2---:R-:W-:-:S03]  /*18e40*/  IADD3 R150, P3, PT, R146, R134, RZ ;  /* 0x0000008692967210 */ /* 0x004fc60007f7e0ff */
[----:B------:R1:W-:Y:S02]  /*18e50*/  LDGSTS.E [R136+0x23080], desc[UR22][R144.64], P0 ;  /* 0x2308000090887fae */ /* 0x0003e400081a1016 */
[----:B------:R-:W-:-:S05]  /*18e60*/  IMAD.X R151, R147, 0x1, R135, P3 ;  /* 0x0000000193977824 */ /* 0x000fca00018e0687 */
[----:B------:R-:W-:Y:S01]  /*18e70*/  LDGSTS.E [R136+0x23480], desc[UR22][R150.64], P0 ;  /* 0x2348000096887fae */ /* 0x000fe200081a1016 */
[----:B------:R-:W-:-:S05]  /*18e80*/  IADD3 R146, P3, PT, R224, R134, RZ ;  /* 0x00000086e0927210 */ /* 0x000fca0007f7e0ff */
[----:B------:R-:W-:Y:S02]  /*18e90*/  IMAD.X R147, R225, 0x1, R135, P3 ;  /* 0x00000001e1937824 */ /* 0x000fe400018e0687 */
[----:B------:R-:W2:Y:S01]  /*18ea0*/  LDL.LU.64 R224, [R1+0x4c8] ;  /* 0x0004c80001e07983 */ /* 0x000ea20000300a00 */
[----:B-1----:R-:W-:-:S03]  /*18eb0*/  IADD3 R144, P3, PT, R154, R134, RZ ;  /* 0x000000869a907210 */ /* 0x002fc60007f7e0ff */
[----:B------:R1:W-:Y:S02]  /*18ec0*/  STL.64 [R1+0x680], R150 ;  /* 0x0006809601007387 */ /* 0x0003e40000100a00 */
[----:B------:R-:W-:Y:S02]  /*18ed0*/  IMAD.X R145, R155, 0x1, R135, P3 ;  /* 0x000000019b917824 */ /* 0x000fe400018e0687 */
[----:B------:R-:W-:Y:S04]  /*18ee0*/  STL.64 [R1+0x698], R146 ;  /* 0x0006989201007387 */ /* 0x000fe80000100a00 */
[----:B------:R4:W-:Y:S04]  /*18ef0*/  STL.64 [R1+0x6a8], R144 ;  /* 0x0006a89001007387 */ /* 0x0009e80000100a00 */
[----:B-1----:R-:W2:Y:S04]  /*18f00*/  LDL.LU.64 R150, [R1+0x4c0] ;  /* 0x0004c00001967983 */ /* 0x002ea80000300a00 */
[----:B------:R-:W2:Y:S01]  /*18f10*/  LDL.LU.64 R154, [R1+0x4b8] ;  /* 0x0004b800019a7983 */ /* 0x000ea20000300a00 */
[----:B---3--:R-:W-:-:S03]  /*18f20*/  IADD3 R198, P3, PT, R232, R134, RZ ;  /* 0x00000086e8c67210 */ /* 0x008fc60007f7e0ff */
[----:B------:R-:W-:Y:S02]  /*18f30*/  LDGSTS.E [R136+0x23880], desc[UR22][R146.64], P0 ;  /* 0x2388000092887fae */ /* 0x000fe400081a1016 */
[----:B------:R-:W-:Y:S02]  /*18f40*/  IMAD.X R199, R233, 0x1, R135, P3 ;  /* 0x00000001e9c77824 */ /* 0x000fe400018e0687 */
[----:B------:R4:W-:Y:S04]  /*18f50*/  LDGSTS.E [R136+0x23c80], desc[UR22][R144.64], P0 ;  /* 0x23c8000090887fae */ /* 0x0009e800081a1016 */
[----:B------:R-:W3:Y:S04]  /*18f60*/  LDL.LU.64 R232, [R1+0x4b0] ;  /* 0x0004b00001e87983 */ /* 0x000ee80000300a00 */
[----:B------:R-:W-:Y:S01]  /*18f70*/  LDGSTS.E [R137+0x20100], desc[UR22][R198.64], P0 ;  /* 0x20100000c6897fae */ /* 0x000fe200081a1016 */
[----:B----4-:R-:W-:-:S05]  /*18f80*/  IADD3 R144, P3, PT, R148, R134, RZ ;  /* 0x0000008694907210 */ /* 0x010fca0007f7e0ff */
[----:B------:R-:W-:Y:S01]  /*18f90*/  IMAD.X R145, R149, 0x1, R135, P3 ;  /* 0x0000000195917824 */ /* 0x000fe200018e0687 */
[----:B------:R-:W-:-:S04]  /*18fa0*/  IADD3 R148, P3, PT, R208, R134, RZ ;  /* 0x00000086d0947210 */ /* 0x000fc80007f7e0ff */
[----:B------:R-:W-:Y:S01]  /*18fb0*/  LDGSTS.E [R137+0x20500], desc[UR22][R144.64], P0 ;  /* 0x2050000090897fae */ /* 0x000fe200081a1016 */
[----:B------:R-:W-:-:S03]  /*18fc0*/  IMAD.X R149, R209, 0x1, R135, P3 ;  /* 0x00000001d1957824 */ /* 0x000fc600018e0687 */
[----:B------:R-:W4:Y:S01]  /*18fd0*/  LDL.LU.64 R208, [R1+0x4a8] ;  /* 0x0004a80001d07983 */ /* 0x000f220000300a00 */
[----:B------:R-:W-:-:S03]  /*18fe0*/  IADD3 R146, P3, PT, R196, R134, RZ ;  /* 0x00000086c4927210 */ /* 0x000fc60007f7e0ff */
[----:B------:R1:W-:Y:S04]  /*18ff0*/  STL.64 [R1+0x388], R144 ;  /* 0x0003889001007387 */ /* 0x0003e80000100a00 */
[----:B------:R1:W-:Y:S01]  /*19000*/  STL.64 [R1+0x3b8], R148 ;  /* 0x0003b89401007387 */ /* 0x0003e20000100a00 */
[----:B------:R-:W-:-:S03]  /*19010*/  IMAD.X R147, R197, 0x1, R135, P3 ;  /* 0x00000001c5937824 */ /* 0x000fc600018e0687 */
[----:B------:R-:W-:Y:S04]  /*19020*/  LDGSTS.E [R137+0x20900], desc[UR22][R148.64], P0 ;  /* 0x2090000094897fae */ /* 0x000fe800081a1016 */
[----:B-1----:R-:W4:Y:S04]  /*19030*/  LDL.LU.64 R144, [R1+0x4a0] ;  /* 0x0004a00001907983 */ /* 0x002f280000300a00 */
[----:B------:R2:W-:Y:S04]  /*19040*/  STL.64 [R1+0x3f8], R146 ;  /* 0x0003f89201007387 */ /* 0x0005e80000100a00 */
[----:B------:R-:W4:Y:S04]  /*19050*/  LDL.LU.64 R196, [R1+0x498] ;  /* 0x0004980001c47983 */ /* 0x000f280000300a00 */
[----:B------:R2:W-:Y:S04]  /*19060*/  LDGSTS.E [R137+0x20d00], desc[UR22][R146.64], P0 ;  /* 0x20d0000092897fae */ /* 0x0005e800081a1016 */
[----:B------:R-:W4:Y:S01]  /*19070*/  LDL.LU.64 R148, [R1+0x490] ;  /* 0x0004900001947983 */ /* 0x000f220000300a00 */
[----:B------:R-:W-:-:S05]  /*19080*/  IADD3 R200, P3, PT, R152, R134, RZ ;  /* 0x0000008698c87210 */ /* 0x000fca0007f7e0ff */
[----:B------:R-:W-:Y:S01]  /*19090*/  IMAD.X R201, R153, 0x1, R135, P3 ;  /* 0x0000000199c97824 */ /* 0x000fe200018e0687 */
[----:B------:R-:W-:-:S04]  /*190a0*/  IADD3 R152, P3, PT, R216, R134, RZ ;  /* 0x00000086d8987210 */ /* 0x000fc80007f7e0ff */
[----:B------:R-:W-:Y:S01]  /*190b0*/  LDGSTS.E [R137+0x21100], desc[UR22][R200.64], P0 ;  /* 0x21100000c8897fae */ /* 0x000fe200081a1016 */
[----:B------:R-:W-:-:S03]  /*190c0*/  IMAD.X R153, R217, 0x1, R135, P3 ;  /* 0x00000001d9997824 */ /* 0x000fc600018e0687 */
[----:B------:R-:W-:Y:S04]  /*190d0*/  STL.64 [R1+0x438], R200 ;  /* 0x000438c801007387 */ /* 0x000fe80000100a00 */
[----:B------:R1:W-:Y:S04]  /*190e0*/  STL.64 [R1+0x4d0], R152 ;  /* 0x0004d09801007387 */ /* 0x0003e80000100a00 */
[----:B------:R1:W-:Y:S01]  /*190f0*/  LDGSTS.E [R137+0x21500], desc[UR22][R152.64], P0 ;  /* 0x2150000098897fae */ /* 0x0003e200081a1016 */
[----:B--2---:R-:W-:-:S05]  /*19100*/  IADD3 R146, P3, PT, R224, R134, RZ ;  /* 0x00000086e0927210 */ /* 0x004fca0007f7e0ff */
[----:B------:R-:W-:Y:S02]  /*19110*/  IMAD.X R147, R225, 0x1, R135, P3 ;  /* 0x00000001e1937824 */ /* 0x000fe400018e0687 */
[----:B------:R-:W2:Y:S04]  /*19120*/  LDL.LU.64 R224, [R1+0x488] ;  /* 0x0004880001e07983 */ /* 0x000ea80000300a00 */
[----:B------:R3:W-:Y:S04]  /*19130*/  STL.64 [R1+0x4c8], R146 ;  /* 0x0004c89201007387 */ /* 0x0007e80000100a00 */
[----:B------:R-:W2:Y:S04]  /*19140*/  LDL.LU.64 R216, [R1+0x480] ;  /* 0x0004800001d87983 */ /* 0x000ea80000300a00 */
[----:B------:R3:W-:Y:S01]  /*19150*/  LDGSTS.E [R137+0x21900], desc[UR22][R146.64], P0 ;  /* 0x2190000092897fae */ /* 0x0007e200081a1016 */
[----:B-1----:R-:W-:-:S05]  /*19160*/  IADD3 R152, P3, PT, R150, R134, RZ ;  /* 0x0000008696987210 */ /* 0x002fca0007f7e0ff */
[----:B------:R-:W-:Y:S01]  /*19170*/  IMAD.X R153, R151, 0x1, R135, P3 ;  /* 0x0000000197997824 */ /* 0x000fe200018e0687 */
[----:B------:R-:W-:-:S04]  /*19180*/  IADD3 R150, P3, PT, R154, R134, RZ ;  /* 0x000000869a967210 */ /* 0x000fc80007f7e0ff */
[----:B------:R-:W-:Y:S01]  /*19190*/  LDGSTS.E [R137+0x21d00], desc[UR22][R152.64], P0 ;  /* 0x21d0000098897fae */ /* 0x000fe200081a1016 */
[----:B------:R-:W-:-:S03]  /*191a0*/  IMAD.X R151, R155, 0x1, R135, P3 ;  /* 0x000000019b977824 */ /* 0x000fc600018e0687 */
[----:B------:R-:W2:Y:S01]  /*191b0*/  LDL.LU.64 R154, [R1+0x478] ;  /* 0x00047800019a7983 */ /* 0x000ea20000300a00 */
[----:B---3--:R-:W-:-:S03]  /*191c0*/  IADD3 R146, P3, PT, R232, R134, RZ ;  /* 0x00000086e8927210 */ /* 0x008fc60007f7e0ff */
[----:B------:R1:W-:Y:S02]  /*191d0*/  STL.64 [R1+0x4c0], R152 ;  /* 0x0004c09801007387 */ /* 0x0003e40000100a00 */
[----:B------:R-:W-:Y:S02]  /*191e0*/  IMAD.X R147, R233, 0x1, R135, P3 ;  /* 0x00000001e9937824 */ /* 0x000fe400018e0687 */
[----:B------:R4:W-:Y:S04]  /*191f0*/  STL.64 [R1+0x4b8], R150 ;  /* 0x0004b89601007387 */ /* 0x0009e80000100a00 */
[----:B------:R-:W3:Y:S04]  /*19200*/  LDL.LU.64 R232, [R1+0x470] ;  /* 0x0004700001e87983 */ /* 0x000ee80000300a00 */
[----:B------:R4:W-:Y:S04]  /*19210*/  STL.64 [R1+0x500], R146 ;  /* 0x0005009201007387 */ /* 0x0009e80000100a00 */
[----:B------:R4:W-:Y:S04]  /*19220*/  LDGSTS.E [R137+0x22100], desc[UR22][R150.64], P0 ;  /* 0x2210000096897fae */ /* 0x0009e800081a1016 */
[----:B-1----:R-:W3:Y:S04]  /*19230*/  LDL.LU.64 R152, [R1+0x468] ;  /* 0x0004680001987983 */ /* 0x002ee80000300a00 */
[----:B------:R1:W-:Y:S01]  /*19240*/  LDGSTS.E [R137+0x22500], desc[UR22][R146.64], P0 ;  /* 0x2250000092897fae */ /* 0x0003e200081a1016 */
[----:B----4-:R-:W-:-:S05]  /*19250*/  IADD3 R150, P3, PT, R208, R134, RZ ;  /* 0x00000086d0967210 */ /* 0x010fca0007f7e0ff */
[----:B------:R-:W-:Y:S02]  /*19260*/  IMAD.X R151, R209, 0x1, R135, P3 ;  /* 0x00000001d1977824 */ /* 0x000fe400018e0687 */
[----:B------:R-:W4:Y:S01]  /*19270*/  LDL.LU.64 R208, [R1+0x460] ;  /* 0x0004600001d07983 */ /* 0x000f220000300a00 */
[----:B-1----:R-:W-:-:S03]  /*19280*/  IADD3 R146, P3, PT, R144, R134, RZ ;  /* 0x0000008690927210 */ /* 0x002fc60007f7e0ff */
[----:B------:R-:W-:Y:S02]  /*19290*/  STL.64 [R1+0x508], R150 ;  /* 0x0005089601007387 */ /* 0x000fe40000100a00 */
[----:B------:R-:W-:Y:S02]  /*192a0*/  IMAD.X R147, R145, 0x1, R135, P3 ;  /* 0x0000000191937824 */ /* 0x000fe400018e0687 */
[----:B------:R-:W-:Y:S01]  /*192b0*/  LDGSTS.E [R137+0x22900], desc[UR22][R150.64], P0 ;  /* 0x2290000096897fae */ /* 0x000fe200081a1016 */
[----:B------:R-:W-:-:S03]  /*192c0*/  IADD3 R144, P3, PT, R196, R134, RZ ;  /* 0x00000086c4907210 */ /* 0x000fc60007f7e0ff */
[----:B------:R1:W-:Y:S04]  /*192d0*/  STL.64 [R1+0x590], R146 ;  /* 0x0005909201007387 */ /* 0x0003e80000100a00 */
[----:B------:R-:W-:Y:S01]  /*192e0*/  LDGSTS.E [R137+0x22d00], desc[UR22][R146.64], P0 ;  /* 0x22d0000092897fae */ /* 0x000fe200081a1016 */
[----:B------:R-:W-:Y:S01]  /*192f0*/  IMAD.X R145, R197, 0x1, R135, P3 ;  /* 0x00000001c5917824 */ /* 0x000fe200018e0687 */
[----:B------:R-:W-:-:S04]  /*19300*/  IADD3 R196, P3, PT, R148, R134, RZ ;  /* 0x0000008694c47210 */ /* 0x000fc80007f7e0ff */
[----:B------:R2:W-:Y:S04]  /*19310*/  LDGSTS.E [R137+0x23100], desc[UR22][R144.64], P0 ;  /* 0x2310000090897fae */ /* 0x0005e800081a1016 */
[----:B-1----:R-:W4:Y:S01]  /*19320*/  LDL.LU.64 R146, [R1+0x458] ;  /* 0x0004580001927983 */ /* 0x002f220000300a00 */
[----:B------:R-:W-:-:S03]  /*19330*/  IMAD.X R197, R149, 0x1, R135, P3 ;  /* 0x0000000195c57824 */ /* 0x000fc600018e0687 */
[----:B------:R1:W-:Y:S04]  /*19340*/  STL.64 [R1+0x618], R144 ;  /* 0x0006189001007387 */ /* 0x0003e80000100a00 */
[----:B------:R-:W4:Y:S04]  /*19350*/  LDL.LU.64 R150, [R1+0x450] ;  /* 0x0004500001967983 */ /* 0x000f280000300a00 */
[----:B------:R-:W-:Y:S01]  /*19360*/  LDGSTS.E [R137+0x23500], desc[UR22][R196.64], P0 ;  /* 0x23500000c4897fae */ /* 0x000fe200081a1016 */
[----:B--2---:R-:W-:-:S05]  /*19370*/  IADD3 R148, P3, PT, R224, R134, RZ ;  /* 0x00000086e0947210 */ /* 0x004fca0007f7e0ff */
[----:B------:R-:W-:Y:S02]  /*19380*/  IMAD.X R149, R225, 0x1, R135, P3 ;  /* 0x00000001e1957824 */ /* 0x000fe400018e0687 */
[----:B------:R-:W2:Y:S01]  /*19390*/  LDL.LU.64 R224, [R1+0x228] ;  /* 0x0002280001e07983 */ /* 0x000ea20000300a00 */
[----:B-1----:R-:W-:-:S03]  /*193a0*/  IADD3 R144, P3, PT, R216, R134, RZ ;  /* 0x00000086d8907210 */ /* 0x002fc60007f7e0ff */
[----:B------:R-:W-:Y:S02]  /*193b0*/  LDGSTS.E [R137+0x23900], desc[UR22][R148.64], P0 ;  /* 0x2390000094897fae */ /* 0x000fe400081a1016 */
[----:B------:R-:W-:Y:S02]  /*193c0*/  IMAD.X R145, R217, 0x1, R135, P3 ;  /* 0x00000001d9917824 */ /* 0x000fe400018e0687 */
[----:B------:R-:W-:Y:S04]  /*193d0*/  STL.64 [R1+0x658], R196 ;  /* 0x000658c401007387 */ /* 0x000fe80000100a00 */
[----:B------:R-:W-:Y:S04]  /*193e0*/  STL.64 [R1+0x678], R148 ;  /* 0x0006789401007387 */ /* 0x000fe80000100a00 */
[----:B------:R1:W-:Y:S04]  /*193f0*/  STL.64 [R1+0x690], R144 ;  /* 0x0006909001007387 */ /* 0x0003e80000100a00 */
[----:B------:R-:W2:Y:S04]  /*19400*/  LDL.LU.64 R216, [R1+0x208] ;  /* 0x0002080001d87983 */ /* 0x000ea80000300a00 */
[----:B------:R1:W-:Y:S02]  /*19410*/  LDGSTS.E [R137+0x23d00], desc[UR22][R144.64], P0 ;  /* 0x23d0000090897fae */ /* 0x0003e400081a1016 */
[----:B-1----:R-:W-:-:S05]  /*19420*/  IADD3 R144, P3, PT, R154, R134, RZ ;  /* 0x000000869a907210 */ /* 0x002fca0007f7e0ff */
[--C-:B------:R-:W-:Y:S01]  /*19430*/  IMAD.X R145, R155, 0x1, R135.reuse, P3 ;  /* 0x000000019b917824 */ /* 0x100fe200018e0687 */
[----:B---3--:R-:W-:Y:S01]  /*19440*/  IADD3 R148, P3, PT, R232, R134, RZ ;  /* 0x00000086e8947210 */ /* 0x008fe20007f7e0ff */
[----:B------:R-:W3:Y:S04]  /*19450*/  LDL.LU.64 R154, [R1+0x1e8] ;  /* 0x0001e800019a7983 */ /* 0x000ee80000300a00 */
[----:B------:R1:W-:Y:S01]  /*19460*/  STL.64 [R1+0x2c8], R144 ;  /* 0x0002c89001007387 */ /* 0x0003e20000100a00 */
[----:B------:R-:W-:-:S03]  /*19470*/  IMAD.X R149, R233, 0x1, R135, P3 ;  /* 0x00000001e9957824 */ /* 0x000fc600018e0687 */
[----:B------:R-:W3:Y:S04]  /*19480*/  LDL.LU.64 R232, [R1+0x1c0] ;  /* 0x0001c00001e87983 */ /* 0x000ee80000300a00 */
[----:B------:R1:W-:Y:S04]  /*19490*/  LDGSTS.E [R138+0x20180], desc[UR22][R144.64], P0 ;  /* 0x20180000908a7fae */ /* 0x0003e800081a1016 */
[----:B------:R4:W-:Y:S04]  /*194a0*/  STL.64 [R1+0x310], R148 ;  /* 0x0003109401007387 */ /* 0x0009e80000100a00 */
[----:B------:R-:W-:Y:S01]  /*194b0*/  LDGSTS.E [R138+0x20580], desc[UR22][R148.64], P0 ;  /* 0x20580000948a7fae */ /* 0x000fe200081a1016 */
[----:B-1----:R-:W-:-:S05]  /*194c0*/  IADD3 R144, P3, PT, R152, R134, RZ ;  /* 0x0000008698907210 */ /* 0x002fca0007f7e0ff */
[----:B------:R-:W-:Y:S02]  /*194d0*/  IMAD.X R145, R153, 0x1, R135, P3 ;  /* 0x0000000199917824 */ /* 0x000fe400018e0687 */
[----:B------:R-:W3:Y:S01]  /*194e0*/  LDL.LU.64 R152, [R1+0x1a0] ;  /* 0x0001a00001987983 */ /* 0x000ee20000300a00 */
[----:B----4-:R-:W-:-:S03]  /*194f0*/  IADD3 R136, P3, PT, R208, R134, RZ ;  /* 0x00000086d0887210 */ /* 0x010fc60007f7e0ff */
[----:B------:R1:W-:Y:S02]  /*19500*/  STL.64 [R1+0x380], R144 ;  /* 0x0003809001007387 */ /* 0x0003e40000100a00 */
[----:B------:R-:W-:Y:S02]  /*19510*/  IMAD.X R137, R209, 0x1, R135, P3 ;  /* 0x00000001d1897824 */ /* 0x000fe400018e0687 */
[----:B------:R-:W4:Y:S04]  /*19520*/  LDL.LU.64 R148, [R1+0x150] ;  /* 0x0001500001947983 */ /* 0x000f280000300a00 */
[----:B------:R2:W-:Y:S04]  /*19530*/  STL.64 [R1+0x398], R136 ;  /* 0x0003988801007387 */ /* 0x0005e80000100a00 */
[----:B------:R-:W4:Y:S04]  /*19540*/  LDL.LU.64 R208, [R1+0x120] ;  /* 0x0001200001d07983 */ /* 0x000f280000300a00 */
[----:B------:R1:W-:Y:S04]  /*19550*/  LDGSTS.E [R138+0x20980], desc[UR22][R144.64], P0 ;  /* 0x20980000908a7fae */ /* 0x0003e800081a1016 */
[----:B------:R2:W-:Y:S01]  /*19560*/  LDGSTS.E [R138+0x20d80], desc[UR22][R136.64], P0 ;  /* 0x20d80000888a7fae */ /* 0x0005e200081a1016 */
[----:B------:R-:W-:-:S04]  /*19570*/  IADD3 R196, P3, PT, R146, R134, RZ ;  /* 0x0000008692c47210 */ /* 0x000fc80007f7e0ff */
[----:B------:R-:W-:Y:S02]  /*19580*/  IADD3.X R197, PT, PT, R147, R135, RZ, P3, !PT ;  /* 0x0000008793c57210 */ /* 0x000fe40001ffe4ff */
[----:B------:R-:W4:Y:S01]  /*19590*/  LDL.LU.64 R146, [R1+0xf0] ;  /* 0x0000f00001927983 */ /* 0x000f220000300a00 */
[----:B-1----:R-:W-:-:S03]  /*195a0*/  IADD3 R144, P3, PT, R150, R134, RZ ;  /* 0x0000008696907210 */ /* 0x002fc60007f7e0ff */
[----:B------:R1:W-:Y:S04]  /*195b0*/  STL.64 [R1+0x3d8], R196 ;  /* 0x0003d8c401007387 */ /* 0x0003e80000100a00 */
[----:B------:R-:W4:Y:S01]  /*195c0*/  LDL.LU.64 R200, [R1+0xc0] ;  /* 0x0000c00001c87983 */ /* 0x000f220000300a00 */
[----:B------:R-:W-:-:S03]  /*195d0*/  IMAD.X R145, R151, 0x1, R135, P3 ;  /* 0x0000000197917824 */ /* 0x000fc600018e0687 */
[----:B------:R-:W4:Y:S04]  /*195e0*/  LDL.LU.64 R150, [R1+0x80] ;  /* 0x0000800001967983 */ /* 0x000f280000300a00 */
[----:B------:R-:W-:Y:S04]  /*195f0*/  STL.64 [R1+0x418], R144 ;  /* 0x0004189001007387 */ /* 0x000fe80000100a00 */
[----:B------:R-:W-:Y:S04]  /*19600*/  LDGSTS.E [R138+0x21180], desc[UR22][R196.64], P0 ;  /* 0x21180000c48a7fae */ /* 0x000fe800081a1016 */
[----:B------:R-:W-:Y:S01]  /*19610*/  LDGSTS.E [R138+0x21580], desc[UR22][R144.64], P0 ;  /* 0x21580000908a7fae */ /* 0x000fe200081a1016 */
[----:B--2---:R-:W-:-:S05]  /*19620*/  IADD3 R136, P3, PT, R224, R134, RZ ;  /* 0x00000086e0887210 */ /* 0x004fca0007f7e0ff */
[----:B------:R-:W-:-:S05]  /*19630*/  IMAD.X R137, R225, 0x1, R135, P3 ;  /* 0x00000001e1897824 */ /* 0x000fca00018e0687 */
[----:B------:R2:W-:Y:S04]  /*19640*/  STL.64 [R1+0x458], R136 ;  /* 0x0004588801007387 */ /* 0x0005e80000100a00 */
[----:B-1----:R-:W4:Y:S04]  /*19650*/  LDL.LU.64 R196, [R1+0x68] ;  /* 0x0000680001c47983 */ /* 0x002f280000300a00 */
[----:B------:R-:W4:Y:S01]  /*19660*/  LDL.LU.64 R206, [R1+0x48] ;  /* 0x0000480001ce7983 */ /* 0x000f220000300a00 */
[----:B------:R-:W-:-:S03]  /*19670*/  IADD3 R224, P3, PT, R216, R134, RZ ;  /* 0x00000086d8e07210 */ /* 0x000fc60007f7e0ff */
[----:B------:R-:W-:Y:S02]  /*19680*/  LDGSTS.E [R138+0x21980], desc[UR22][R136.64], P0 ;  /* 0x21980000888a7fae */ /* 0x000fe400081a1016 */
[----:B------:R-:W-:-:S05]  /*19690*/  IMAD.X R225, R217, 0x1, R135, P3 ;  /* 0x00000001d9e17824 */ /* 0x000fca00018e0687 */
[----:B------:R1:W-:Y:S04]  /*196a0*/  STL.64 [R1+0x480], R224 ;  /* 0x000480e001007387 */ /* 0x0003e80000100a00 */
[----:B--2---:R-:W2:Y:S04]  /*196b0*/  LDL.LU.64 R136, [R1+0x28] ;  /* 0x0000280001887983 */ /* 0x004ea80000300a00 */
[----:B------:R-:W2:Y:S04]  /*196c0*/  LDL.LU.64 R144, [R1+0x8] ;  /* 0x0000080001907983 */ /* 0x000ea80000300a00 */
[----:B------:R-:W-:Y:S01]  /*196d0*/  LDGSTS.E [R138+0x21d80], desc[UR22][R224.64], P0 ;  /* 0x21d80000e08a7fae */ /* 0x000fe200081a1016 */
[----:B---3--:R-:W-:-:S05]  /*196e0*/  IADD3 R216, P3, PT, R154, R134, RZ ;  /* 0x000000869ad87210 */ /* 0x008fca0007f7e0ff */
[----:B------:R-:W-:Y:S01]  /*196f0*/  IMAD.X R217, R155, 0x1, R135, P3 ;  /* 0x000000019bd97824 */ /* 0x000fe200018e0687 */
[----:B------:R-:W-:-:S04]  /*19700*/  IADD3 R154, P3, PT, R232, R134, RZ ;  /* 0x00000086e89a7210 */ /* 0x000fc80007f7e0ff */
[----:B------:R3:W-:Y:S01]  /*19710*/  STL.64 [R1+0x488], R216 ;  /* 0x000488d801007387 */ /* 0x0007e20000100a00 */
[----:B------:R-:W-:-:S03]  /*19720*/  IMAD.X R155, R233, 0x1, R135, P3 ;  /* 0x00000001e99b7824 */ /* 0x000fc600018e0687 */
[----:B------:R-:W-:Y:S04]  /*19730*/  LDGSTS.E [R138+0x22180], desc[UR22][R216.64], P0 ;  /* 0x22180000d88a7fae */ /* 0x000fe800081a1016 */
[----:B------:R-:W2:Y:S04]  /*19740*/  LDL.LU.64 R232, [R1+0xa38] ;  /* 0x000a380001e87983 */ /* 0x000ea80000300a00 */
[----:B-1----:R-:W2:Y:S04]  /*19750*/  LDL.LU.64 R224, [R1+0xa30] ;  /* 0x000a300001e07983 */ /* 0x002ea80000300a00 */
[----:B---3--:R-:W3:Y:S04]  /*19760*/  LDL.LU.64 R216, [R1+0xa28] ;  /* 0x000a280001d87983 */ /* 0x008ee80000300a00 */
[----:B------:R1:W-:Y:S04]  /*19770*/  STL.64 [R1+0x490], R154 ;  /* 0x0004909a01007387 */ /* 0x0003e80000100a00 */
[----:B------:R1:W-:Y:S02]  /*19780*/  LDGSTS.E [R138+0x22580], desc[UR22][R154.64], P0 ;  /* 0x225800009a8a7fae */ /* 0x0003e400081a1016 */
[----:B-1----:R-:W-:-:S05]  /*19790*/  IADD3 R154, P3, PT, R152, R134, RZ ;  /* 0x00000086989a7210 */ /* 0x002fca0007f7e0ff */
[----:B------:R-:W-:Y:S01]  /*197a0*/  IMAD.X R155, R153, 0x1, R135, P3 ;  /* 0x00000001999b7824 */ /* 0x000fe200018e0687 */
[----:B----4-:R-:W-:-:S04]  /*197b0*/  IADD3 R152, P3, PT, R148, R134, RZ ;  /* 0x0000008694987210 */ /* 0x010fc80007f7e0ff */
[----:B------:R-:W-:Y:S01]  /*197c0*/  LDGSTS.E [R138+0x22980], desc[UR22][R154.64], P0 ;  /* 0x229800009a8a7fae */ /* 0x000fe200081a1016 */
[--C-:B------:R-:W-:Y:S01]  /*197d0*/  IMAD.X R153, R149, 0x1, R135.reuse, P3 ;  /* 0x0000000195997824 */ /* 0x100fe200018e0687 */
[-C--:B------:R-:W-:Y:S02]  /*197e0*/  IADD3 R148, P3, PT, R208, R134.reuse, RZ ;  /* 0x00000086d0947210 */ /* 0x080fe40007f7e0ff */
[----:B------:R1:W-:Y:S03]  /*197f0*/  STL.64 [R1+0x4f8], R154 ;  /* 0x0004f89a01007387 */ /* 0x0003e60000100a00 */
[----:B------:R-:W-:Y:S01]  /*19800*/  IMAD.X R149, R209, 0x1, R135, P3 ;  /* 0x00000001d1957824 */ /* 0x000fe200018e0687 */
[----:B------:R-:W-:Y:S04]  /*19810*/  LDGSTS.E [R138+0x22d80], desc[UR22][R152.64], P0 ;  /* 0x22d80000988a7fae */ /* 0x000fe800081a1016 */
[----:B------:R-:W4:Y:S04]  /*19820*/  LDL.LU.64 R208, [R1+0xa20] ;  /* 0x000a200001d07983 */ /* 0x000f280000300a00 */
[----:B-1----:R-:W3:Y:S04]  /*19830*/  LDL.LU.64 R154, [R1+0xa18] ;  /* 0x000a1800019a7983 */ /* 0x002ee80000300a00 */
[----:B------:R1:W-:Y:S04]  /*19840*/  STL.64 [R1+0x510], R152 ;  /* 0x0005109801007387 */ /* 0x0003e80000100a00 */
[----:B------:R1:W-:Y:S04]  /*19850*/  LDGSTS.E [R138+0x23180], desc[UR22][R148.64], P0 ;  /* 0x23180000948a7fae */ /* 0x0003e800081a1016 */
[----:B-1----:R-:W3:Y:S04]  /*19860*/  LDL.LU.64 R152, [R1+0xa10] ;  /* 0x000a100001987983 */ /* 0x002ee80000300a00 */
[----:B------:R1:W-:Y:S02]  /*19870*/  STL.64 [R1+0x588], R148 ;  /* 0x0005889401007387 */ /* 0x0003e40000100a00 */
[----:B-1----:R-:W-:-:S05]  /*19880*/  IADD3 R148, P3, PT, R146, R134, RZ ;  /* 0x0000008692947210 */ /* 0x002fca0007f7e0ff */
[----:B------:R-:W-:Y:S01]  /*19890*/  IMAD.X R149, R147, 0x1, R135, P3 ;  /* 0x0000000193957824 */ /* 0x000fe200018e0687 */
[----:B------:R-:W-:-:S04]  /*198a0*/  IADD3 R146, P3, PT, R200, R134, RZ ;  /* 0x00000086c8927210 */ /* 0x000fc80007f7e0ff */
[----:B------:R-:W-:Y:S01]  /*198b0*/  LDGSTS.E [R138+0x23580], desc[UR22][R148.64], P0 ;  /* 0x23580000948a7fae */ /* 0x000fe200081a1016 */
[--C-:B------:R-:W-:Y:S01]  /*198c0*/  IMAD.X R147, R201, 0x1, R135.reuse, P3 ;  /* 0x00000001c9937824 */ /* 0x100fe200018e0687 */
[-C--:B------:R-:W-:Y:S02]  /*198d0*/  IADD3 R200, P3, PT, R150, R134.reuse, RZ ;  /* 0x0000008696c87210 */ /* 0x080fe40007f7e0ff */
[----:B------:R1:W-:Y:S03]  /*198e0*/  STL.64 [R1+0x610], R148 ;  /* 0x0006109401007387 */ /* 0x0003e60000100a00 */
[----:B------:R-:W-:Y:S01]  /*198f0*/  IMAD.X R201, R151, 0x1, R135, P3 ;  /* 0x0000000197c97824 */ /* 0x000fe200018e0687 */
[----:B------:R-:W-:Y:S04]  /*19900*/  LDGSTS.E [R138+0x23980], desc[UR22][R146.64], P0 ;  /* 0x23980000928a7fae */ /* 0x000fe800081a1016 */
[----:B------:R-:W3:Y:S04]  /*19910*/  LDL.LU.64 R150, [R1+0xa08] ;  /* 0x000a080001967983 */ /* 0x000ee80000300a00 */
        /* <DEDUP_REMOVED lines=9> */
[----:B------:R-:W-:Y:S01]  /*199b0*/  IMAD.X R197, R207, 0x1, R135, P3 ;  /* 0x00000001cfc57824 */ /* 0x000fe200018e0687 */
[----:B--2---:R-:W-:-:S04]  /*199c0*/  IADD3 R206, P3, PT, R136, R134, RZ ;  /* 0x0000008688ce7210 */ /* 0x004fc80007f7e0ff */
[----:B------:R-:W-:Y:S01]  /*199d0*/  LDGSTS.E [R139+0x20600], desc[UR22][R196.64], P0 ;  /* 0x20600000c48b7fae */ /* 0x000fe200081a1016 */
[--C-:B------:R-:W-:Y:S01]  /*199e0*/  IMAD.X R207, R137, 0x1, R135.reuse, P3 ;  /* 0x0000000189cf7824 */ /* 0x100fe200018e0687 */
[-C--:B------:R-:W-:Y:S02]  /*199f0*/  IADD3 R136, P3, PT, R144, R134.reuse, RZ ;  /* 0x0000008690887210 */ /* 0x080fe40007f7e0ff */
[----:B------:R1:W-:Y:S03]  /*19a00*/  STL.64 [R1+0x2c0], R196 ;  /* 0x0002c0c401007387 */ /* 0x0003e60000100a00 */
[----:B------:R-:W-:Y:S01]  /*19a10*/  IMAD.X R137, R145, 0x1, R135, P3 ;  /* 0x0000000191897824 */ /* 0x000fe200018e0687 */
[----:B------:R-:W-:Y:S04]  /*19a20*/  LDGSTS.E [R139+0x20a00], desc[UR22][R206.64], P0 ;  /* 0x20a00000ce8b7fae */ /* 0x000fe800081a1016 */
[----:B------:R-:W2:Y:S04]  /*19a30*/  LDL.LU.64 R144, [R1+0x9f0] ;  /* 0x0009f00001907983 */ /* 0x000ea80000300a00 */
[----:B-1----:R-:W2:Y:S04]  /*19a40*/  LDL.LU.64 R196, [R1+0x9e8] ;  /* 0x0009e80001c47983 */ /* 0x002ea80000300a00 */
[----:B------:R-:W-:Y:S04]  /*19a50*/  STL.64 [R1+0x308], R206 ;  /* 0x000308ce01007387 */ /* 0x000fe80000100a00 */
[----:B------:R1:W-:Y:S04]  /*19a60*/  STL.64 [R1+0x378], R136 ;  /* 0x0003788801007387 */ /* 0x0003e80000100a00 */
[----:B------:R1:W-:Y:S02]  /*19a70*/  LDGSTS.E [R139+0x20e00], desc[UR22][R136.64], P0 ;  /* 0x20e00000888b7fae */ /* 0x0003e400081a1016 */
[----:B-1----:R-:W-:-:S05]  /*19a80*/  IADD3 R136, P3, PT, R246, R134, RZ ;  /* 0x00000086f6887210 */ /* 0x002fca0007f7e0ff */
[----:B------:R-:W-:Y:S01]  /*19a90*/  IMAD.X R137, R247, 0x1, R135, P3 ;  /* 0x00000001f7897824 */ /* 0x000fe200018e0687 */
[----:B------:R-:W-:Y:S01]  /*19aa0*/  IADD3 R206, P3, PT, R238, R134, RZ ;  /* 0x00000086eece7210 */ /* 0x000fe20007f7e0ff */
[----:B------:R-:W-:-:S03]  /*19ab0*/  IMAD.MOV.U32 R246, RZ, RZ, R136 ;  /* 0x000000fffff67224 */ /* 0x000fc600078e0088 */
[----:B------:R1:W-:Y:S01]  /*19ac0*/  STL.64 [R1+0x390], R136 ;  /* 0x0003908801007387 */ /* 0x0003e20000100a00 */
[----:B------:R-:W-:Y:S02]  /*19ad0*/  IMAD.X R207, R239, 0x1, R135, P3 ;  /* 0x00000001efcf7824 */ /* 0x000fe400018e0687 */
[----:B------:R-:W-:Y:S01]  /*19ae0*/  IMAD.MOV.U32 R247, RZ, RZ, R137 ;  /* 0x000000fffff77224 */ /* 0x000fe200078e0089 */
[-C--:B-1----:R-:W-:Y:S02]  /*19af0*/  IADD3 R136, P3, PT, R230, R134.reuse, RZ ;  /* 0x00000086e6887210 */ /* 0x082fe40007f7e0ff */
[----:B------:R-:W-:Y:S03]  /*19b00*/  STL.64 [R1+0x3d0], R206 ;  /* 0x0003d0ce01007387 */ /* 0x000fe60000100a00 */
[----:B------:R-:W-:Y:S01]  /*19b10*/  IMAD.X R137, R231, 0x1, R135, P3 ;  /* 0x00000001e7897824 */ /* 0x000fe200018e0687 */
[----:B------:R-:W-:Y:S04]  /*19b20*/  LDGSTS.E [R139+0x21200], desc[UR22][R246.64], P0 ;  /* 0x21200000f68b7fae */ /* 0x000fe800081a1016 */
[----:B------:R1:W-:Y:S04]  /*19b30*/  STL.64 [R1+0x410], R136 ;  /* 0x0004108801007387 */ /* 0x0003e80000100a00 */
[----:B------:R-:W2:Y:S04]  /*19b40*/  LDL.LU.64 R238, [R1+0x60] ;  /* 0x0000600001ee7983 */ /* 0x000ea80000300a00 */
[----:B------:R-:W3:Y:S04]  /*19b50*/  LDL.LU.64 R246, [R1+0x40] ;  /* 0x0000400001f67983 */ /* 0x000ee80000300a00 */
[----:B------:R-:W-:Y:S04]  /*19b60*/  LDGSTS.E [R139+0x21600], desc[UR22][R206.64], P0 ;  /* 0x21600000ce8b7fae */ /* 0x000fe800081a1016 */
[----:B------:R-:W-:Y:S04]  /*19b70*/  LDGSTS.E [R139+0x21a00], desc[UR22][R136.64], P0 ;  /* 0x21a00000888b7fae */ /* 0x000fe800081a1016 */
[----:B-1----:R-:W4:Y:S04]  /*19b80*/  LDL.LU.64 R136, [R1+0x20] ;  /* 0x0000200001887983 */ /* 0x002f280000300a00 */
[----:B------:R-:W4:Y:S01]  /*19b90*/  LDL.LU.64 R206, [R1] ;  /* 0x0000000001ce7983 */ /* 0x000f220000300a00 */
[----:B------:R-:W-:-:S05]  /*19ba0*/  IADD3 R230, P3, PT, R222, R134, RZ ;  /* 0x00000086dee67210 */ /* 0x000fca0007f7e0ff */
[----:B------:R-:W-:Y:S01]  /*19bb0*/  IMAD.X R231, R223, 0x1, R135, P3 ;  /* 0x00000001dfe77824 */ /* 0x000fe200018e0687 */
[----:B------:R-:W-:Y:S01]  /*19bc0*/  IADD3 R222, P3, PT, R214, R134, RZ ;  /* 0x00000086d6de7210 */ /* 0x000fe20007f7e0ff */
[----:B------:R-:W-:-:S03]  /*19bd0*/  IMAD.MOV.U32 R214, RZ, RZ, R230 ;  /* 0x000000ffffd67224 */ /* 0x000fc600078e00e6 */
[----:B------:R1:W-:Y:S01]  /*19be0*/  STL.64 [R1+0x450], R230 ;  /* 0x000450e601007387 */ /* 0x0003e20000100a00 */
[----:B------:R-:W-:Y:S02]  /*19bf0*/  IMAD.X R223, R215, 0x1, R135, P3 ;  /* 0x00000001d7df7824 */ /* 0x000fe400018e0687 */
[----:B------:R-:W-:-:S03]  /*19c00*/  IMAD.MOV.U32 R215, RZ, RZ, R231 ;  /* 0x000000ffffd77224 */ /* 0x000fc600078e00e7 */
[----:B------:R1:W-:Y:S04]  /*19c10*/  STL.64 [R1+0x478], R222 ;  /* 0x000478de01007387 */ /* 0x0003e80000100a00 */
[----:B------:R-:W-:Y:S01]  /*19c20*/  LDGSTS.E [R139+0x21e00], desc[UR22][R214.64], P0 ;  /* 0x21e00000d68b7fae */ /* 0x000fe200081a1016 */
[----:B-1----:R-:W-:-:S03]  /*19c30*/  IADD3 R230, P3, PT, R204, R134, RZ ;  /* 0x00000086cce67210 */ /* 0x002fc60007f7e0ff */
[----:B------:R1:W-:Y:S02]  /*19c40*/  LDGSTS.E [R139+0x22200], desc[UR22][R222.64], P0 ;  /* 0x22200000de8b7fae */ /* 0x0003e400081a1016 */
[----:B------:R-:W-:-:S05]  /*19c50*/  IMAD.X R231, R205, 0x1, R135, P3 ;  /* 0x00000001cde77824 */ /* 0x000fca00018e0687 */
[----:B------:R-:W-:Y:S01]  /*19c60*/  LDGSTS.E [R139+0x22600], desc[UR22][R230.64], P0 ;  /* 0x22600000e68b7fae */ /* 0x000fe200081a1016 */
[----:B-1----:R-:W-:-:S04]  /*19c70*/  IADD3 R222, P3, PT, R194, R134, RZ ;  /* 0x00000086c2de7210 */ /* 0x002fc80007f7e0ff */
[----:B------:R-:W-:Y:S02]  /*19c80*/  IADD3.X R223, PT, PT, R195, R135, RZ, P3, !PT ;  /* 0x00000087c3df7210 */ /* 0x000fe40001ffe4ff */
[----:B------:R-:W-:-:S03]  /*19c90*/  IADD3 R214, P3, PT, R192, R134, RZ ;  /* 0x00000086c0d67210 */ /* 0x000fc60007f7e0ff */
[----:B------:R-:W-:Y:S02]  /*19ca0*/  LDGSTS.E [R139+0x22a00], desc[UR22][R222.64], P0 ;  /* 0x22a00000de8b7fae */ /* 0x000fe400081a1016 */
[----:B------:R-:W-:Y:S01]  /*19cb0*/  IMAD.X R215, R193, 0x1, R135, P3 ;  /* 0x00000001c1d77824 */ /* 0x000fe200018e0687 */
[----:B------:R-:W-:-:S04]  /*19cc0*/  IADD3 R204, P3, PT, R190, R134, RZ ;  /* 0x00000086becc7210 */ /* 0x000fc80007f7e0ff */
[----:B------:R-:W-:Y:S01]  /*19cd0*/  LDGSTS.E [R139+0x22e00], desc[UR22][R214.64], P0 ;  /* 0x22e00000d68b7fae */ /* 0x000fe200081a1016 */
[----:B------:R-:W-:Y:S01]  /*19ce0*/  IMAD.X R205, R191, 0x1, R135, P3 ;  /* 0x00000001bfcd7824 */ /* 0x000fe200018e0687 */
[----:B------:R-:W-:-:S04]  /*19cf0*/  IADD3 R194, P3, PT, R188, R134, RZ ;  /* 0x00000086bcc27210 */ /* 0x000fc80007f7e0ff */
[----:B------:R-:W-:Y:S01]  /*19d00*/  LDGSTS.E [R139+0x23200], desc[UR22][R204.64], P0 ;  /* 0x23200000cc8b7fae */ /* 0x000fe200081a1016 */
[--C-:B------:R-:W-:Y:S01]  /*19d10*/  IMAD.X R195, R189, 0x1, R135.reuse, P3 ;  /* 0x00000001bdc37824 */ /* 0x100fe200018e0687 */
[-C--:B------:R-:W-:Y:S02]  /*19d20*/  IADD3 R192, P3, PT, R186, R134.reuse, RZ ;  /* 0x00000086bac07210 */ /* 0x080fe40007f7e0ff */
[----:B------:R-:W-:Y:S03]  /*19d30*/  STL.64 [R1+0x498], R230 ;  /* 0x000498e601007387 */ /* 0x000fe60000100a00 */
[--C-:B------:R-:W-:Y:S01]  /*19d40*/  IMAD.X R193, R187, 0x1, R135.reuse, P3 ;  /* 0x00000001bbc17824 */ /* 0x100fe200018e0687 */
[-C--:B------:R-:W-:Y:S01]  /*19d50*/  IADD3 R190, P3, PT, R184, R134.reuse, RZ ;  /* 0x00000086b8be7210 */ /* 0x080fe20007f7e0ff */
[----:B------:R-:W-:Y:S04]  /*19d60*/  LDGSTS.E [R139+0x23600], desc[UR22][R194.64], P0 ;  /* 0x23600000c28b7fae */ /* 0x000fe800081a1016 */
[----:B------:R-:W-:Y:S01]  /*19d70*/  IMAD.X R191, R185, 0x1, R135, P3 ;  /* 0x00000001b9bf7824 */ /* 0x000fe200018e0687 */
[----:B------:R-:W-:Y:S04]  /*19d80*/  LDGSTS.E [R139+0x23a00], desc[UR22][R192.64], P0 ;  /* 0x23a00000c08b7fae */ /* 0x000fe800081a1016 */
[----:B------:R1:W-:Y:S04]  /*19d90*/  LDGSTS.E [R139+0x23e00], desc[UR22][R190.64], P0 ;  /* 0x23e00000be8b7fae */ /* 0x0003e800081a1016 */
[----:B------:R-:W-:Y:S04]  /*19da0*/  STL.64 [R1+0x4d8], R222 ;  /* 0x0004d8de01007387 */ /* 0x000fe80000100a00 */
[----:B------:R-:W-:Y:S04]  /*19db0*/  STL.64 [R1+0x518], R214 ;  /* 0x000518d601007387 */ /* 0x000fe80000100a00 */
[----:B------:R-:W-:Y:S04]  /*19dc0*/  STL.64 [R1+0x578], R204 ;  /* 0x000578cc01007387 */ /* 0x000fe80000100a00 */
[----:B------:R-:W-:Y:S04]  /*19dd0*/  STL.64 [R1+0x5d8], R194 ;  /* 0x0005d8c201007387 */ /* 0x000fe80000100a00 */
[----:B------:R-:W-:Y:S04]  /*19de0*/  STL.64 [R1+0x608], R192 ;  /* 0x000608c001007387 */ /* 0x000fe80000100a00 */
[----:B------:R-:W-:Y:S01]  /*19df0*/  STL.64 [R1+0x648], R190 ;  /* 0x000648be01007387 */ /* 0x000fe20000100a00 */
[----:B--2---:R-:W-:-:S05]  /*19e00*/  IADD3 R184, P3, PT, R238, R134, RZ ;  /* 0x00000086eeb87210 */ /* 0x004fca0007f7e0ff */
[----:B------:R-:W-:Y:S01]  /*19e10*/  IMAD.X R185, R239, 0x1, R135, P3 ;  /* 0x00000001efb97824 */ /* 0x000fe200018e0687 */
[----:B---3--:R-:W-:-:S04]  /*19e20*/  IADD3 R186, P3, PT, R246, R134, RZ ;  /* 0x00000086f6ba7210 */ /* 0x008fc80007f7e0ff */
[----:B------:R-:W-:Y:S01]  /*19e30*/  LDGSTS.E [R140+0x20280], desc[UR22][R184.64], P0 ;  /* 0x20280000b88c7fae */ /* 0x000fe200081a1016 */
[----:B------:R-:W-:Y:S01]  /*19e40*/  IMAD.X R187, R247, 0x1, R135, P3 ;  /* 0x00000001f7bb7824 */ /* 0x000fe200018e0687 */
[----:B----4-:R-:W-:-:S04]  /*19e50*/  IADD3 R138, P3, PT, R136, R134, RZ ;  /* 0x00000086888a7210 */ /* 0x010fc80007f7e0ff */
[----:B------:R2:W-:Y:S01]  /*19e60*/  LDGSTS.E [R140+0x20680], desc[UR22][R186.64], P0 ;  /* 0x20680000ba8c7fae */ /* 0x0005e200081a1016 */
[--C-:B-1----:R-:W-:Y:S01]  /*19e70*/  IMAD.X R139, R137, 0x1, R135.reuse, P3 ;  /* 0x00000001898b7824 */ /* 0x102fe200018e0687 */
[-C--:B------:R-:W-:Y:S02]  /*19e80*/  IADD3 R136, P3, PT, R206, R134.reuse, RZ ;  /* 0x00000086ce887210 */ /* 0x080fe40007f7e0ff */
[----:B------:R2:W-:Y:S03]  /*19e90*/  STL.64 [R1+0x2a0], R186 ;  /* 0x0002a0ba01007387 */ /* 0x0005e60000100a00 */
[----:B------:R-:W-:Y:S01]  /*19ea0*/  IMAD.X R137, R207, 0x1, R135, P3 ;  /* 0x00000001cf897824 */ /* 0x000fe200018e0687 */
[----:B------:R1:W-:Y:S04]  /*19eb0*/  STL.64 [R1+0x2e0], R138 ;  /* 0x0002e08a01007387 */ /* 0x0003e80000100a00 */
[----:B------:R1:W-:Y:S01]  /*19ec0*/  LDGSTS.E [R140+0x20a80], desc[UR22][R138.64], P0 ;  /* 0x20a800008a8c7fae */ /* 0x0003e200081a1016 */
[----:B--2---:R-:W-:-:S03]  /*19ed0*/  IADD3 R186, P3, PT, R244, R134, RZ ;  /* 0x00000086f4ba7210 */ /* 0x004fc60007f7e0ff */
[----:B------:R2:W-:Y:S02]  /*19ee0*/  STL.64 [R1+0x320], R136 ;  /* 0x0003208801007387 */ /* 0x0005e40000100a00 */
[----:B------:R-:W-:Y:S02]  /*19ef0*/  IMAD.X R187, R245, 0x1, R135, P3 ;  /* 0x00000001f5bb7824 */ /* 0x000fe400018e0687 */
[----:B------:R2:W-:Y:S01]  /*19f00*/  LDGSTS.E [R140+0x20e80], desc[UR22][R136.64], P0 ;  /* 0x20e80000888c7fae */ /* 0x0005e200081a1016 */
[----:B-1----:R-:W-:-:S03]  /*19f10*/  IADD3 R138, P3, PT, R236, R134, RZ ;  /* 0x00000086ec8a7210 */ /* 0x002fc60007f7e0ff */
[----:B------:R-:W-:Y:S02]  /*19f20*/  STL.64 [R1+0x360], R186 ;  /* 0x000360ba01007387 */ /* 0x000fe40000100a00 */
[----:B------:R-:W-:Y:S02]  /*19f30*/  IMAD.X R139, R237, 0x1, R135, P3 ;  /* 0x00000001ed8b7824 */ /* 0x000fe400018e0687 */
[----:B------:R1:W-:Y:S01]  /*19f40*/  LDGSTS.E [R140+0x21280], desc[UR22][R186.64], P0 ;  /* 0x21280000ba8c7fae */ /* 0x0003e200081a1016 */
[----:B--2---:R-:W-:-:S03]  /*19f50*/  IADD3 R136, P3, PT, R228, R134, RZ ;  /* 0x00000086e4887210 */ /* 0x004fc60007f7e0ff */
[----:B------:R-:W-:Y:S02]  /*19f60*/  STL.64 [R1+0x3a0], R138 ;  /* 0x0003a08a01007387 */ /* 0x000fe40000100a00 */
[----:B------:R-:W-:Y:S02]  /*19f70*/  IMAD.X R137, R229, 0x1, R135, P3 ;  /* 0x00000001e5897824 */ /* 0x000fe400018e0687 */
[----:B------:R-:W2:Y:S04]  /*19f80*/  LDL.LU.64 R246, [R1+0x58] ;  /* 0x0000580001f67983 */ /* 0x000ea80000300a00 */
[----:B------:R3:W-:Y:S04]  /*19f90*/  LDGSTS.E [R140+0x21680], desc[UR22][R138.64], P0 ;  /* 0x216800008a8c7fae */ /* 0x0007e800081a1016 */
[----:B------:R4:W-:Y:S04]  /*19fa0*/  STL.64 [R1+0x3e0], R136 ;  /* 0x0003e08801007387 */ /* 0x0009e80000100a00 */
[----:B------:R-:W-:Y:S04]  /*19fb0*/  LDGSTS.E [R140+0x21a80], desc[UR22][R136.64], P0 ;  /* 0x21a80000888c7fae */ /* 0x000fe800081a1016 */
[----:B----4-:R-:W4:Y:S04]  /*19fc0*/  LDL.LU.64 R136, [R1+0x38] ;  /* 0x0000380001887983 */ /* 0x010f280000300a00 */
[----:B------:R-:W4:Y:S01]  /*19fd0*/  LDL.LU.64 R206, [R1+0x18] ;  /* 0x0000180001ce7983 */ /* 0x000f220000300a00 */
[----:B------:R-:W-:-:S05]  /*19fe0*/  IADD3 R188, P3, PT, R220, R134, RZ ;  /* 0x00000086dcbc7210 */ /* 0x000fca0007f7e0ff */
[----:B------:R-:W-:Y:S01]  /*19ff0*/  IMAD.X R189, R221, 0x1, R135, P3 ;  /* 0x00000001ddbd7824 */ /* 0x000fe200018e0687 */
[----:B-1----:R-:W-:-:S04]  /*1a000*/  IADD3 R186, P3, PT, R212, R134, RZ ;  /* 0x00000086d4ba7210 */ /* 0x002fc80007f7e0ff */
[----:B------:R-:W-:Y:S01]  /*1a010*/  LDGSTS.E [R140+0x21e80], desc[UR22][R188.64], P0 ;  /* 0x21e80000bc8c7fae */ /* 0x000fe200081a1016 */
[--C-:B------:R-:W-:Y:S01]  /*1a020*/  IMAD.X R187, R213, 0x1, R135.reuse, P3 ;  /* 0x00000001d5bb7824 */ /* 0x100fe200018e0687 */
[-C--:B---3--:R-:W-:Y:S02]  /*1a030*/  IADD3 R138, P3, PT, R182, R134.reuse, RZ ;  /* 0x00000086b68a7210 */ /* 0x088fe40007f7e0ff */
[----:B------:R-:W-:Y:S03]  /*1a040*/  STL.64 [R1+0x420], R188 ;  /* 0x000420bc01007387 */ /* 0x000fe60000100a00 */
[----:B------:R-:W-:Y:S01]  /*1a050*/  IMAD.X R139, R183, 0x1, R135, P3 ;  /* 0x00000001b78b7824 */ /* 0x000fe200018e0687 */
[----:B------:R1:W-:Y:S04]  /*1a060*/  STL.64 [R1+0x460], R186 ;  /* 0x000460ba01007387 */ /* 0x0003e80000100a00 */
[----:B------:R1:W-:Y:S04]  /*1a070*/  LDGSTS.E [R140+0x22280], desc[UR22][R186.64], P0 ;  /* 0x22280000ba8c7fae */ /* 0x0003e800081a1016 */
[----:B------:R3:W-:Y:S04]  /*1a080*/  STL.64 [R1+0x4a0], R138 ;  /* 0x0004a08a01007387 */ /* 0x0007e80000100a00 */
[----:B------:R3:W-:Y:S01]  /*1a090*/  LDGSTS.E [R140+0x22680], desc[UR22][R138.64], P0 ;  /* 0x226800008a8c7fae */ /* 0x0007e200081a1016 */
[----:B-1----:R-:W-:-:S05]  /*1a0a0*/  IADD3 R186, P3, PT, R180, R134, RZ ;  /* 0x00000086b4ba7210 */ /* 0x002fca0007f7e0ff */
[----:B------:R-:W-:Y:S01]  /*1a0b0*/  IMAD.X R187, R181, 0x1, R135, P3 ;  /* 0x00000001b5bb7824 */ /* 0x000fe200018e0687 */
[----:B------:R-:W-:-:S04]  /*1a0c0*/  IADD3 R182, P3, PT, R178, R134, RZ ;  /* 0x00000086b2b67210 */ /* 0x000fc80007f7e0ff */
[----:B------:R-:W-:Y:S01]  /*1a0d0*/  LDGSTS.E [R140+0x22a80], desc[UR22][R186.64], P0 ;  /* 0x22a80000ba8c7fae */ /* 0x000fe200081a1016 */
[--C-:B------:R-:W-:Y:S01]  /*1a0e0*/  IMAD.X R183, R179, 0x1, R135.reuse, P3 ;  /* 0x00000001b3b77824 */ /* 0x100fe200018e0687 */
[-C--:B---3--:R-:W-:Y:S02]  /*1a0f0*/  IADD3 R138, P3, PT, R176, R134.reuse, RZ ;  /* 0x00000086b08a7210 */ /* 0x088fe40007f7e0ff */
[----:B------:R-:W-:Y:S03]  /*1a100*/  STL.64 [R1+0x4e0], R186 ;  /* 0x0004e0ba01007387 */ /* 0x000fe60000100a00 */
[--C-:B------:R-:W-:Y:S01]  /*1a110*/  IMAD.X R139, R177, 0x1, R135.reuse, P3 ;  /* 0x00000001b18b7824 */ /* 0x100fe200018e0687 */
[-C--:B------:R-:W-:Y:S01]  /*1a120*/  IADD3 R178, P3, PT, R174, R134.reuse, RZ ;  /* 0x00000086aeb27210 */ /* 0x080fe20007f7e0ff */
[----:B------:R-:W-:Y:S04]  /*1a130*/  LDGSTS.E [R140+0x22e80], desc[UR22][R182.64], P0 ;  /* 0x22e80000b68c7fae */ /* 0x000fe800081a1016 */
[--C-:B------:R-:W-:Y:S01]  /*1a140*/  IMAD.X R179, R175, 0x1, R135.reuse, P3 ;  /* 0x00000001afb37824 */ /* 0x100fe200018e0687 */
[----:B------:R-:W-:Y:S01]  /*1a150*/  IADD3 R176, P3, PT, R172, R134, RZ ;  /* 0x00000086acb07210 */ /* 0x000fe20007f7e0ff */
[----:B------:R-:W-:Y:S04]  /*1a160*/  STL.64 [R1+0x520], R182 ;  /* 0x000520b601007387 */ /* 0x000fe80000100a00 */
[----:B------:R1:W-:Y:S01]  /*1a170*/  STL.64 [R1+0x560], R138 ;  /* 0x0005608a01007387 */ /* 0x0003e20000100a00 */
[----:B------:R-:W-:-:S03]  /*1a180*/  IMAD.X R177, R173, 0x1, R135, P3 ;  /* 0x00000001adb17824 */ /* 0x000fc600018e0687 */
[----:B------:R1:W-:Y:S04]  /*1a190*/  LDGSTS.E [R140+0x23280], desc[UR22][R138.64], P0 ;  /* 0x232800008a8c7fae */ /* 0x0003e800081a1016 */
[----:B------:R-:W-:Y:S04]  /*1a1a0*/  STL.64 [R1+0x5c8], R178 ;  /* 0x0005c8b201007387 */ /* 0x000fe80000100a00 */
[----:B------:R-:W-:Y:S01]  /*1a1b0*/  LDGSTS.E [R140+0x23680], desc[UR22][R178.64], P0 ;  /* 0x23680000b28c7fae */ /* 0x000fe200081a1016 */
[----:B-1----:R-:W-:-:S03]  /*1a1c0*/  IADD3 R138, P3, PT, R170, R134, RZ ;  /* 0x00000086aa8a7210 */ /* 0x002fc60007f7e0ff */
[----:B------:R-:W-:Y:S02]  /*1a1d0*/  STL.64 [R1+0x5e0], R176 ;  /* 0x0005e0b001007387 */ /* 0x000fe40000100a00 */
[----:B------:R-:W-:Y:S02]  /*1a1e0*/  IMAD.X R139, R171, 0x1, R135, P3 ;  /* 0x00000001ab8b7824 */ /* 0x000fe400018e0687 */
[----:B------:R-:W-:Y:S04]  /*1a1f0*/  LDGSTS.E [R140+0x23a80], desc[UR22][R176.64], P0 ;  /* 0x23a80000b08c7fae */ /* 0x000fe800081a1016 */
[----:B------:R1:W-:Y:S04]  /*1a200*/  STL.64 [R1+0x620], R138 ;  /* 0x0006208a01007387 */ /* 0x0003e80000100a00 */
[----:B------:R1:W-:Y:S01]  /*1a210*/  LDGSTS.E [R140+0x23e80], desc[UR22][R138.64], P0 ;  /* 0x23e800008a8c7fae */ /* 0x0003e200081a1016 */
[----:B--2---:R-:W-:-:S05]  /*1a220*/  IADD3 R172, P3, PT, R246, R134, RZ ;  /* 0x00000086f6ac7210 */ /* 0x004fca0007f7e0ff */
[----:B------:R-:W-:-:S05]  /*1a230*/  IMAD.X R173, R247, 0x1, R135, P3 ;  /* 0x00000001f7ad7824 */ /* 0x000fca00018e0687 */
[----:B------:R-:W-:Y:S01]  /*1a240*/  LDGSTS.E [R141+0x20300], desc[UR22][R172.64], P0 ;  /* 0x20300000ac8d7fae */ /* 0x000fe200081a1016 */
[----:B----4-:R-:W-:-:S05]  /*1a250*/  IADD3 R170, P3, PT, R136, R134, RZ ;  /* 0x0000008688aa7210 */ /* 0x010fca0007f7e0ff */
[----:B------:R-:W-:Y:S01]  /*1a260*/  IMAD.X R171, R137, 0x1, R135, P3 ;  /* 0x0000000189ab7824 */ /* 0x000fe200018e0687 */
[----:B-1----:R-:W-:-:S04]  /*1a270*/  IADD3 R138, P3, PT, R206, R134, RZ ;  /* 0x00000086ce8a7210 */ /* 0x002fc80007f7e0ff */
[----:B------:R1:W-:Y:S01]  /*1a280*/  LDGSTS.E [R141+0x20700], desc[UR22][R170.64], P0 ;  /* 0x20700000aa8d7fae */ /* 0x0003e200081a1016 */
[--C-:B------:R-:W-:Y:S01]  /*1a290*/  IMAD.X R139, R207, 0x1, R135.reuse, P3 ;  /* 0x00000001cf8b7824 */ /* 0x100fe200018e0687 */
[-C--:B------:R-:W-:Y:S02]  /*1a2a0*/  IADD3 R136, P3, PT, R250, R134.reuse, RZ ;  /* 0x00000086fa887210 */ /* 0x080fe40007f7e0ff */
[----:B------:R1:W-:Y:S03]  /*1a2b0*/  STL.64 [R1+0x2a8], R170 ;  /* 0x0002a8aa01007387 */ /* 0x0003e60000100a00 */
[----:B------:R-:W-:Y:S01]  /*1a2c0*/  IMAD.X R137, R251, 0x1, R135, P3 ;  /* 0x00000001fb897824 */ /* 0x000fe200018e0687 */
[----:B------:R2:W-:Y:S04]  /*1a2d0*/  STL.64 [R1+0x2e8], R138 ;  /* 0x0002e88a01007387 */ /* 0x0005e80000100a00 */
[----:B------:R2:W-:Y:S01]  /*1a2e0*/  LDGSTS.E [R141+0x20b00], desc[UR22][R138.64], P0 ;  /* 0x20b000008a8d7fae */ /* 0x0005e200081a1016 */
[----:B-1----:R-:W-:-:S03]  /*1a2f0*/  IADD3 R170, P3, PT, R242, R134, RZ ;  /* 0x00000086f2aa7210 */ /* 0x002fc60007f7e0ff */
[----:B------:R1:W-:Y:S01]  /*1a300*/  STL.64 [R1+0x328], R136 ;  /* 0x0003288801007387 */ /* 0x0003e20000100a00 */
[----:B------:R-:W-:-:S03]  /*1a310*/  IADD3.X R171, PT, PT, R243, R135, RZ, P3, !PT ;  /* 0x00000087f3ab7210 */ /* 0x000fc60001ffe4ff */
[----:B------:R1:W-:Y:S01]  /*1a320*/  LDGSTS.E [R141+0x20f00], desc[UR22][R136.64], P0 ;  /* 0x20f00000888d7fae */ /* 0x0003e200081a1016 */
[----:B--2---:R-:W-:-:S03]  /*1a330*/  IADD3 R138, P3, PT, R234, R134, RZ ;  /* 0x00000086ea8a7210 */ /* 0x004fc60007f7e0ff */
[----:B------:R-:W-:Y:S02]  /*1a340*/  STL.64 [R1+0x368], R170 ;  /* 0x000368aa01007387 */ /* 0x000fe40000100a00 */
[----:B------:R-:W-:Y:S02]  /*1a350*/  IMAD.X R139, R235, 0x1, R135, P3 ;  /* 0x00000001eb8b7824 */ /* 0x000fe400018e0687 */
[----:B------:R2:W-:Y:S01]  /*1a360*/  LDGSTS.E [R141+0x21300], desc[UR22][R170.64], P0 ;  /* 0x21300000aa8d7fae */ /* 0x0005e200081a1016 */
[----:B-1----:R-:W-:-:S03]  /*1a370*/  IADD3 R136, P3, PT, R226, R134, RZ ;  /* 0x00000086e2887210 */ /* 0x002fc60007f7e0ff */
[----:B------:R-:W-:Y:S02]  /*1a380*/  STL.64 [R1+0x3a8], R138 ;  /* 0x0003a88a01007387 */ /* 0x000fe40000100a00 */
[----:B------:R-:W-:Y:S02]  /*1a390*/  IMAD.X R137, R227, 0x1, R135, P3 ;  /* 0x00000001e3897824 */ /* 0x000fe400018e0687 */
[----:B------:R-:W3:Y:S04]  /*1a3a0*/  LDL.LU.64 R246, [R1+0x50] ;  /* 0x0000500001f67983 */ /* 0x000ee80000300a00 */
[----:B------:R1:W-:Y:S04]  /*1a3b0*/  LDGSTS.E [R141+0x21700], desc[UR22][R138.64], P0 ;  /* 0x217000008a8d7fae */ /* 0x0003e800081a1016 */
[----:B------:R4:W-:Y:S04]  /*1a3c0*/  STL.64 [R1+0x3e8], R136 ;  /* 0x0003e88801007387 */ /* 0x0009e80000100a00 */
[----:B------:R-:W-:Y:S04]  /*1a3d0*/  LDGSTS.E [R141+0x21b00], desc[UR22][R136.64], P0 ;  /* 0x21b00000888d7fae */ /* 0x000fe800081a1016 */
[----:B----4-:R-:W4:Y:S04]  /*1a3e0*/  LDL.LU.64 R136, [R1+0x30] ;  /* 0x0000300001887983 */ /* 0x010f280000300a00 */
[----:B------:R-:W4:Y:S01]  /*1a3f0*/  LDL.LU.64 R206, [R1+0x10] ;  /* 0x0000100001ce7983 */ /* 0x000f220000300a00 */
[----:B------:R-:W-:-:S05]  /*1a400*/  IADD3 R174, P3, PT, R218, R134, RZ ;  /* 0x00000086daae7210 */ /* 0x000fca0007f7e0ff */
[----:B------:R-:W-:Y:S01]  /*1a410*/  IMAD.X R175, R219, 0x1, R135, P3 ;  /* 0x00000001dbaf7824 */ /* 0x000fe200018e0687 */
[----:B--2---:R-:W-:-:S04]  /*1a420*/  IADD3 R170, P3, PT, R210, R134, RZ ;  /* 0x00000086d2aa7210 */ /* 0x004fc80007f7e0ff */
[----:B------:R-:W-:Y:S01]  /*1a430*/  LDGSTS.E [R141+0x21f00], desc[UR22][R174.64], P0 ;  /* 0x21f00000ae8d7fae */ /* 0x000fe200081a1016 */
[--C-:B------:R-:W-:Y:S01]  /*1a440*/  IMAD.X R171, R211, 0x1, R135.reuse, P3 ;  /* 0x00000001d3ab7824 */ /* 0x100fe200018e0687 */
[-C--:B-1----:R-:W-:Y:S02]  /*1a450*/  IADD3 R138, P3, PT, R168, R134.reuse, RZ ;  /* 0x00000086a88a7210 */ /* 0x082fe40007f7e0ff */
        /* <DEDUP_REMOVED lines=11> */
[-C--:B--2---:R-:W-:Y:S02]  /*1a510*/  IADD3 R138, P3, PT, R162, R134.reuse, RZ ;  /* 0x00000086a28a7210 */ /* 0x084fe40007f7e0ff */
        /* <DEDUP_REMOVED lines=18> */
[----:B------:R-:W-:Y:S01]  /*1a640*/  UMOV UR4, URZ ;  /* 0x000000ff00047c82 */ /* 0x000fe20008000000 */
[----:B------:R-:W-:-:S02]  /*1a650*/  ISETP.GE.AND P4, PT, R203, 0x80, PT ;  /* 0x00000080cb00780c */ /* 0x000fc40003f86270 */
[----:B---3--:R-:W-:-:S05]  /*1a660*/  IADD3 R138, P3, PT, R246, R134, RZ ;  /* 0x00000086f68a7210 */ /* 0x008fca0007f7e0ff */
[----:B------:R-:W-:-:S05]  /*1a670*/  IMAD.X R139, R247, 0x1, R135, P3 ;  /* 0x00000001f78b7824 */ /* 0x000fca00018e0687 */
[----:B------:R1:W-:Y:S04]  /*1a680*/  STL.64 [R1+0x270], R138 ;  /* 0x0002708a01007387 */ /* 0x0003e80000100a00 */
[----:B------:R1:W-:Y:S01]  /*1a690*/  LDGSTS.E [R142+0x20380], desc[UR22][R138.64], P0 ;  /* 0x203800008a8e7fae */ /* 0x0003e200081a1016 */
        /* <DEDUP_REMOVED lines=11> */
[----:B------:R1:W-:Y:S02]  /*1a750*/  STL.64 [R1+0x330], R136 ;  /* 0x0003308801007387 */ /* 0x0003e40000100a00 */
[----:B------:R-:W-:Y:S02]  /*1a760*/  IMAD.X R141, R241, 0x1, R135, P3 ;  /* 0x00000001f18d7824 */ /* 0x000fe400018e0687 */
[----:B------:R1:W-:Y:S01]  /*1a770*/  LDGSTS.E [R142+0x20f80], desc[UR22][R136.64], P0 ;  /* 0x20f80000888e7fae */ /* 0x0003e200081a1016 */
[----:B--2---:R-:W-:-:S03]  /*1a780*/  IADD3 R138, P3, PT, R232, R134, RZ ;  /* 0x00000086e88a7210 */ /* 0x004fc60007f7e0ff */
[----:B------:R2:W-:Y:S02]  /*1a790*/  STL.64 [R1+0x370], R140 ;  /* 0x0003708c01007387 */ /* 0x0005e40000100a00 */
[----:B------:R-:W-:Y:S02]  /*1a7a0*/  IMAD.X R139, R233, 0x1, R135, P3 ;  /* 0x00000001e98b7824 */ /* 0x000fe400018e0687 */
        /* <DEDUP_REMOVED lines=34> */
[----:B------:R1:W-:Y:S01]  /*1a9d0*/  STL.64 [R1+0x5b0], R140 ;  /* 0x0005b08c01007387 */ /* 0x0003e20000100a00 */
[----:B------:R-:W-:-:S03]  /*1a9e0*/  IADD3.X R139, PT, PT, R145, R135, RZ, P3, !PT ;  /* 0x00000087918b7210 */ /* 0x000fc60001ffe4ff */
[----:B------:R1:W-:Y:S01]  /*1a9f0*/  LDGSTS.E [R142+0x23780], desc[UR22][R140.64], P0 ;  /* 0x237800008c8e7fae */ /* 0x0003e200081a1016 */
[----:B--2---:R-:W-:-:S03]  /*1aa00*/  IADD3 R136, P3, PT, R196, R134, RZ ;  /* 0x00000086c4887210 */ /* 0x004fc60007f7e0ff */
[----:B------:R1:W-:Y:S02]  /*1aa10*/  STL.64 [R1+0x5f0], R138 ;  /* 0x0005f08a01007387 */ /* 0x0003e40000100a00 */
[----:B------:R-:W-:Y:S02]  /*1aa20*/  IMAD.X R137, R197, 0x1, R135, P3 ;  /* 0x00000001c5897824 */ /* 0x000fe400018e0687 */
[----:B------:R1:W-:Y:S04]  /*1aa30*/  LDGSTS.E [R142+0x23b80], desc[UR22][R138.64], P0 ;  /* 0x23b800008a8e7fae */ /* 0x0003e800081a1016 */
[----:B------:R1:W-:Y:S04]  /*1aa40*/  STL.64 [R1+0x630], R136 ;  /* 0x0006308801007387 */ /* 0x0003e80000100a00 */
[----:B------:R1:W-:Y:S01]  /*1aa50*/  LDGSTS.E [R142+0x23f80], desc[UR22][R136.64], P0 ;  /* 0x23f80000888e7fae */ /* 0x0003e200081a1016 */
[----:B------:R-:W-:-:S03]  /*1aa60*/  ISETP.GE.AND P0, PT, R203, 0x100, PT ;  /* 0x00000100cb00780c */ /* 0x000fc60003f06270 */
[----:B------:R-:W0:Y:S10]  /*1aa70*/  LDGDEPBAR ;  /* 0x00000000000079af */ /* 0x000e340000000000 */
[----:B-1----:R-:W-:Y:S05]  /*1aa80*/  @!P0 BRA `(.L_x_14) ;  /* 0x000000e800688947 */ /* 0x002fea0003800000 */
[----:B------:R-:W-:Y:S01]  /*1aa90*/  IMAD.MOV.U32 R143, RZ, RZ, R102 ;  /* 0x000000ffff8f7224 */ /* 0x000fe200078e0066 */
[----:B------:R-:W-:Y:S01]  /*1aaa0*/  STL [R1], R118 ;  /* 0x0000007601007387 */ /* 0x000fe20000100800 */
[----:B------:R-:W-:Y:S01]  /*1aab0*/  IMAD.MOV.U32 R144, RZ, RZ, R103 ;  /* 0x000000ffff907224 */ /* 0x000fe200078e0067 */
[----:B------:R-:W-:Y:S01]  /*1aac0*/  MOV R159, R82 ;  /* 0x00000052009f7202 */ /* 0x000fe20000000f00 */
[----:B------:R-:W-:Y:S01]  /*1aad0*/  IMAD.MOV.U32 R160, RZ, RZ, R83 ;  /* 0x000000ffffa07224 */ /* 0x000fe200078e0053 */
[----:B------:R-:W2:Y:S01]  /*1aae0*/  LDL.LU.64 R102, [R1+0x410] ;  /* 0x0004100001667983 */ /* 0x000ea20000300a00 */
[----:B------:R-:W-:Y:S01]  /*1aaf0*/  IMAD.MOV.U32 R165, RZ, RZ, R76 ;  /* 0x000000ffffa57224 */ /* 0x000fe200078e004c */
[----:B------:R-:W-:Y:S01]  /*1ab00*/  MOV R177, R60 ;  /* 0x0000003c00b17202 */ /* 0x000fe20000000f00 */
[----:B------:R-:W-:Y:S01]  /*1ab10*/  IMAD.MOV.U32 R166, RZ, RZ, R77 ;  /* 0x000000ffffa67224 */ /* 0x000fe200078e004d */
[----:B------:R-:W3:Y:S01]  /*1ab20*/  LDL.LU.64 R82, [R1+0x598] ;  /* 0x0005980001527983 */ /* 0x000ee20000300a00 */
[----:B------:R-:W-:Y:S01]  /*1ab30*/  IMAD.MOV.U32 R141, RZ, RZ, R106 ;  /* 0x000000ffff8d7224 */ /* 0x000fe200078e006a */
[----:B------:R-:W-:Y:S01]  /*1ab40*/  MOV R229, R4 ;  /* 0x0000000400e57202 */ /* 0x000fe20000000f00 */
[----:B------:R-:W-:Y:S01]  /*1ab50*/  IMAD.MOV.U32 R142, RZ, RZ, R107 ;  /* 0x000000ffff8e7224 */ /* 0x000fe200078e006b */
[----:B------:R-:W4:Y:S01]  /*1ab60*/  LDL.LU.64 R76, [R1+0x2a8] ;  /* 0x0002a800014c7983 */ /* 0x000f220000300a00 */
[----:B------:R-:W-:Y:S01]  /*1ab70*/  IMAD.MOV.U32 R157, RZ, RZ, R86 ;  /* 0x000000ffff9d7224 */ /* 0x000fe200078e0056 */
[----:B------:R-:W-:Y:S01]  /*1ab80*/  SHF.R.S32.HI R249, RZ, 0x1f, R203 ;  /* 0x0000001ffff97819 */ /* 0x000fe200000114cb */
[----:B------:R-:W-:Y:S01]  /*1ab90*/  IMAD.MOV.U32 R158, RZ, RZ, R87 ;  /* 0x000000ffff9e7224 */ /* 0x000fe200078e0057 */
[----:B------:R-:W5:Y:S01]  /*1aba0*/  LDL.LU.64 R106, [R1+0x4d0] ;  /* 0x0004d000016a7983 */ /* 0x000f620000300a00 */
[----:B------:R-:W-:Y:S01]  /*1abb0*/  IMAD.MOV.U32 R161, RZ, RZ, R80 ;  /* 0x000000ffffa17224 */ /* 0x000fe200078e0050 */
[----:B------:R-:W-:Y:S01]  /*1abc0*/  LEA.HI R249, R249, R203, RZ, 0x7 ;  /* 0x000000cbf9f97211 */ /* 0x000fe200078f38ff */
[----:B------:R-:W-:Y:S01]  /*1abd0*/  IMAD.MOV.U32 R162, RZ, RZ, R81 ;  /* 0x000000ffffa27224 */ /* 0x000fe200078e0051 */
[----:B------:R-:W-:Y:S01]  /*1abe0*/  STL [R1+0x8], R120 ;  /* 0x0000087801007387 */ /* 0x000fe20000100800 */
[----:B------:R-:W-:Y:S01]  /*1abf0*/  IMAD.MOV.U32 R155, RZ, RZ, R88 ;  /* 0x000000ffff9b7224 */ /* 0x000fe200078e0058 */
[----:B------:R-:W-:Y:S01]  /*1ac00*/  MOV R203, R30 ;  /* 0x0000001e00cb7202 */ /* 0x000fe20000000f00 */
[----:B------:R-:W-:Y:S01]  /*1ac10*/  IMAD.MOV.U32 R156, RZ, RZ, R89 ;  /* 0x000000ffff9c7224 */ /* 0x000fe200078e0059 */
[----:B------:R-:W-:Y:S01]  /*1ac20*/  STL [R1+0x4], R121 ;  /* 0x0000047901007387 */ /* 0x000fe20000100800 */
[----:B------:R-:W-:-:S02]  /*1ac30*/  IMAD.MOV.U32 R251, RZ, RZ, R108 ;  /* 0x000000fffffb7224 */ /* 0x000fc400078e006c */
[----:B------:R-:W-:Y:S01]  /*1ac40*/  IMAD.MOV.U32 R140, RZ, RZ, R109 ;  /* 0x000000ffff8c7224 */ /* 0x000fe200078e006d */
[----:B------:R-:W2:Y:S01]  /*1ac50*/  LDL.LU.64 R86, [R1+0x438] ;  /* 0x0004380001567983 */ /* 0x000ea20000300a00 */
[----:B------:R-:W-:Y:S02]  /*1ac60*/  IMAD.MOV.U32 R138, RZ, RZ, R110 ;  /* 0x000000ffff8a7224 */ /* 0x000fe400078e006e */
[----:B------:R-:W-:Y:S01]  /*1ac70*/  IMAD.MOV.U32 R139, RZ, RZ, R111 ;  /* 0x000000ffff8b7224 */ /* 0x000fe200078e006f */
[----:B------:R-:W2:Y:S01]  /*1ac80*/  LDL.LU.64 R80, [R1+0x3f8] ;  /* 0x0003f80001507983 */ /* 0x000ea20000300a00 */
[----:B------:R-:W-:Y:S02]  /*1ac90*/  IMAD.MOV.U32 R136, RZ, RZ, R112 ;  /* 0x000000ffff887224 */ /* 0x000fe400078e0070 */
[----:B------:R-:W-:Y:S01]  /*1aca0*/  IMAD.MOV.U32 R137, RZ, RZ, R113 ;  /* 0x000000ffff897224 */ /* 0x000fe200078e0071 */
[----:B------:R-:W2:Y:S01]  /*1acb0*/  LDL.LU.64 R88, [R1+0x378] ;  /* 0x0003780001587983 */ /* 0x000ea20000300a00 */
        /* <DEDUP_REMOVED lines=23> */
[----:B------:R-:W-:Y:S01]  /*1ae30*/  STL [R1+0x10], R122 ;  /* 0x0000107a01007387 */ /* 0x000fe20000100800 */
[----:B------:R-:W-:Y:S02]  /*1ae40*/  IMAD.MOV.U32 R181, RZ, RZ, R56 ;  /* 0x000000ffffb57224 */ /* 0x000fe400078e0038 */
[----:B------:R-:W-:Y:S01]  /*1ae50*/  IMAD.MOV.U32 R182, RZ, RZ, R57 ;  /* 0x000000ffffb67224 */ /* 0x000fe200078e0039 */
[----:B------:R-:W-:Y:S01]  /*1ae60*/  STL [R1+0xc], R123 ;  /* 0x00000c7b01007387 */ /* 0x000fe20000100800 */
        /* <DEDUP_REMOVED lines=11> */
[----:B------:R-:W-:Y:S01]  /*1af20*/  STL [R1+0x20], R126 ;  /* 0x0000207e01007387 */ /* 0x000fe20000100800 */
[----:B------:R-:W-:Y:S02]  /*1af30*/  IMAD.MOV.U32 R180, RZ, RZ, R59 ;  /* 0x000000ffffb47224 */ /* 0x000fe400078e003b */
[----:B------:R-:W-:Y:S01]  /*1af40*/  IMAD.MOV.U32 R164, RZ, RZ, R79 ;  /* 0x000000ffffa47224 */ /* 0x000fe200078e004f */
[----:B------:R-:W3:Y:S01]  /*1af50*/  LDL.LU.64 R52, [R1+0x78] ;  /* 0x0000780001347983 */ /* 0x000ee20000300a00 */
        /* <DEDUP_REMOVED lines=8> */
[----:B------:R-:W4:Y:S01]  /*1afe0*/  LDL.LU.64 R56, [R1+0x88] ;  /* 0x0000880001387983 */ /* 0x000f220000300a00 */
[----:B------:R-:W-:Y:S02]  /*1aff0*/  IMAD.MOV.U32 R73, RZ, RZ, R201 ;  /* 0x000000ffff497224 */ /* 0x000fe400078e00c9 */
[----:B------:R-:W-:Y:S01]  /*1b000*/  IMAD.MOV.U32 R191, RZ, RZ, R44 ;  /* 0x000000ffffbf7224 */ /* 0x000fe200078e002c */
[----:B------:R-:W-:Y:S01]  /*1b010*/  STL [R1+0x24], R129 ;  /* 0x0000248101007387 */ /* 0x000fe20000100800 */
[----:B------:R-:W-:-:S02]  /*1b020*/  IMAD.MOV.U32 R192, RZ, RZ, R45 ;  /* 0x000000ffffc07224 */ /* 0x000fc400078e002d */
[----:B------:R-:W-:Y:S01]  /*1b030*/  IMAD.MOV.U32 R146, RZ, RZ, R101 ;  /* 0x000000ffff927224 */ /* 0x000fe200078e0065 */
[----:B------:R-:W5:Y:S01]  /*1b040*/  LDL.LU.64 R62, [R1+0x90] ;  /* 0x00009000013e7983 */ /* 0x000f620000300a00 */
[----:B------:R-:W-:Y:S02]  /*1b050*/  IMAD.MOV.U32 R101, RZ, RZ, R199 ;  /* 0x000000ffff657224 */ /* 0x000fe400078e00c7 */
[----:B------:R-:W-:Y:S01]  /*1b060*/  IMAD.MOV.U32 R145, RZ, RZ, R100 ;  /* 0x000000ffff917224 */ /* 0x000fe200078e0064 */
[----:B------:R-:W-:Y:S01]  /*1b070*/  STL [R1+0x30], R130 ;  /* 0x0000308201007387 */ /* 0x000fe20000100800 */
[----:B------:R-:W-:Y:S02]  /*1b080*/  IMAD.MOV.U32 R100, RZ, RZ, R198 ;  /* 0x000000ffff647224 */ /* 0x000fe400078e00c6 */
[----:B------:R-:W-:Y:S01]  /*1b090*/  IMAD.MOV.U32 R187, RZ, RZ, R48 ;  /* 0x000000ffffbb7224 */ /* 0x000fe200078e0030 */
[----:B------:R-:W5:Y:S01]  /*1b0a0*/  LDL.LU.64 R60, [R1+0xa0] ;  /* 0x0000a000013c7983 */ /* 0x000f620000300a00 */
[----:B------:R-:W-:-:S02]  /*1b0b0*/  IMAD.MOV.U32 R188, RZ, RZ, R49 ;  /* 0x000000ffffbc7224 */ /* 0x000fc400078e0031 */
[----:B------:R-:W-:Y:S01]  /*1b0c0*/  IMAD.MOV.U32 R189, RZ, RZ, R46 ;  /* 0x000000ffffbd7224 */ /* 0x000fe200078e002e */
[----:B------:R-:W-:Y:S01]  /*1b0d0*/  STL [R1+0x2c], R131 ;  /* 0x00002c8301007387 */ /* 0x000fe20000100800 */
[----:B------:R-:W-:Y:S02]  /*1b0e0*/  IMAD.MOV.U32 R190, RZ, RZ, R47 ;  /* 0x000000ffffbe7224 */ /* 0x000fe400078e002f */
[----:B------:R-:W-:Y:S01]  /*1b0f0*/  IMAD.MOV.U32 R230, RZ, RZ, R5 ;  /* 0x000000ffffe67224 */ /* 0x000fe200078e0005 */
[----:B------:R-:W5:Y:S01]  /*1b100*/  LDL.LU.64 R66, [R1+0x98] ;  /* 0x0000980001427983 */ /* 0x000f620000300a00 */
[----:B------:R-:W-:Y:S02]  /*1b110*/  IMAD.MOV.U32 R227, RZ, RZ, R6 ;  /* 0x000000ffffe37224 */ /* 0x000fe400078e0006 */
[----:B------:R-:W-:Y:S02]  /*1b120*/  IMAD.MOV.U32 R193, RZ, RZ, R40 ;  /* 0x000000ffffc17224 */ /* 0x000fe400078e0028 */
[----:B------:R-:W-:-:S02]  /*1b130*/  IMAD.MOV.U32 R194, RZ, RZ, R41 ;  /* 0x000000ffffc27224 */ /* 0x000fc400078e0029 */
[----:B------:R-:W-:Y:S02]  /*1b140*/  IMAD.MOV.U32 R195, RZ, RZ, R38 ;  /* 0x000000ffffc37224 */ /* 0x000fe400078e0026 */
[----:B------:R-:W-:Y:S02]  /*1b150*/  IMAD.MOV.U32 R196, RZ, RZ, R39 ;  /* 0x000000ffffc47224 */ /* 0x000fe400078e0027 */
[----:B------:R-:W-:Y:S02]  /*1b160*/  IMAD.MOV.U32 R197, RZ, RZ, R36 ;  /* 0x000000ffffc57224 */ /* 0x000fe400078e0024 */
        /* <DEDUP_REMOVED lines=47> */
[----:B--2---:R-:W-:Y:S01]  /*1b460*/  IMAD.MOV.U32 R4, RZ, RZ, R69 ;  /* 0x000000ffff047224 */ /* 0x004fe200078e0045 */
[----:B------:R1:W-:Y:S04]  /*1b470*/  STL [R1+0x38], R68 ;  /* 0x0000384401007387 */ /* 0x0003e80000100800 */
[----:B------:R2:W-:Y:S04]  /*1b480*/  STL [R1+0x34], R4 ;  /* 0x0000340401007387 */ /* 0x0005e80000100800 */
[----:B------:R-:W5:Y:S04]  /*1b490*/  LDL.LU.64 R58, [R1+0xb0] ;  /* 0x0000b000013a7983 */ /* 0x000f680000300a00 */
[----:B---3--:R-:W-:Y:S04]  /*1b4a0*/  STL [R1+0x40], R52 ;  /* 0x0000403401007387 */ /* 0x008fe80000100800 */
[----:B-1----:R-:W3:Y:S01]  /*1b4b0*/  LDL.LU.64 R68, [R1+0xa8] ;  /* 0x0000a80001447983 */ /* 0x002ee20000300a00 */
[----:B--2---:R-:W-:-:S03]  /*1b4c0*/  IMAD.MOV.U32 R4, RZ, RZ, R53 ;  /* 0x000000ffff047224 */ /* 0x004fc600078e0035 */
[----:B----4-:R-:W-:Y:S04]  /*1b4d0*/  STL [R1+0x48], R56 ;  /* 0x0000483801007387 */ /* 0x010fe80000100800 */
[----:B------:R1:W-:Y:S02]  /*1b4e0*/  STL [R1+0x3c], R4 ;  /* 0x00003c0401007387 */ /* 0x0003e40000100800 */
[----:B-1----:R-:W-:-:S05]  /*1b4f0*/  IMAD.MOV.U32 R4, RZ, RZ, R57 ;  /* 0x000000ffff047224 */ /* 0x002fca00078e0039 */
[----:B------:R1:W-:Y:S04]  /*1b500*/  STL [R1+0x44], R4 ;  /* 0x0000440401007387 */ /* 0x0003e80000100800 */
[----:B-----5:R2:W-:Y:S01]  /*1b510*/  STL [R1+0x50], R62 ;  /* 0x0000503e01007387 */ /* 0x0205e20000100800 */
[----:B-1----:R-:W-:-:S05]  /*1b520*/  IMAD.MOV.U32 R4, RZ, RZ, R63 ;  /* 0x000000ffff047224 */ /* 0x002fca00078e003f */
[----:B------:R1:W-:Y:S04]  /*1b530*/  STL [R1+0x4c], R4 ;  /* 0x00004c0401007387 */ /* 0x0003e80000100800 */
[----:B--2---:R-:W2:Y:S04]  /*1b540*/  LDL.LU.64 R62, [R1+0xb8] ;  /* 0x0000b800013e7983 */ /* 0x004ea80000300a00 */
[----:B------:R-:W4:Y:S01]  /*1b550*/  LDL.LU.64 R52, [R1+0xc8] ;  /* 0x0000c80001347983 */ /* 0x000f220000300a00 */
[----:B-1----:R-:W-:-:S03]  /*1b560*/  IMAD.MOV.U32 R4, RZ, RZ, R67 ;  /* 0x000000ffff047224 */ /* 0x002fc600078e0043 */
[----:B------:R1:W-:Y:S04]  /*1b570*/  STL [R1+0x58], R66 ;  /* 0x0000584201007387 */ /* 0x0003e80000100800 */
[----:B------:R5:W-:Y:S04]  /*1b580*/  STL [R1+0x54], R4 ;  /* 0x0000540401007387 */ /* 0x000be80000100800 */
[----:B------:R3:W-:Y:S04]  /*1b590*/  STL [R1+0x60], R60 ;  /* 0x0000603c01007387 */ /* 0x0007e80000100800 */
[----:B-1----:R-:W4:Y:S01]  /*1b5a0*/  LDL.LU.64 R66, [R1+0xd8] ;  /* 0x0000d80001427983 */ /* 0x002f220000300a00 */
[----:B-----5:R-:W-:-:S03]  /*1b5b0*/  MOV R4, R61 ;  /* 0x0000003d00047202 */ /* 0x020fc60000000f00 */
[----:B---3--:R-:W-:Y:S04]  /*1b5c0*/  STL [R1+0x68], R68 ;  /* 0x0000684401007387 */ /* 0x008fe80000100800 */
[----:B------:R1:W-:Y:S04]  /*1b5d0*/  STL [R1+0x5c], R4 ;  /* 0x00005c0401007387 */ /* 0x0003e80000100800 */
[----:B------:R-:W3:Y:S01]  /*1b5e0*/  LDL.LU.64 R60, [R1+0xd0] ;  /* 0x0000d000013c7983 */ /* 0x000ee20000300a00 */
[----:B-1----:R-:W-:-:S03]  /*1b5f0*/  IMAD.MOV.U32 R4, RZ, RZ, R69 ;  /* 0x000000ffff047224 */ /* 0x002fc600078e0045 */
[----:B------:R-:W-:Y:S04]  /*1b600*/  STL [R1+0x70], R58 ;  /* 0x0000703a01007387 */ /* 0x000fe80000100800 */
[----:B------:R1:W-:Y:S04]  /*1b610*/  STL [R1+0x64], R4 ;  /* 0x0000640401007387 */ /* 0x0003e80000100800 */
[----:B------:R-:W5:Y:S01]  /*1b620*/  LDL.LU.64 R68, [R1+0x108] ;  /* 0x0001080001447983 */ /* 0x000f620000300a00 */
[----:B-1----:R-:W-:-:S05]  /*1b630*/  IMAD.MOV.U32 R4, RZ, RZ, R59 ;  /* 0x000000ffff047224 */ /* 0x002fca00078e003b */
[----:B------:R1:W-:Y:S04]  /*1b640*/  STL [R1+0x6c], R4 ;  /* 0x00006c0401007387 */ /* 0x0003e80000100800 */
[----:B------:R-:W5:Y:S04]  /*1b650*/  LDL.LU.64 R56, [R1+0xe8] ;  /* 0x0000e80001387983 */ /* 0x000f680000300a00 */
[----:B--2---:R2:W-:Y:S01]  /*1b660*/  STL [R1+0x78], R62 ;  /* 0x0000783e01007387 */ /* 0x0045e20000100800 */
[----:B-1----:R-:W-:-:S03]  /*1b670*/  IMAD.MOV.U32 R4, RZ, RZ, R63 ;  /* 0x000000ffff047224 */ /* 0x002fc600078e003f */
[----:B------:R-:W5:Y:S04]  /*1b680*/  LDL.LU.64 R58, [R1+0xe0] ;  /* 0x0000e000013a7983 */ /* 0x000f680000300a00 */
[----:B------:R1:W-:Y:S04]  /*1b690*/  STL [R1+0x74], R4 ;  /* 0x0000740401007387 */ /* 0x0003e80000100800 */
[----:B----4-:R-:W-:Y:S04]  /*1b6a0*/  STL [R1+0x80], R52 ;  /* 0x0000803401007387 */ /* 0x010fe80000100800 */
[----:B--2---:R-:W2:Y:S01]  /*1b6b0*/  LDL.LU.64 R62, [R1+0x100] ;  /* 0x00010000013e7983 */ /* 0x004ea20000300a00 */
[----:B-1----:R-:W-:-:S03]  /*1b6c0*/  IMAD.MOV.U32 R4, RZ, RZ, R53 ;  /* 0x000000ffff047224 */ /* 0x002fc600078e0035 */
[----:B------:R-:W4:Y:S04]  /*1b6d0*/  LDL.LU.64 R50, [R1+0xf8] ;  /* 0x0000f80001327983 */ /* 0x000f280000300a00 */
[----:B------:R3:W-:Y:S02]  /*1b6e0*/  STL [R1+0x7c], R4 ;  /* 0x00007c0401007387 */ /* 0x0007e40000100800 */
[----:B---3--:R-:W-:Y:S02]  /*1b6f0*/  IMAD.MOV.U32 R4, RZ, RZ, R61 ;  /* 0x000000ffff047224 */ /* 0x008fe400078e003d */
[----:B------:R1:W-:Y:S04]  /*1b700*/  STL [R1+0x88], R60 ;  /* 0x0000883c01007387 */ /* 0x0003e80000100800 */
[----:B------:R-:W-:Y:S04]  /*1b710*/  STL [R1+0x90], R66 ;  /* 0x0000904201007387 */ /* 0x000fe80000100800 */
[----:B------:R3:W-:Y:S04]  /*1b720*/  STL [R1+0x84], R4 ;  /* 0x0000840401007387 */ /* 0x0007e80000100800 */
[----:B-1----:R-:W2:Y:S01]  /*1b730*/  LDL.LU.64 R60, [R1+0x138] ;  /* 0x00013800013c7983 */ /* 0x002ea20000300a00 */
[----:B---3--:R-:W-:-:S05]  /*1b740*/  IMAD.MOV.U32 R4, RZ, RZ, R67 ;  /* 0x000000ffff047224 */ /* 0x008fca00078e0043 */
[----:B------:R5:W-:Y:S04]  /*1b750*/  STL [R1+0x8c], R4 ;  /* 0x00008c0401007387 */ /* 0x000be80000100800 */
[----:B------:R-:W3:Y:S04]  /*1b760*/  LDL.LU.64 R66, [R1+0x110] ;  /* 0x0001100001427983 */ /* 0x000ee80000300a00 */
[----:B------:R-:W3:Y:S01]  /*1b770*/  LDL.LU.64 R52, [R1+0x118] ;  /* 0x0001180001347983 */ /* 0x000ee20000300a00 */
[----:B-----5:R-:W-:-:S03]  /*1b780*/  IMAD.MOV.U32 R4, RZ, RZ, R59 ;  /* 0x000000ffff047224 */ /* 0x020fc600078e003b */
[----:B------:R1:W-:Y:S04]  /*1b790*/  STL [R1+0x98], R58 ;  /* 0x0000983a01007387 */ /* 0x0003e80000100800 */
[----:B------:R5:W-:Y:S04]  /*1b7a0*/  STL [R1+0x94], R4 ;  /* 0x0000940401007387 */ /* 0x000be80000100800 */
[----:B------:R4:W-:Y:S04]  /*1b7b0*/  STL [R1+0xa0], R56 ;  /* 0x0000a03801007387 */ /* 0x0009e80000100800 */
[----:B-1----:R-:W3:Y:S01]  /*1b7c0*/  LDL.LU.64 R58, [R1+0x130] ;  /* 0x00013000013a7983 */ /* 0x002ee20000300a00 */
[----:B-----5:R-:W-:-:S03]  /*1b7d0*/  IMAD.MOV.U32 R4, RZ, RZ, R57 ;  /* 0x000000ffff047224 */ /* 0x020fc600078e0039 */
[----:B----4-:R-:W-:Y:S04]  /*1b7e0*/  STL [R1+0xa8], R50 ;  /* 0x0000a83201007387 */ /* 0x010fe80000100800 */
[----:B------:R1:W-:Y:S04]  /*1b7f0*/  STL [R1+0x9c], R4 ;  /* 0x00009c0401007387 */ /* 0x0003e80000100800 */
[----:B------:R-:W4:Y:S01]  /*1b800*/  LDL.LU.64 R56, [R1+0x128] ;  /* 0x0001280001387983 */ /* 0x000f220000300a00 */
[----:B-1----:R-:W-:-:S03]  /*1b810*/  IMAD.MOV.U32 R4, RZ, RZ, R51 ;  /* 0x000000ffff047224 */ /* 0x002fc600078e0033 */
[----:B--2---:R-:W-:Y:S04]  /*1b820*/  STL [R1+0xb0], R62 ;  /* 0x0000b03e01007387 */ /* 0x004fe80000100800 */
[----:B------:R1:W-:Y:S04]  /*1b830*/  STL [R1+0xa4], R4 ;  /* 0x0000a40401007387 */ /* 0x0003e80000100800 */
[----:B------:R-:W-:Y:S01]  /*1b840*/  STL [R1+0xb8], R68 ;  /* 0x0000b84401007387 */ /* 0x000fe20000100800 */
[----:B-1----:R-:W-:-:S05]  /*1b850*/  IMAD.MOV.U32 R4, RZ, RZ, R63 ;  /* 0x000000ffff047224 */ /* 0x002fca00078e003f */
[----:B------:R1:W-:Y:S02]  /*1b860*/  STL [R1+0xac], R4 ;  /* 0x0000ac0401007387 */ /* 0x0003e40000100800 */
[----:B-1----:R-:W-:Y:S02]  /*1b870*/  IMAD.MOV.U32 R4, RZ, RZ, R69 ;  /* 0x000000ffff047224 */ /* 0x002fe400078e0045 */
[----:B---3--:R-:W-:Y:S04]  /*1b880*/  STL [R1+0xc0], R66 ;  /* 0x0000c04201007387 */ /* 0x008fe80000100800 */
[----:B------:R1:W-:Y:S04]  /*1b890*/  STL [R1+0xb4], R4 ;  /* 0x0000b40401007387 */ /* 0x0003e80000100800 */
[----:B------:R-:W2:Y:S01]  /*1b8a0*/  LDL.LU.64 R68, [R1+0x140] ;  /* 0x0001400001447983 */ /* 0x000ea20000300a00 */
[----:B-1----:R-:W-:-:S05]  /*1b8b0*/  IMAD.MOV.U32 R4, RZ, RZ, R67 ;  /* 0x000000ffff047224 */ /* 0x002fca00078e0043 */
[----:B------:R1:W-:Y:S04]  /*1b8c0*/  STL [R1+0xbc], R4 ;  /* 0x0000bc0401007387 */ /* 0x0003e80000100800 */
[----:B------:R-:W-:Y:S04]  /*1b8d0*/  STL [R1+0xc8], R52 ;  /* 0x0000c83401007387 */ /* 0x000fe80000100800 */
[----:B------:R-:W3:Y:S04]  /*1b8e0*/  LDL.LU.64 R62, [R1+0x148] ;  /* 0x00014800013e7983 */ /* 0x000ee80000300a00 */
[----:B------:R-:W5:Y:S01]  /*1b8f0*/  LDL.LU.64 R66, [R1+0x158] ;  /* 0x0001580001427983 */ /* 0x000f620000300a00 */
[----:B-1----:R-:W-:-:S03]  /*1b900*/  IMAD.MOV.U32 R4, RZ, RZ, R53 ;  /* 0x000000ffff047224 */ /* 0x002fc600078e0035 */
[----:B----4-:R-:W-:Y:S04]  /*1b910*/  STL [R1+0xd0], R56 ;  /* 0x0000d03801007387 */ /* 0x010fe80000100800 */
[----:B------:R1:W-:Y:S04]  /*1b920*/  STL [R1+0xc4], R4 ;  /* 0x0000c40401007387 */ /* 0x0003e80000100800 */
[----:B------:R-:W-:Y:S01]  /*1b930*/  STL [R1+0xd8], R58 ;  /* 0x0000d83a01007387 */ /* 0x000fe20000100800 */
[----:B-1----:R-:W-:-:S05]  /*1b940*/  IMAD.MOV.U32 R4, RZ, RZ, R57 ;  /* 0x000000ffff047224 */ /* 0x002fca00078e0039 */
[----:B------:R1:W-:Y:S04]  /*1b950*/  STL [R1+0xcc], R4 ;  /* 0x0000cc0401007387 */ /* 0x0003e80000100800 */
[----:B------:R-:W-:Y:S01]  /*1b960*/  STL [R1+0xe0], R60 ;  /* 0x0000e03c01007387 */ /* 0x000fe20000100800 */
[----:B-1----:R-:W-:-:S05]  /*1b970*/  IMAD.MOV.U32 R4, RZ, RZ, R59 ;  /* 0x000000ffff047224 */ /* 0x002fca00078e003b */
[----:B------:R1:W-:Y:S04]  /*1b980*/  STL [R1+0xd4], R4 ;  /* 0x0000d40401007387 */ /* 0x0003e80000100800 */
[----:B------:R-:W4:Y:S01]  /*1b990*/  LDL.LU.64 R52, [R1+0x160] ;  /* 0x0001600001347983 */ /* 0x000f220000300a00 */
[----:B-1----:R-:W-:-:S03]  /*1b9a0*/  IMAD.MOV.U32 R4, RZ, RZ, R61 ;  /* 0x000000ffff047224 */ /* 0x002fc600078e003d */
[----:B------:R-:W4:Y:S04]  /*1b9b0*/  LDL.LU.64 R60, [R1+0x168] ;  /* 0x00016800013c7983 */ /* 0x000f280000300a00 */
[----:B------:R2:W-:Y:S02]  /*1b9c0*/  STL [R1+0xdc], R4 ;  /* 0x0000dc0401007387 */ /* 0x0005e40000100800 */
[----:B--2---:R-:W-:Y:S02]  /*1b9d0*/  IMAD.MOV.U32 R4, RZ, RZ, R69 ;  /* 0x000000ffff047224 */ /* 0x004fe400078e0045 */
[----:B------:R1:W-:Y:S04]  /*1b9e0*/  STL [R1+0xe8], R68 ;  /* 0x0000e84401007387 */ /* 0x0003e80000100800 */
[----:B------:R2:W-:Y:S04]  /*1b9f0*/  STL [R1+0xe4], R4 ;  /* 0x0000e40401007387 */ /* 0x0005e80000100800 */
[----:B-1----:R-:W4:Y:S04]  /*1ba00*/  LDL.LU.64 R68, [R1+0x170] ;  /* 0x0001700001447983 */ /* 0x002f280000300a00 */
[----:B---3--:R1:W-:Y:S01]  /*1ba10*/  STL [R1+0xf0], R62 ;  /* 0x0000f03e01007387 */ /* 0x0083e20000100800 */
[----:B--2---:R-:W-:-:S03]  /*1ba20*/  IMAD.MOV.U32 R4, RZ, RZ, R63 ;  /* 0x000000ffff047224 */ /* 0x004fc600078e003f */
[----:B------:R-:W2:Y:S04]  /*1ba30*/  LDL.LU.64 R56, [R1+0x178] ;  /* 0x0001780001387983 */ /* 0x000ea80000300a00 */
[----:B-1----:R-:W3:Y:S04]  /*1ba40*/  LDL.LU.64 R62, [R1+0x180] ;  /* 0x00018000013e7983 */ /* 0x002ee80000300a00 */
[----:B------:R1:W-:Y:S04]  /*1ba50*/  STL [R1+0xec], R4 ;  /* 0x0000ec0401007387 */ /* 0x0003e80000100800 */
[----:B-----5:R5:W-:Y:S04]  /*1ba60*/  STL [R1+0xf8], R66 ;  /* 0x0000f84201007387 */ /* 0x020be80000100800 */
[----:B------:R-:W3:Y:S01]  /*1ba70*/  LDL.LU.64 R58, [R1+0x190] ;  /* 0x00019000013a7983 */ /* 0x000ee20000300a00 */
[----:B-1----:R-:W-:-:S05]  /*1ba80*/  IMAD.MOV.U32 R4, RZ, RZ, R67 ;  /* 0x000000ffff047224 */ /* 0x002fca00078e0043 */
[----:B------:R4:W-:Y:S04]  /*1ba90*/  STL [R1+0xf4], R4 ;  /* 0x0000f40401007387 */ /* 0x0009e80000100800 */
[----:B-----5:R-:W5:Y:S01]  /*1baa0*/  LDL.LU.64 R66, [R1+0x188] ;  /* 0x0001880001427983 */ /* 0x020f620000300a00 */
[----:B----4-:R-:W-:-:S03]  /*1bab0*/  IMAD.MOV.U32 R4, RZ, RZ, R53 ;  /* 0x000000ffff047224 */ /* 0x010fc600078e0035 */
[----:B------:R-:W-:Y:S04]  /*1bac0*/  STL [R1+0x100], R52 ;  /* 0x0001003401007387 */ /* 0x000fe80000100800 */
[----:B------:R-:W-:Y:S04]  /*1bad0*/  STL [R1+0x108], R60 ;  /* 0x0001083c01007387 */ /* 0x000fe80000100800 */
[----:B------:R1:W-:Y:S02]  /*1bae0*/  STL [R1+0xfc], R4 ;  /* 0x0000fc0401007387 */ /* 0x0003e40000100800 */
[----:B-1----:R-:W-:-:S05]  /*1baf0*/  IMAD.MOV.U32 R4, RZ, RZ, R61 ;  /* 0x000000ffff047224 */ /* 0x002fca00078e003d */
[----:B------:R1:W-:Y:S02]  /*1bb00*/  STL [R1+0x104], R4 ;  /* 0x0001040401007387 */ /* 0x0003e40000100800 */
[----:B-1----:R-:W-:Y:S02]  /*1bb10*/  IMAD.MOV.U32 R4, RZ, RZ, R69 ;  /* 0x000000ffff047224 */ /* 0x002fe400078e0045 */
[----:B------:R1:W-:Y:S04]  /*1bb20*/  STL [R1+0x110], R68 ;  /* 0x0001104401007387 */ /* 0x0003e80000100800 */
[----:B--2---:R-:W-:Y:S04]  /*1bb30*/  STL [R1+0x118], R56 ;  /* 0x0001183801007387 */ /* 0x004fe80000100800 */
[----:B------:R2:W-:Y:S04]  /*1bb40*/  STL [R1+0x10c], R4 ;  /* 0x00010c0401007387 */ /* 0x0005e80000100800 */
[----:B------:R-:W4:Y:S04]  /*1bb50*/  LDL.LU.64 R60, [R1+0x198] ;  /* 0x00019800013c7983 */ /* 0x000f280000300a00 */
[----:B-1----:R-:W4:Y:S01]  /*1bb60*/  LDL.LU.64 R68, [R1+0x1a8] ;  /* 0x0001a80001447983 */ /* 0x002f220000300a00 */
[----:B--2---:R-:W-:-:S05]  /*1bb70*/  IMAD.MOV.U32 R4, RZ, RZ, R57 ;  /* 0x000000ffff047224 */ /* 0x004fca00078e0039 */
[----:B------:R1:W-:Y:S04]  /*1bb80*/  STL [R1+0x114], R4 ;  /* 0x0001140401007387 */ /* 0x0003e80000100800 */
[----:B---3--:R-:W-:Y:S01]  /*1bb90*/  STL [R1+0x120], R62 ;  /* 0x0001203e01007387 */ /* 0x008fe20000100800 */
[----:B-1----:R-:W-:-:S05]  /*1bba0*/  IMAD.MOV.U32 R4, RZ, RZ, R63 ;  /* 0x000000ffff047224 */ /* 0x002fca00078e003f */
[----:B------:R1:W-:Y:S04]  /*1bbb0*/  STL [R1+0x11c], R4 ;  /* 0x00011c0401007387 */ /* 0x0003e80000100800 */
[----:B-----5:R2:W-:Y:S04]  /*1bbc0*/  STL [R1+0x128], R66 ;  /* 0x0001284201007387 */ /* 0x0205e80000100800 */
[----:B------:R-:W3:Y:S01]  /*1bbd0*/  LDL.LU.64 R52, [R1+0x1b0] ;  /* 0x0001b00001347983 */ /* 0x000ee20000300a00 */
[----:B-1----:R-:W-:-:S03]  /*1bbe0*/  IMAD.MOV.U32 R4, RZ, RZ, R67 ;  /* 0x000000ffff047224 */ /* 0x002fc600078e0043 */
[----:B------:R-:W-:Y:S04]  /*1bbf0*/  STL [R1+0x130], R58 ;  /* 0x0001303a01007387 */ /* 0x000fe80000100800 */
[----:B------:R1:W-:Y:S04]  /*1bc00*/  STL [R1+0x124], R4 ;  /* 0x0001240401007387 */ /* 0x0003e80000100800 */
[----:B--2---:R-:W2:Y:S04]  /*1bc10*/  LDL.LU.64 R66, [R1+0x1b8] ;  /* 0x0001b80001427983 */ /* 0x004ea80000300a00 */
[----:B------:R-:W5:Y:S04]  /*1bc20*/  LDL.LU.64 R62, [R1+0x1d8] ;  /* 0x0001d800013e7983 */ /* 0x000f680000300a00 */
[----:B------:R-:W5:Y:S01]  /*1bc30*/  LDL.LU.64 R56, [R1+0x1c8] ;  /* 0x0001c80001387983 */ /* 0x000f620000300a00 */
[----:B-1----:R-:W-:-:S03]  /*1bc40*/  MOV R4, R59 ;  /* 0x0000003b00047202 */ /* 0x002fc60000000f00 */
[----:B------:R-:W5:Y:S04]  /*1bc50*/  LDL.LU.64 R58, [R1+0x1d0] ;  /* 0x0001d000013a7983 */ /* 0x000f680000300a00 */
[----:B------:R4:W-:Y:S02]  /*1bc60*/  STL [R1+0x12c], R4 ;  /* 0x00012c0401007387 */ /* 0x0009e40000100800 */
[----:B----4-:R-:W-:Y:S02]  /*1bc70*/  IMAD.MOV.U32 R4, RZ, RZ, R61 ;  /* 0x000000ffff047224 */ /* 0x010fe400078e003d */
[----:B------:R-:W-:Y:S04]  /*1bc80*/  STL [R1+0x138], R60 ;  /* 0x0001383c01007387 */ /* 0x000fe80000100800 */
[----:B------:R1:W-:Y:S04]  /*1bc90*/  STL [R1+0x134], R4 ;  /* 0x0001340401007387 */ /* 0x0003e80000100800 */
[----:B------:R-:W-:Y:S01]  /*1bca0*/  STL [R1+0x140], R68 ;  /* 0x0001404401007387 */ /* 0x000fe20000100800 */
[----:B-1----:R-:W-:-:S05]  /*1bcb0*/  IMAD.MOV.U32 R4, RZ, RZ, R69 ;  /* 0x000000ffff047224 */ /* 0x002fca00078e0045 */
[----:B------:R1:W-:Y:S04]  /*1bcc0*/  STL [R1+0x13c], R4 ;  /* 0x00013c0401007387 */ /* 0x0003e80000100800 */
[----:B------:R-:W4:Y:S04]  /*1bcd0*/  LDL.LU.64 R60, [R1+0x1f0] ;  /* 0x0001f000013c7983 */ /* 0x000f280000300a00 */
[----:B---3--:R-:W-:Y:S01]  /*1bce0*/  STL [R1+0x148], R52 ;  /* 0x0001483401007387 */ /* 0x008fe20000100800 */
[----:B-1----:R-:W-:-:S03]  /*1bcf0*/  IMAD.MOV.U32 R4, RZ, RZ, R53 ;  /* 0x000000ffff047224 */ /* 0x002fc600078e0035 */
[----:B------:R-:W3:Y:S04]  /*1bd00*/  LDL.LU.64 R68, [R1+0x1e0] ;  /* 0x0001e00001447983 */ /* 0x000ee80000300a00 */
[----:B------:R1:W-:Y:S04]  /*1bd10*/  STL [R1+0x144], R4 ;  /* 0x0001440401007387 */ /* 0x0003e80000100800 */
[----:B--2---:R2:W-:Y:S01]  /*1bd20*/  STL [R1+0x150], R66 ;  /* 0x0001504201007387 */ /* 0x0045e20000100800 */
[----:B-1----:R-:W-:-:S05]  /*1bd30*/  IMAD.MOV.U32 R4, RZ, RZ, R67 ;  /* 0x000000ffff047224 */ /* 0x002fca00078e0043 */
[----:B------:R1:W-:Y:S04]  /*1bd40*/  STL [R1+0x14c], R4 ;  /* 0x00014c0401007387 */ /* 0x0003e80000100800 */
[----:B--2---:R-:W2:Y:S04]  /*1bd50*/  LDL.LU.64 R66, [R1+0x200] ;  /* 0x0002000001427983 */ /* 0x004ea80000300a00 */
[----:B-----5:R-:W-:Y:S01]  /*1bd60*/  STL [R1+0x158], R56 ;  /* 0x0001583801007387 */ /* 0x020fe20000100800 */
[----:B-1----:R-:W-:-:S03]  /*1bd70*/  IMAD.MOV.U32 R4, RZ, RZ, R57 ;  /* 0x000000ffff047224 */ /* 0x002fc600078e0039 */
[----:B------:R-:W5:Y:S04]  /*1bd80*/  LDL.LU.64 R52, [R1+0x1f8] ;  /* 0x0001f80001347983 */ /* 0x000f680000300a00 */
[----:B------:R-:W-:Y:S04]  /*1bd90*/  STL [R1+0x160], R58 ;  /* 0x0001603a01007387 */ /* 0x000fe80000100800 */
[----:B------:R1:W-:Y:S02]  /*1bda0*/  STL [R1+0x154], R4 ;  /* 0x0001540401007387 */ /* 0x0003e40000100800 */
[----:B-1----:R-:W-:-:S05]  /*1bdb0*/  IMAD.MOV.U32 R4, RZ, RZ, R59 ;  /* 0x000000ffff047224 */ /* 0x002fca00078e003b */
[----:B------:R1:W-:Y:S04]  /*1bdc0*/  STL [R1+0x15c], R4 ;  /* 0x00015c0401007387 */ /* 0x0003e80000100800 */
[----:B------:R-:W-:Y:S01]  /*1bdd0*/  STL [R1+0x168], R62 ;  /* 0x0001683e01007387 */ /* 0x000fe20000100800 */
[----:B-1----:R-:W-:-:S05]  /*1bde0*/  IMAD.MOV.U32 R4, RZ, RZ, R63 ;  /* 0x000000ffff047224 */ /* 0x002fca00078e003f */
[----:B------:R3:W-:Y:S04]  /*1bdf0*/  STL [R1+0x164], R4 ;  /* 0x0001640401007387 */ /* 0x0007e80000100800 */
[----:B------:R-:W2:Y:S01]  /*1be00*/  LDL.LU.64 R56, [R1+0x210] ;  /* 0x0002100001387983 */ /* 0x000ea20000300a00 */
[----:B---3--:R-:W-:-:S03]  /*1be10*/  IMAD.MOV.U32 R4, RZ, RZ, R69 ;  /* 0x000000ffff047224 */ /* 0x008fc600078e0045 */
[----:B------:R1:W-:Y:S04]  /*1be20*/  STL [R1+0x170], R68 ;  /* 0x0001704401007387 */ /* 0x0003e80000100800 */
[----:B------:R3:W-:Y:S04]  /*1be30*/  STL [R1+0x16c], R4 ;  /* 0x00016c0401007387 */ /* 0x0007e80000100800 */
[----:B----4-:R4:W-:Y:S04]  /*1be40*/  STL [R1+0x178], R60 ;  /* 0x0001783c01007387 */ /* 0x0109e80000100800 */
[----:B-1----:R-:W2:Y:S01]  /*1be50*/  LDL.LU.64 R68, [R1+0x218] ;  /* 0x0002180001447983 */ /* 0x002ea20000300a00 */
[----:B---3--:R-:W-:-:S03]  /*1be60*/  IMAD.MOV.U32 R4, RZ, RZ, R61 ;  /* 0x000000ffff047224 */ /* 0x008fc600078e003d */
[----:B------:R-:W3:Y:S04]  /*1be70*/  LDL.LU.64 R62, [R1+0x238] ;  /* 0x00023800013e7983 */ /* 0x000ee80000300a00 */
[----:B------:R-:W3:Y:S04]  /*1be80*/  LDL.LU.64 R58, [R1+0x220] ;  /* 0x00022000013a7983 */ /* 0x000ee80000300a00 */
[----:B----4-:R-:W4:Y:S04]  /*1be90*/  LDL.LU.64 R60, [R1+0x230] ;  /* 0x00023000013c7983 */ /* 0x010f280000300a00 */
[----:B------:R1:W-:Y:S04]  /*1bea0*/  STL [R1+0x174], R4 ;  /* 0x0001740401007387 */ /* 0x0003e80000100800 */
[----:B-----5:R-:W-:Y:S01]  /*1beb0*/  STL [R1+0x180], R52 ;  /* 0x0001803401007387 */ /* 0x020fe20000100800 */
[----:B-1----:R-:W-:-:S05]  /*1bec0*/  IMAD.MOV.U32 R4, RZ, RZ, R53 ;  /* 0x000000ffff047224 */ /* 0x002fca00078e0035 */
[----:B------:R1:W-:Y:S04]  /*1bed0*/  STL [R1+0x17c], R4 ;  /* 0x00017c0401007387 */ /* 0x0003e80000100800 */
[----:B--2---:R2:W-:Y:S01]  /*1bee0*/  STL [R1+0x188], R66 ;  /* 0x0001884201007387 */ /* 0x0045e20000100800 */
[----:B-1----:R-:W-:-:S05]  /*1bef0*/  IMAD.MOV.U32 R4, RZ, RZ, R67 ;  /* 0x000000ffff047224 */ /* 0x002fca00078e0043 */
[----:B------:R1:W-:Y:S04]  /*1bf00*/  STL [R1+0x184], R4 ;  /* 0x0001840401007387 */ /* 0x0003e80000100800 */
[----:B------:R-:W-:Y:S04]  /*1bf10*/  STL [R1+0x190], R56 ;  /* 0x0001903801007387 */ /* 0x000fe80000100800 */
[----:B--2---:R-:W2:Y:S04]  /*1bf20*/  LDL.LU.64 R66, [R1+0x240] ;  /* 0x0002400001427983 */ /* 0x004ea80000300a00 */
[----:B------:R-:W5:Y:S01]  /*1bf30*/  LDL.LU.64 R50, [R1+0x248] ;  /* 0x0002480001327983 */ /* 0x000f620000300a00 */
[----:B-1----:R-:W-:-:S05]  /*1bf40*/  IMAD.MOV.U32 R4, RZ, RZ, R57 ;  /* 0x000000ffff047224 */ /* 0x002fca00078e0039 */
[----:B------:R1:W-:Y:S02]  /*1bf50*/  STL [R1+0x18c], R4 ;  /* 0x00018c0401007387 */ /* 0x0003e40000100800 */
[----:B-1----:R-:W-:Y:S02]  /*1bf60*/  IMAD.MOV.U32 R4, RZ, RZ, R69 ;  /* 0x000000ffff047224 */ /* 0x002fe400078e0045 */
[----:B------:R1:W-:Y:S04]  /*1bf70*/  STL [R1+0x198], R68 ;  /* 0x0001984401007387 */ /* 0x0003e80000100800 */
[----:B------:R3:W-:Y:S04]  /*1bf80*/  STL [R1+0x194], R4 ;  /* 0x0001940401007387 */ /* 0x0007e80000100800 */
[----:B-1----:R-:W5:Y:S01]  /*1bf90*/  LDL.LU.64 R68, [R1+0x258] ;  /* 0x0002580001447983 */ /* 0x002f620000300a00 */
[----:B---3--:R-:W-:-:S03]  /*1bfa0*/  IMAD.MOV.U32 R4, RZ, RZ, R59 ;  /* 0x000000ffff047224 */ /* 0x008fc600078e003b */
[----:B------:R-:W-:Y:S04]  /*1bfb0*/  STL [R1+0x1a0], R58 ;  /* 0x0001a03a01007387 */ /* 0x000fe80000100800 */
[----:B------:R-:W3:Y:S04]  /*1bfc0*/  LDL.LU.64 R52, [R1+0x250] ;  /* 0x0002500001347983 */ /* 0x000ee80000300a00 */
[----:B------:R1:W-:Y:S04]  /*1bfd0*/  STL [R1+0x19c], R4 ;  /* 0x00019c0401007387 */ /* 0x0003e80000100800 */
[----:B----4-:R-:W-:Y:S01]  /*1bfe0*/  STL [R1+0x1a8], R60 ;  /* 0x0001a83c01007387 */ /* 0x010fe20000100800 */
[----:B-1----:R-:W-:-:S05]  /*1bff0*/  IMAD.MOV.U32 R4, RZ, RZ, R61 ;  /* 0x000000ffff047224 */ /* 0x002fca00078e003d */
[----:B------:R1:W-:Y:S04]  /*1c000*/  STL [R1+0x1a4], R4 ;  /* 0x0001a40401007387 */ /* 0x0003e80000100800 */
[----:B------:R-:W-:Y:S01]  /*1c010*/  STL [R1+0x1b0], R62 ;  /* 0x0001b03e01007387 */ /* 0x000fe20000100800 */
[----:B-1----:R-:W-:-:S03]  /*1c020*/  IMAD.MOV.U32 R4, RZ, RZ, R63 ;  /* 0x000000ffff047224 */ /* 0x002fc600078e003f */
[----:B--2---:R-:W-:Y:S04]  /*1c030*/  STL [R1+0x1b8], R66 ;  /* 0x0001b84201007387 */ /* 0x004fe80000100800 */
[----:B------:R1:W-:Y:S04]  /*1c040*/  STL [R1+0x1ac], R4 ;  /* 0x0001ac0401007387 */ /* 0x0003e80000100800 */
[----:B------:R-:W2:Y:S04]  /*1c050*/  LDL.LU.64 R56, [R1+0x278] ;  /* 0x0002780001387983 */ /* 0x000ea80000300a00 */
[----:B------:R-:W4:Y:S01]  /*1c060*/  LDL.LU.64 R58, [R1+0x288] ;  /* 0x00028800013a7983 */ /* 0x000f220000300a00 */
[----:B-1----:R-:W-:-:S05]  /*1c070*/  IMAD.MOV.U32 R4, RZ, RZ, R67 ;  /* 0x000000ffff047224 */ /* 0x002fca00078e0043 */
[----:B------:R1:W-:Y:S04]  /*1c080*/  STL [R1+0x1b4], R4 ;  /* 0x0001b40401007387 */ /* 0x0003e80000100800 */
[----:B------:R-:W4:Y:S04]  /*1c090*/  LDL.LU.64 R66, [R1+0x2b8] ;  /* 0x0002b80001427983 */ /* 0x000f280000300a00 */
[----:B-----5:R-:W-:Y:S04]  /*1c0a0*/  STL [R1+0x1c0], R50 ;  /* 0x0001c03201007387 */ /* 0x020fe80000100800 */
[----:B------:R-:W5:Y:S04]  /*1c0b0*/  LDL.LU.64 R60, [R1+0x290] ;  /* 0x00029000013c7983 */ /* 0x000f680000300a00 */
[----:B------:R-:W5:Y:S01]  /*1c0c0*/  LDL.LU.64 R62, [R1+0x298] ;  /* 0x00029800013e7983 */ /* 0x000f620000300a00 */
[----:B-1----:R-:W-:-:S05]  /*1c0d0*/  IMAD.MOV.U32 R4, RZ, RZ, R51 ;  /* 0x000000ffff047224 */ /* 0x002fca00078e0033 */
[----:B------:R3:W-:Y:S02]  /*1c0e0*/  STL [R1+0x1bc], R4 ;  /* 0x0001bc0401007387 */ /* 0x0007e40000100800 */
[----:B---3--:R-:W-:Y:S02]  /*1c0f0*/  IMAD.MOV.U32 R4, RZ, RZ, R53 ;  /* 0x000000ffff047224 */ /* 0x008fe400078e0035 */
[----:B------:R-:W-:Y:S04]  /*1c100*/  STL [R1+0x1c8], R52 ;  /* 0x0001c83401007387 */ /* 0x000fe80000100800 */
[----:B------:R1:W-:Y:S04]  /*1c110*/  STL [R1+0x1c4], R4 ;  /* 0x0001c40401007387 */ /* 0x0003e80000100800 */
[----:B------:R3:W-:Y:S01]  /*1c120*/  STL [R1+0x1d0], R68 ;  /* 0x0001d04401007387 */ /* 0x0007e20000100800 */
[----:B-1----:R-:W-:-:S03]  /*1c130*/  IMAD.MOV.U32 R4, RZ, RZ, R69 ;  /* 0x000000ffff047224 */ /* 0x002fc600078e0045 */
[----:B---3--:R-:W3:Y:S04]  /*1c140*/  LDL.LU.64 R68, [R1+0x2d0] ;  /* 0x0002d00001447983 */ /* 0x008ee80000300a00 */
[----:B------:R2:W-:Y:S02]  /*1c150*/  STL [R1+0x1cc], R4 ;  /* 0x0001cc0401007387 */ /* 0x0005e40000100800 */
[----:B--2---:R-:W-:Y:S02]  /*1c160*/  IMAD.MOV.U32 R4, RZ, RZ, R57 ;  /* 0x000000ffff047224 */ /* 0x004fe400078e0039 */
[----:B------:R-:W-:Y:S04]  /*1c170*/  STL [R1+0x1d8], R56 ;  /* 0x0001d83801007387 */ /* 0x000fe80000100800 */
[----:B------:R1:W-:Y:S04]  /*1c180*/  STL [R1+0x1d4], R4 ;  /* 0x0001d40401007387 */ /* 0x0003e80000100800 */
[----:B----4-:R-:W-:Y:S04]  /*1c190*/  STL [R1+0x1e0], R58 ;  /* 0x0001e03a01007387 */ /* 0x010fe80000100800 */
[----:B------:R-:W2:Y:S01]  /*1c1a0*/  LDL.LU.64 R52, [R1+0x2f8] ;  /* 0x0002f80001347983 */ /* 0x000ea20000300a00 */
[----:B-1----:R-:W-:-:S05]  /*1c1b0*/  IMAD.MOV.U32 R4, RZ, RZ, R59 ;  /* 0x000000ffff047224 */ /* 0x002fca00078e003b */
[----:B------:R5:W-:Y:S04]  /*1c1c0*/  STL [R1+0x1dc], R4 ;  /* 0x0001dc0401007387 */ /* 0x000be80000100800 */
[----:B------:R-:W4:Y:S01]  /*1c1d0*/  LDL.LU.64 R50, [R1+0x2d8] ;  /* 0x0002d80001327983 */ /* 0x000f220000300a00 */
[----:B-----5:R-:W-:-:S03]  /*1c1e0*/  IMAD.MOV.U32 R4, RZ, RZ, R61 ;  /* 0x000000ffff047224 */ /* 0x020fc600078e003d */
[----:B------:R-:W-:Y:S04]  /*1c1f0*/  STL [R1+0x1e8], R60 ;  /* 0x0001e83c01007387 */ /* 0x000fe80000100800 */
[----:B------:R1:W-:Y:S04]  /*1c200*/  STL [R1+0x1e4], R4 ;  /* 0x0001e40401007387 */ /* 0x0003e80000100800 */
[----:B------:R-:W-:Y:S01]  /*1c210*/  STL [R1+0x1f0], R62 ;  /* 0x0001f03e01007387 */ /* 0x000fe20000100800 */
[----:B-1----:R-:W-:-:S05]  /*1c220*/  IMAD.MOV.U32 R4, RZ, RZ, R63 ;  /* 0x000000ffff047224 */ /* 0x002fca00078e003f */
[----:B------:R1:W-:Y:S04]  /*1c230*/  STL [R1+0x1ec], R4 ;  /* 0x0001ec0401007387 */ /* 0x0003e80000100800 */
[----:B------:R-:W-:Y:S04]  /*1c240*/  STL [R1+0x1f8], R66 ;  /* 0x0001f84201007387 */ /* 0x000fe80000100800 */
[----:B------:R-:W5:Y:S01]  /*1c250*/  LDL.LU.64 R56, [R1+0x300] ;  /* 0x0003000001387983 */ /* 0x000f620000300a00 */
[----:B-1----:R-:W-:Y:S02]  /*1c260*/  IMAD.MOV.U32 R4, RZ, RZ, R67 ;  /* 0x000000ffff047224 */ /* 0x002fe400078e0043 */
[----:B------:R-:W-:-:S02]  /*1c270*/  IMAD.MOV.U32 R62, RZ, RZ, R70 ;  /* 0x000000ffff3e7224 */ /* 0x000fc400078e0046 */
[----:B------:R-:W-:Y:S02]  /*1c280*/  IMAD.MOV.U32 R63, RZ, RZ, R71 ;  /* 0x000000ffff3f7224 */ /* 0x000fe400078e0047 */
[----:B------:R-:W-:Y:S02]  /*1c290*/  IMAD.MOV.U32 R70, RZ, RZ, R72 ;  /* 0x000000ffff467224 */ /* 0x000fe400078e0048 */
[----:B------:R-:W-:Y:S01]  /*1c2a0*/  IMAD.MOV.U32 R71, RZ, RZ, R73 ;  /* 0x000000ffff477224 */ /* 0x000fe200078e0049 */
[----:B---3--:R-:W-:Y:S04]  /*1c2b0*/  STL [R1+0x200], R68 ;  /* 0x0002004401007387 */ /* 0x008fe80000100800 */
[----:B------:R1:W-:Y:S04]  /*1c2c0*/  STL [R1+0x1f4], R4 ;  /* 0x0001f40401007387 */ /* 0x0003e80000100800 */
[----:B------:R-:W3:Y:S04]  /*1c2d0*/  LDL.LU.64 R58, [R1+0x338] ;  /* 0x00033800013a7983 */ /* 0x000ee80000300a00 */
[----:B------:R-:W3:Y:S01]  /*1c2e0*/  LDL.LU.64 R60, [R1+0x340] ;  /* 0x00034000013c7983 */ /* 0x000ee20000300a00 */
[----:B-1----:R-:W-:-:S03]  /*1c2f0*/  MOV R4, R69 ;  /* 0x0000004500047202 */ /* 0x002fc60000000f00 */
[----:B------:R-:W3:Y:S04]  /*1c300*/  LDL.LU.64 R66, [R1+0x350] ;  /* 0x0003500001427983 */ /* 0x000ee80000300a00 */
[----:B------:R4:W-:Y:S04]  /*1c310*/  STL [R1+0x1fc], R4 ;  /* 0x0001fc0401007387 */ /* 0x0009e80000100800 */
[----:B------:R-:W3:Y:S01]  /*1c320*/  LDL.LU.64 R72, [R1+0x348] ;  /* 0x0003480001487983 */ /* 0x000ee20000300a00 */
[----:B------:R-:W-:Y:S02]  /*1c330*/  IMAD.MOV.U32 R68, RZ, RZ, R78 ;  /* 0x000000ffff447224 */ /* 0x000fe400078e004e */
[----:B------:R-:W-:-:S02]  /*1c340*/  IMAD.MOV.U32 R69, RZ, RZ, R79 ;  /* 0x000000ffff457224 */ /* 0x000fc400078e004f */
[----:B------:R-:W3:Y:S01]  /*1c350*/  LDL.LU.64 R78, [R1+0x358] ;  /* 0x00035800014e7983 */ /* 0x000ee20000300a00 */
[----:B----4-:R-:W-:-:S03]  /*1c360*/  IMAD.MOV.U32 R4, RZ, RZ, R51 ;  /* 0x000000ffff047224 */ /* 0x010fc600078e0033 */
[----:B------:R-:W-:Y:S04]  /*1c370*/  STL [R1+0x208], R50 ;  /* 0x0002083201007387 */ /* 0x000fe80000100800 */
[----:B------:R1:W-:Y:S04]  /*1c380*/  STL [R1+0x204], R4 ;  /* 0x0002040401007387 */ /* 0x0003e80000100800 */
[----:B--2---:R-:W-:Y:S01]  /*1c390*/  STL [R1+0x210], R52 ;  /* 0x0002103401007387 */ /* 0x004fe20000100800 */
[----:B-1----:R-:W-:-:S05]  /*1c3a0*/  IMAD.MOV.U32 R4, RZ, RZ, R53 ;  /* 0x000000ffff047224 */ /* 0x002fca00078e0035 */
[----:B------:R1:W-:Y:S04]  /*1c3b0*/  STL [R1+0x20c], R4 ;  /* 0x00020c0401007387 */ /* 0x0003e80000100800 */
[----:B-----5:R-:W-:Y:S04]  /*1c3c0*/  STL [R1+0x218], R56 ;  /* 0x0002183801007387 */ /* 0x020fe80000100800 */
[----:B------:R-:W2:Y:S01]  /*1c3d0*/  LDL.LU.64 R44, [R1+0x2c8] ;  /* 0x0002c800012c7983 */ /* 0x000ea20000300a00 */
[----:B-1----:R-:W-:Y:S02]  /*1c3e0*/  IMAD.MOV.U32 R4, RZ, RZ, R57 ;  /* 0x000000ffff047224 */ /* 0x002fe400078e0039 */
[----:B------:R-:W-:-:S02]  /*1c3f0*/  IMAD.MOV.U32 R48, RZ, RZ, R68 ;  /* 0x000000ffff307224 */ /* 0x000fc400078e0044 */
[----:B------:R-:W-:Y:S02]  /*1c400*/  IMAD.MOV.U32 R49, RZ, RZ, R69 ;  /* 0x000000ffff317224 */ /* 0x000fe400078e0045 */
[----:B------:R-:W-:Y:S02]  /*1c410*/  IMAD.MOV.U32 R50, RZ, RZ, R62 ;  /* 0x000000ffff327224 */ /* 0x000fe400078e003e */
[----:B------:R-:W-:Y:S02]  /*1c420*/  IMAD.MOV.U32 R51, RZ, RZ, R63 ;  /* 0x000000ffff337224 */ /* 0x000fe400078e003f */
[----:B------:R-:W-:Y:S02]  /*1c430*/  IMAD.MOV.U32 R46, RZ, RZ, R70 ;  /* 0x000000ffff2e7224 */ /* 0x000fe400078e0046 */
[----:B------:R-:W-:Y:S02]  /*1c440*/  IMAD.MOV.U32 R47, RZ, RZ, R71 ;  /* 0x000000ffff2f7224 */ /* 0x000fe400078e0047 */
[----:B------:R-:W-:-:S02]  /*1c450*/  IMAD.MOV.U32 R52, RZ, RZ, R76 ;  /* 0x000000ffff347224 */ /* 0x000fc400078e004c */
[----:B------:R-:W-:Y:S01]  /*1c460*/  IMAD.MOV.U32 R53, RZ, RZ, R77 ;  /* 0x000000ffff357224 */ /* 0x000fe200078e004d */
[----:B------:R-:W-:Y:S01]  /*1c470*/  MOV R77, R89 ;  /* 0x00000059004d7202 */ /* 0x000fe20000000f00 */
[----:B------:R-:W-:Y:S02]  /*1c480*/  IMAD.MOV.U32 R76, RZ, RZ, R88 ;  /* 0x000000ffff4c7224 */ /* 0x000fe400078e0058 */
[----:B------:R-:W-:Y:S02]  /*1c490*/  IMAD.MOV.U32 R88, RZ, RZ, R90 ;  /* 0x000000ffff587224 */ /* 0x000fe400078e005a */
[----:B------:R-:W-:Y:S01]  /*1c4a0*/  IMAD.MOV.U32 R89, RZ, RZ, R91 ;  /* 0x000000ffff597224 */ /* 0x000fe200078e005b */
[----:B---3--:R-:W-:Y:S04]  /*1c4b0*/  STL [R1+0x220], R58 ;  /* 0x0002203a01007387 */ /* 0x008fe80000100800 */
[----:B------:R1:W-:Y:S04]  /*1c4c0*/  STL [R1+0x214], R4 ;  /* 0x0002140401007387 */ /* 0x0003e80000100800 */
[----:B------:R-:W-:Y:S01]  /*1c4d0*/  STL [R1+0x228], R60 ;  /* 0x0002283c01007387 */ /* 0x000fe20000100800 */
[----:B-1----:R-:W-:-:S05]  /*1c4e0*/  IMAD.MOV.U32 R4, RZ, RZ, R59 ;  /* 0x000000ffff047224 */ /* 0x002fca00078e003b */
[----:B------:R1:W-:Y:S04]  /*1c4f0*/  STL [R1+0x21c], R4 ;  /* 0x00021c0401007387 */ /* 0x0003e80000100800 */
[----:B------:R-:W-:Y:S01]  /*1c500*/  STL [R1+0x230], R66 ;  /* 0x0002304201007387 */ /* 0x000fe20000100800 */
[----:B-1----:R-:W-:-:S05]  /*1c510*/  IMAD.MOV.U32 R4, RZ, RZ, R61 ;  /* 0x000000ffff047224 */ /* 0x002fca00078e003d */
[----:B------:R1:W-:Y:S02]  /*1c520*/  STL [R1+0x224], R4 ;  /* 0x0002240401007387 */ /* 0x0003e40000100800 */
[----:B-1----:R-:W-:-:S05]  /*1c530*/  IMAD.MOV.U32 R4, RZ, RZ, R67 ;  /* 0x000000ffff047224 */ /* 0x002fca00078e0043 */
[----:B------:R1:W-:Y:S04]  /*1c540*/  STL [R1+0x22c], R4 ;  /* 0x00022c0401007387 */ /* 0x0003e80000100800 */
[----:B------:R-:W-:Y:S01]  /*1c550*/  STL [R1+0x238], R72 ;  /* 0x0002384801007387 */ /* 0x000fe20000100800 */
[----:B-1----:R-:W-:-:S05]  /*1c560*/  IMAD.MOV.U32 R4, RZ, RZ, R73 ;  /* 0x000000ffff047224 */ /* 0x002fca00078e0049 */
[----:B------:R1:W-:Y:S04]  /*1c570*/  STL [R1+0x234], R4 ;  /* 0x0002340401007387 */ /* 0x0003e80000100800 */
[----:B------:R-:W-:Y:S01]  /*1c580*/  STL [R1+0x240], R78 ;  /* 0x0002404e01007387 */ /* 0x000fe20000100800 */
[----:B-1----:R-:W-:-:S05]  /*1c590*/  IMAD.MOV.U32 R4, RZ, RZ, R79 ;  /* 0x000000ffff047224 */ /* 0x002fca00078e004f */
[----:B------:R1:W-:Y:S04]  /*1c5a0*/  STL [R1+0x23c], R4 ;  /* 0x00023c0401007387 */ /* 0x0003e80000100800 */
[----:B------:R3:W-:Y:S01]  /*1c5b0*/  STL [R1+0x248], R100 ;  /* 0x0002486401007387 */ /* 0x0007e20000100800 */
[----:B-1----:R-:W-:-:S03]  /*1c5c0*/  IMAD.MOV.U32 R4, RZ, RZ, R101 ;  /* 0x000000ffff047224 */ /* 0x002fc600078e0065 */
[----:B--2---:R-:W-:Y:S04]  /*1c5d0*/  STL [R1+0x250], R44 ;  /* 0x0002502c01007387 */ /* 0x004fe80000100800 */
[----:B------:R1:W-:Y:S04]  /*1c5e0*/  STL [R1+0x244], R4 ;  /* 0x0002440401007387 */ /* 0x0003e80000100800 */
[----:B------:R-:W2:Y:S01]  /*1c5f0*/  LDL.LU.64 R58, [R1+0x270] ;  /* 0x00027000013a7983 */ /* 0x000ea20000300a00 */
[----:B------:R-:W-:Y:S02]  /*1c600*/  IMAD.MOV.U32 R60, RZ, RZ, R96 ;  /* 0x000000ffff3c7224 */ /* 0x000fe400078e0060 */
[----:B------:R-:W-:Y:S01]  /*1c610*/  IMAD.MOV.U32 R61, RZ, RZ, R97 ;  /* 0x000000ffff3d7224 */ /* 0x000fe200078e0061 */
[----:B------:R-:W4:Y:S01]  /*1c620*/  LDL.LU.64 R68, [R1+0x2b0] ;  /* 0x0002b00001447983 */ /* 0x000f220000300a00 */
[----:B------:R-:W-:-:S02]  /*1c630*/  IMAD.MOV.U32 R96, RZ, RZ, R98 ;  /* 0x000000ffff607224 */ /* 0x000fc400078e0062 */
[----:B------:R-:W-:Y:S01]  /*1c640*/  IMAD.MOV.U32 R97, RZ, RZ, R99 ;  /* 0x000000ffff617224 */ /* 0x000fe200078e0063 */
[----:B------:R-:W5:Y:S01]  /*1c650*/  LDL.LU.64 R66, [R1+0x308] ;  /* 0x0003080001427983 */ /* 0x000f620000300a00 */
[----:B------:R-:W-:Y:S02]  /*1c660*/  IMAD.MOV.U32 R72, RZ, RZ, R80 ;  /* 0x000000ffff487224 */ /* 0x000fe400078e0050 */
[----:B------:R-:W-:Y:S01]  /*1c670*/  IMAD.MOV.U32 R73, RZ, RZ, R81 ;  /* 0x000000ffff497224 */ /* 0x000fe200078e0051 */
[----:B------:R-:W4:Y:S01]  /*1c680*/  LDL.LU.64 R98, [R1+0x5a8] ;  /* 0x0005a80001627983 */ /* 0x000f220000300a00 */
[----:B------:R-:W-:-:S03]  /*1c690*/  IMAD.MOV.U32 R78, RZ, RZ, R92 ;  /* 0x000000ffff4e7224 */ /* 0x000fc600078e005c */
[----:B---3--:R-:W3:Y:S01]  /*1c6a0*/  LDL.LU.64 R100, [R1+0x368] ;  /* 0x0003680001647983 */ /* 0x008ee20000300a00 */
[----:B------:R-:W-:-:S03]  /*1c6b0*/  IMAD.MOV.U32 R79, RZ, RZ, R93 ;  /* 0x000000ffff4f7224 */ /* 0x000fc600078e005d */
[----:B------:R-:W3:Y:S04]  /*1c6c0*/  LDL.LU.64 R80, [R1+0x328] ;  /* 0x0003280001507983 */ /* 0x000ee80000300a00 */
[----:B------:R-:W3:Y:S04]  /*1c6d0*/  LDL.LU.64 R62, [R1+0x2c0] ;  /* 0x0002c000013e7983 */ /* 0x000ee80000300a00 */
[----:B------:R-:W3:Y:S04]  /*1c6e0*/  LDL.LU.64 R70, [R1+0x3b8] ;  /* 0x0003b80001467983 */ /* 0x000ee80000300a00 */
[----:B------:R-:W3:Y:S04]  /*1c6f0*/  LDL.LU.64 R92, [R1+0x5a0] ;  /* 0x0005a000015c7983 */ /* 0x000ee80000300a00 */
[----:B------:R-:W3:Y:S04]  /*1c700*/  LDL.LU.64 R90, [R1+0x4c8] ;  /* 0x0004c800015a7983 */ /* 0x000ee80000300a00 */
[----:B------:R-:W3:Y:S01]  /*1c710*/  LDL.LU.64 R56, [R1+0x3c8] ;  /* 0x0003c80001387983 */ /* 0x000ee20000300a00 */
[----:B-1----:R-:W-:-:S05]  /*1c720*/  IMAD.MOV.U32 R4, RZ, RZ, R45 ;  /* 0x000000ffff047224 */ /* 0x002fca00078e002d */
[----:B------:R1:W-:Y:S04]  /*1c730*/  STL [R1+0x24c], R4 ;  /* 0x00024c0401007387 */ /* 0x0003e80000100800 */
[----:B------:R1:W-:Y:S02]  /*1c740*/  STL [R1+0x258], R46 ;  /* 0x0002582e01007387 */ /* 0x0003e40000100800 */
[----:B-1----:R-:W-:-:S05]  /*1c750*/  IMAD.MOV.U32 R4, RZ, RZ, R47 ;  /* 0x000000ffff047224 */ /* 0x002fca00078e002f */
[----:B------:R1:W-:Y:S04]  /*1c760*/  STL [R1+0x254], R4 ;  /* 0x0002540401007387 */ /* 0x0003e80000100800 */
[----:B------:R1:W-:Y:S04]  /*1c770*/  STL [R1+0x260], R48 ;  /* 0x0002603001007387 */ /* 0x0003e80000100800 */
[----:B------:R-:W4:Y:S01]  /*1c780*/  LDL.LU.64 R46, [R1+0x3c0] ;  /* 0x0003c000012e7983 */ /* 0x000f220000300a00 */
[----:B-1----:R-:W-:-:S03]  /*1c790*/  IMAD.MOV.U32 R4, RZ, RZ, R49 ;  /* 0x000000ffff047224 */ /* 0x002fc600078e0031 */
[----:B------:R-:W-:Y:S04]  /*1c7a0*/  STL [R1+0x268], R50 ;  /* 0x0002683201007387 */ /* 0x000fe80000100800 */
[----:B------:R1:W-:Y:S04]  /*1c7b0*/  STL [R1+0x25c], R4 ;  /* 0x00025c0401007387 */ /* 0x0003e80000100800 */
[----:B------:R-:W5:Y:S01]  /*1c7c0*/  LDL.LU.64 R48, [R1+0x388] ;  /* 0x0003880001307983 */ /* 0x000f620000300a00 */
[----:B-1----:R-:W-:-:S05]  /*1c7d0*/  IMAD.MOV.U32 R4, RZ, RZ, R51 ;  /* 0x000000ffff047224 */ /* 0x002fca00078e0033 */
[----:B------:R2:W-:Y:S02]  /*1c7e0*/  STL [R1+0x264], R4 ;  /* 0x0002640401007387 */ /* 0x0005e40000100800 */
[----:B--2---:R-:W-:Y:S02]  /*1c7f0*/  IMAD.MOV.U32 R4, RZ, RZ, R59 ;  /* 0x000000ffff047224 */ /* 0x004fe400078e003b */
[----:B------:R1:W-:Y:S04]  /*1c800*/  STL [R1+0x270], R58 ;  /* 0x0002703a01007387 */ /* 0x0003e80000100800 */
[----:B------:R2:W-:Y:S04]  /*1c810*/  STL [R1+0x26c], R4 ;  /* 0x00026c0401007387 */ /* 0x0005e80000100800 */
[----:B-1----:R-:W5:Y:S04]  /*1c820*/  LDL.LU.64 R58, [R1+0x310] ;  /* 0x00031000013a7983 */ /* 0x002f680000300a00 */
[----:B---3--:R1:W-:Y:S04]  /*1c830*/  STL [R1+0x278], R56 ;  /* 0x0002783801007387 */ /* 0x0083e80000100800 */
[----:B------:R-:W3:Y:S01]  /*1c840*/  LDL.LU.64 R50, [R1+0x2a0] ;  /* 0x0002a00001327983 */ /* 0x000ee20000300a00 */
[----:B--2---:R-:W-:-:S05]  /*1c850*/  IMAD.MOV.U32 R4, RZ, RZ, R57 ;  /* 0x000000ffff047224 */ /* 0x004fca00078e0039 */
[----:B------:R2:W-:Y:S04]  /*1c860*/  STL [R1+0x274], R4 ;  /* 0x0002740401007387 */ /* 0x0005e80000100800 */
[----:B----4-:R-:W-:Y:S04]  /*1c870*/  STL [R1+0x280], R46 ;  /* 0x0002802e01007387 */ /* 0x010fe80000100800 */
[----:B-1----:R-:W4:Y:S01]  /*1c880*/  LDL.LU.64 R56, [R1+0x408] ;  /* 0x0004080001387983 */ /* 0x002f220000300a00 */
[----:B--2---:R-:W-:-:S05]  /*1c890*/  IMAD.MOV.U32 R4, RZ, RZ, R47 ;  /* 0x000000ffff047224 */ /* 0x004fca00078e002f */
[----:B------:R1:W-:Y:S04]  /*1c8a0*/  STL [R1+0x27c], R4 ;  /* 0x00027c0401007387 */ /* 0x0003e80000100800 */
[----:B-----5:R-:W-:Y:S01]  /*1c8b0*/  STL [R1+0x288], R48 ;  /* 0x0002883001007387 */ /* 0x020fe20000100800 */
[----:B-1----:R-:W-:-:S05]  /*1c8c0*/  IMAD.MOV.U32 R4, RZ, RZ, R49 ;  /* 0x000000ffff047224 */ /* 0x002fca00078e0031 */
[----:B------:R1:W-:Y:S02]  /*1c8d0*/  STL [R1+0x284], R4 ;  /* 0x0002840401007387 */ /* 0x0003e40000100800 */
[----:B-1----:R-:W-:Y:S02]  /*1c8e0*/  IMAD.MOV.U32 R4, RZ, RZ, R59 ;  /* 0x000000ffff047224 */ /* 0x002fe400078e003b */
[----:B------:R-:W-:Y:S04]  /*1c8f0*/  STL [R1+0x290], R58 ;  /* 0x0002903a01007387 */ /* 0x000fe80000100800 */
[----:B------:R-:W-:Y:S04]  /*1c900*/  STL [R1+0x298], R62 ;  /* 0x0002983e01007387 */ /* 0x000fe80000100800 */
[----:B------:R1:W-:Y:S02]  /*1c910*/  STL [R1+0x28c], R4 ;  /* 0x00028c0401007387 */ /* 0x0003e40000100800 */
[----:B-1----:R-:W-:-:S02]  /*1c920*/  IMAD.MOV.U32 R4, RZ, RZ, R63 ;  /* 0x000000ffff047224 */ /* 0x002fc400078e003f */
[----:B------:R-:W2:Y:S01]  /*1c930*/  LDL.LU.64 R62, [R1+0x400] ;  /* 0x00040000013e7983 */ /* 0x000ea20000300a00 */
[----:B------:R-:W-:Y:S02]  /*1c940*/  IMAD.MOV.U32 R58, RZ, RZ, R66 ;  /* 0x000000ffff3a7224 */ /* 0x000fe400078e0042 */
[----:B------:R-:W-:Y:S01]  /*1c950*/  IMAD.MOV.U32 R59, RZ, RZ, R67 ;  /* 0x000000ffff3b7224 */ /* 0x000fe200078e0043 */
[----:B------:R1:W-:Y:S04]  /*1c960*/  STL [R1+0x294], R4 ;  /* 0x0002940401007387 */ /* 0x0003e80000100800 */
[----:B---3--:R-:W-:Y:S04]  /*1c970*/  STL [R1+0x2a0], R50 ;  /* 0x0002a03201007387 */ /* 0x008fe80000100800 */
[----:B------:R-:W3:Y:S01]  /*1c980*/  LDL.LU.64 R66, [R1+0x380] ;  /* 0x0003800001427983 */ /* 0x000ee20000300a00 */
[----:B-1----:R-:W-:-:S05]  /*1c990*/  IMAD.MOV.U32 R4, RZ, RZ, R51 ;  /* 0x000000ffff047224 */ /* 0x002fca00078e0033 */
[----:B------:R1:W-:Y:S04]  /*1c9a0*/  STL [R1+0x29c], R4 ;  /* 0x00029c0401007387 */ /* 0x0003e80000100800 */
[----:B------:R-:W-:Y:S01]  /*1c9b0*/  STL [R1+0x2a8], R52 ;  /* 0x0002a83401007387 */ /* 0x000fe20000100800 */
[----:B-1----:R-:W-:-:S05]  /*1c9c0*/  IMAD.MOV.U32 R4, RZ, RZ, R53 ;  /* 0x000000ffff047224 */ /* 0x002fca00078e0035 */
[----:B------:R1:W-:Y:S04]  /*1c9d0*/  STL [R1+0x2a4], R4 ;  /* 0x0002a40401007387 */ /* 0x0003e80000100800 */
[----:B------:R5:W-:Y:S01]  /*1c9e0*/  STL [R1+0x2b0], R68 ;  /* 0x0002b04401007387 */ /* 0x000be20000100800 */
[----:B-1----:R-:W-:-:S03]  /*1c9f0*/  IMAD.MOV.U32 R4, RZ, RZ, R69 ;  /* 0x000000ffff047224 */ /* 0x002fc600078e0045 */
[----:B----4-:R-:W-:Y:S04]  /*1ca00*/  STL [R1+0x2b8], R56 ;  /* 0x0002b83801007387 */ /* 0x010fe80000100800 */
[----:B------:R1:W-:Y:S04]  /*1ca10*/  STL [R1+0x2ac], R4 ;  /* 0x0002ac0401007387 */ /* 0x0003e80000100800 */
[----:B-----5:R-:W4:Y:S01]  /*1ca20*/  LDL.LU.64 R68, [R1+0x2e0] ;  /* 0x0002e00001447983 */ /* 0x020f220000300a00 */
[----:B-1----:R-:W-:-:S03]  /*1ca30*/  IMAD.MOV.U32 R4, RZ, RZ, R57 ;  /* 0x000000ffff047224 */ /* 0x002fc600078e0039 */
[----:B--2---:R-:W-:Y:S04]  /*1ca40*/  STL [R1+0x2c0], R62 ;  /* 0x0002c03e01007387 */ /* 0x004fe80000100800 */
[----:B------:R1:W-:Y:S02]  /*1ca50*/  STL [R1+0x2b4], R4 ;  /* 0x0002b40401007387 */ /* 0x0003e40000100800 */
[----:B-1----:R-:W-:-:S05]  /*1ca60*/  MOV R4, R63 ;  /* 0x0000003f00047202 */ /* 0x002fca0000000f00 */
[----:B------:R1:W-:Y:S04]  /*1ca70*/  STL [R1+0x2bc], R4 ;  /* 0x0002bc0401007387 */ /* 0x0003e80000100800 */
[----:B------:R-:W2:Y:S01]  /*1ca80*/  LDL.LU.64 R62, [R1+0x448] ;  /* 0x00044800013e7983 */ /* 0x000ea20000300a00 */
[----:B-1----:R-:W-:-:S03]  /*1ca90*/  IMAD.MOV.U32 R4, RZ, RZ, R71 ;  /* 0x000000ffff047224 */ /* 0x002fc600078e0047 */
[----:B------:R1:W-:Y:S04]  /*1caa0*/  STL [R1+0x2c8], R70 ;  /* 0x0002c84601007387 */ /* 0x0003e80000100800 */
[----:B------:R5:W-:Y:S04]  /*1cab0*/  STL [R1+0x2c4], R4 ;  /* 0x0002c40401007387 */ /* 0x000be80000100800 */
[----:B---3--:R3:W-:Y:S01]  /*1cac0*/  STL [R1+0x2d0], R66 ;  /* 0x0002d04201007387 */ /* 0x0087e20000100800 */
[----:B-1----:R-:W-:Y:S02]  /*1cad0*/  IMAD.MOV.U32 R70, RZ, RZ, R82 ;  /* 0x000000ffff467224 */ /* 0x002fe400078e0052 */
[----:B------:R-:W-:-:S02]  /*1cae0*/  IMAD.MOV.U32 R71, RZ, RZ, R83 ;  /* 0x000000ffff477224 */ /* 0x000fc400078e0053 */
[----:B------:R-:W2:Y:S01]  /*1caf0*/  LDL.LU.64 R82, [R1+0x440] ;  /* 0x0004400001527983 */ /* 0x000ea20000300a00 */
[----:B-----5:R-:W-:-:S05]  /*1cb00*/  IMAD.MOV.U32 R4, RZ, RZ, R67 ;  /* 0x000000ffff047224 */ /* 0x020fca00078e0043 */
[----:B------:R1:W-:Y:S04]  /*1cb10*/  STL [R1+0x2cc], R4 ;  /* 0x0002cc0401007387 */ /* 0x0003e80000100800 */
[----:B------:R-:W-:Y:S04]  /*1cb20*/  STL [R1+0x2d8], R58 ;  /* 0x0002d83a01007387 */ /* 0x000fe80000100800 */
[----:B---3--:R-:W3:Y:S01]  /*1cb30*/  LDL.LU.64 R66, [R1+0x398] ;  /* 0x0003980001427983 */ /* 0x008ee20000300a00 */
[----:B-1----:R-:W-:-:S03]  /*1cb40*/  IMAD.MOV.U32 R4, RZ, RZ, R59 ;  /* 0x000000ffff047224 */ /* 0x002fc600078e003b */
[----:B----4-:R-:W-:Y:S04]  /*1cb50*/  STL [R1+0x2e0], R68 ;  /* 0x0002e04401007387 */ /* 0x010fe80000100800 */
[----:B------:R1:W-:Y:S02]  /*1cb60*/  STL [R1+0x2d4], R4 ;  /* 0x0002d40401007387 */ /* 0x0003e40000100800 */
[----:B-1----:R-:W-:-:S05]  /*1cb70*/  IMAD.MOV.U32 R4, RZ, RZ, R69 ;  /* 0x000000ffff047224 */ /* 0x002fca00078e0045 */
[----:B------:R1:W-:Y:S04]  /*1cb80*/  STL [R1+0x2dc], R4 ;  /* 0x0002dc0401007387 */ /* 0x0003e80000100800 */
[----:B------:R4:W-:Y:S04]  /*1cb90*/  STL [R1+0x2e8], R78 ;  /* 0x0002e84e01007387 */ /* 0x0009e80000100800 */
[----:B------:R-:W5:Y:S01]  /*1cba0*/  LDL.LU.64 R68, [R1+0x320] ;  /* 0x0003200001447983 */ /* 0x000f620000300a00 */
[----:B-1----:R-:W-:-:S03]  /*1cbb0*/  IMAD.MOV.U32 R4, RZ, RZ, R79 ;  /* 0x000000ffff047224 */ /* 0x002fc600078e004f */
[----:B------:R-:W-:Y:S04]  /*1cbc0*/  STL [R1+0x2f0], R60 ;  /* 0x0002f03c01007387 */ /* 0x000fe80000100800 */
[----:B------:R1:W-:Y:S01]  /*1cbd0*/  STL [R1+0x2e4], R4 ;  /* 0x0002e40401007387 */ /* 0x0003e20000100800 */
[----:B----4-:R-:W-:Y:S02]  /*1cbe0*/  IMAD.MOV.U32 R78, RZ, RZ, R80 ;  /* 0x000000ffff4e7224 */ /* 0x010fe400078e0050 */
[----:B------:R-:W-:Y:S02]  /*1cbf0*/  IMAD.MOV.U32 R79, RZ, RZ, R81 ;  /* 0x000000ffff4f7224 */ /* 0x000fe400078e0051 */
[----:B------:R-:W4:Y:S01]  /*1cc00*/  LDL.LU.64 R80, [R1+0x330] ;  /* 0x0003300001507983 */ /* 0x000f220000300a00 */
[----:B-1----:R-:W-:-:S03]  /*1cc10*/  IMAD.MOV.U32 R4, RZ, RZ, R61 ;  /* 0x000000ffff047224 */ /* 0x002fc600078e003d */
[----:B--2---:R-:W-:Y:S04]  /*1cc20*/  STL [R1+0x2f8], R62 ;  /* 0x0002f83e01007387 */ /* 0x004fe80000100800 */
[----:B------:R1:W-:Y:S02]  /*1cc30*/  STL [R1+0x2ec], R4 ;  /* 0x0002ec0401007387 */ /* 0x0003e40000100800 */
[----:B-1----:R-:W-:-:S05]  /*1cc40*/  IMAD.MOV.U32 R4, RZ, RZ, R63 ;  /* 0x000000ffff047224 */ /* 0x002fca00078e003f */
[----:B------:R1:W-:Y:S04]  /*1cc50*/  STL [R1+0x2f4], R4 ;  /* 0x0002f40401007387 */ /* 0x0003e80000100800 */
[----:B------:R2:W-:Y:S01]  /*1cc60*/  STL [R1+0x300], R82 ;  /* 0x0003005201007387 */ /* 0x0005e20000100800 */
[----:B-1----:R-:W-:-:S05]  /*1cc70*/  IMAD.MOV.U32 R4, RZ, RZ, R83 ;  /* 0x000000ffff047224 */ /* 0x002fca00078e0053 */
[----:B------:R1:W-:Y:S04]  /*1cc80*/  STL [R1+0x2fc], R4 ;  /* 0x0002fc0401007387 */ /* 0x0003e80000100800 */
[----:B--2---:R-:W2:Y:S01]  /*1cc90*/  LDL.LU.64 R82, [R1+0x558] ;  /* 0x0005580001527983 */ /* 0x004ea20000300a00 */
[----:B-1----:R-:W-:-:S03]  /*1cca0*/  IMAD.MOV.U32 R4, RZ, RZ, R73 ;  /* 0x000000ffff047224 */ /* 0x002fc600078e0049 */
[----:B------:R1:W-:Y:S04]  /*1ccb0*/  STL [R1+0x308], R72 ;  /* 0x0003084801007387 */ /* 0x0003e80000100800 */
[----:B------:R1:W-:Y:S04]  /*1ccc0*/  STL [R1+0x304], R4 ;  /* 0x0003040401007387 */ /* 0x0003e80000100800 */
[----:B---3--:R-:W-:Y:S04]  /*1ccd0*/  STL [R1+0x310], R66 ;  /* 0x0003104201007387 */ /* 0x008fe80000100800 */
[----:B-1----:R-:W3:Y:S01]  /*1cce0*/  LDL.LU.64 R72, [R1+0x3d8] ;  /* 0x0003d80001487983 */ /* 0x002ee20000300a00 */
[----:B------:R-:W-:-:S03]  /*1ccf0*/  IMAD.MOV.U32 R4, RZ, RZ, R67 ;  /* 0x000000ffff047224 */ /* 0x000fc600078e0043 */
[----:B------:R-:W-:Y:S04]  /*1cd00*/  STL [R1+0x318], R76 ;  /* 0x0003184c01007387 */ /* 0x000fe80000100800 */
[----:B------:R1:W-:Y:S04]  /*1cd10*/  STL [R1+0x30c], R4 ;  /* 0x00030c0401007387 */ /* 0x0003e80000100800 */
[----:B-----5:R-:W-:Y:S01]  /*1cd20*/  STL [R1+0x320], R68 ;  /* 0x0003204401007387 */ /* 0x020fe20000100800 */
[----:B-1----:R-:W-:-:S05]  /*1cd30*/  IMAD.MOV.U32 R4, RZ, RZ, R77 ;  /* 0x000000ffff047224 */ /* 0x002fca00078e004d */
[----:B------:R1:W-:Y:S04]  /*1cd40*/  STL [R1+0x314], R4 ;  /* 0x0003140401007387 */ /* 0x0003e80000100800 */
[----:B------:R-:W5:Y:S01]  /*1cd50*/  LDL.LU.64 R76, [R1+0x360] ;  /* 0x00036000014c7983 */ /* 0x000f620000300a00 */
[----:B-1----:R-:W-:-:S05]  /*1cd60*/  IMAD.MOV.U32 R4, RZ, RZ, R69 ;  /* 0x000000ffff047224 */ /* 0x002fca00078e0045 */
[----:B------:R1:W-:Y:S04]  /*1cd70*/  STL [R1+0x31c], R4 ;  /* 0x00031c0401007387 */ /* 0x0003e80000100800 */
[----:B------:R4:W-:Y:S01]  /*1cd80*/  STL [R1+0x328], R78 ;  /* 0x0003284e01007387 */ /* 0x0009e20000100800 */
[----:B-1----:R-:W-:-:S03]  /*1cd90*/  IMAD.MOV.U32 R4, RZ, RZ, R79 ;  /* 0x000000ffff047224 */ /* 0x002fc600078e004f */
[----:B----4-:R-:W4:Y:S04]  /*1cda0*/  LDL.LU.64 R78, [R1+0x370] ;  /* 0x00037000014e7983 */ /* 0x010f280000300a00 */
[----:B------:R1:W-:Y:S04]  /*1cdb0*/  STL [R1+0x324], R4 ;  /* 0x0003240401007387 */ /* 0x0003e80000100800 */
[----:B------:R1:W-:Y:S02]  /*1cdc0*/  STL [R1+0x330], R80 ;  /* 0x0003305001007387 */ /* 0x0003e40000100800 */
[----:B-1----:R-:W-:-:S02]  /*1cdd0*/  IMAD.MOV.U32 R4, RZ, RZ, R81 ;  /* 0x000000ffff047224 */ /* 0x002fc400078e0051 */
[----:B------:R-:W-:Y:S04]  /*1cde0*/  STL [R1+0x338], R70 ;  /* 0x0003384601007387 */ /* 0x000fe80000100800 */
[----:B------:R1:W-:Y:S04]  /*1cdf0*/  STL [R1+0x32c], R4 ;  /* 0x00032c0401007387 */ /* 0x0003e80000100800 */
[----:B------:R-:W4:Y:S01]  /*1ce00*/  LDL.LU.64 R80, [R1+0x550] ;  /* 0x0005500001507983 */ /* 0x000f220000300a00 */
[----:B-1----:R-:W-:-:S05]  /*1ce10*/  IMAD.MOV.U32 R4, RZ, RZ, R71 ;  /* 0x000000ffff047224 */ /* 0x002fca00078e0047 */
[----:B------:R1:W-:Y:S04]  /*1ce20*/  STL [R1+0x334], R4 ;  /* 0x0003340401007387 */ /* 0x0003e80000100800 */
[----:B--2---:R2:W-:Y:S01]  /*1ce30*/  STL [R1+0x340], R82 ;  /* 0x0003405201007387 */ /* 0x0045e20000100800 */
[----:B-1----:R-:W-:-:S03]  /*1ce40*/  IMAD.MOV.U32 R4, RZ, RZ, R83 ;  /* 0x000000ffff047224 */ /* 0x002fc600078e0053 */
[----:B--2---:R-:W2:Y:S04]  /*1ce50*/  LDL.LU.64 R82, [R1+0x418] ;  /* 0x0004180001527983 */ /* 0x004ea80000300a00 */
[----:B------:R1:W-:Y:S04]  /*1ce60*/  STL [R1+0x33c], R4 ;  /* 0x00033c0401007387 */ /* 0x0003e80000100800 */
[----:B------:R3:W-:Y:S01]  /*1ce70*/  STL [R1+0x348], R86 ;  /* 0x0003485601007387 */ /* 0x0007e20000100800 */
[----:B-1----:R-:W-:-:S03]  /*1ce80*/  IMAD.MOV.U32 R4, RZ, RZ, R87 ;  /* 0x000000ffff047224 */ /* 0x002fc600078e0057 */
[----:B---3--:R-:W-:Y:S04]  /*1ce90*/  STL [R1+0x350], R72 ;  /* 0x0003504801007387 */ /* 0x008fe80000100800 */
[----:B------:R1:W-:Y:S04]  /*1cea0*/  STL [R1+0x344], R4 ;  /* 0x0003440401007387 */ /* 0x0003e80000100800 */
[----:B------:R-:W3:Y:S01]  /*1ceb0*/  LDL.LU.64 R86, [R1+0x3a0] ;  /* 0x0003a00001567983 */ /* 0x000ee20000300a00 */
[----:B-1----:R-:W-:-:S05]  /*1cec0*/  IMAD.MOV.U32 R4, RZ, RZ, R73 ;  /* 0x000000ffff047224 */ /* 0x002fca00078e0049 */
[----:B------:R1:W-:Y:S04]  /*1ced0*/  STL [R1+0x34c], R4 ;  /* 0x00034c0401007387 */ /* 0x0003e80000100800 */
[----:B------:R5:W-:Y:S01]  /*1cee0*/  STL [R1+0x358], R88 ;  /* 0x0003585801007387 */ /* 0x000be20000100800 */
[----:B-1----:R-:W-:-:S03]  /*1cef0*/  IMAD.MOV.U32 R4, RZ, RZ, R89 ;  /* 0x000000ffff047224 */ /* 0x002fc600078e0059 */
[----:B-----5:R-:W5:Y:S04]  /*1cf00*/  LDL.LU.64 R88, [R1+0x3b0] ;  /* 0x0003b00001587983 */ /* 0x020f680000300a00 */
[----:B------:R1:W-:Y:S04]  /*1cf10*/  STL [R1+0x354], R4 ;  /* 0x0003540401007387 */ /* 0x0003e80000100800 */
[----:B------:R-:W-:Y:S01]  /*1cf20*/  STL [R1+0x360], R76 ;  /* 0x0003604c01007387 */ /* 0x000fe20000100800 */
[----:B-1----:R-:W-:-:S05]  /*1cf30*/  IMAD.MOV.U32 R4, RZ, RZ, R77 ;  /* 0x000000ffff047224 */ /* 0x002fca00078e004d */
[----:B------:R1:W-:Y:S04]  /*1cf40*/  STL [R1+0x35c], R4 ;  /* 0x00035c0401007387 */ /* 0x0003e80000100800 */
[----:B------:R1:W-:Y:S02]  /*1cf50*/  STL [R1+0x368], R100 ;  /* 0x0003686401007387 */ /* 0x0003e40000100800 */
[----:B-1----:R-:W-:Y:S02]  /*1cf60*/  IMAD.MOV.U32 R4, RZ, RZ, R101 ;  /* 0x000000ffff047224 */ /* 0x002fe400078e0065 */
[----:B------:R-:W5:Y:S04]  /*1cf70*/  LDL.LU.64 R100, [R1+0x548] ;  /* 0x0005480001647983 */ /* 0x000f680000300a00 */
[----:B------:R1:W-:Y:S04]  /*1cf80*/  STL [R1+0x364], R4 ;  /* 0x0003640401007387 */ /* 0x0003e80000100800 */
[----:B----4-:R-:W-:Y:S01]  /*1cf90*/  STL [R1+0x370], R78 ;  /* 0x0003704e01007387 */ /* 0x010fe20000100800 */
[----:B-1----:R-:W-:-:S05]  /*1cfa0*/  MOV R4, R79 ;  /* 0x0000004f00047202 */ /* 0x002fca0000000f00 */
[----:B------:R1:W-:Y:S04]  /*1cfb0*/  STL [R1+0x36c], R4 ;  /* 0x00036c0401007387 */ /* 0x0003e80000100800 */
[----:B------:R4:W-:Y:S01]  /*1cfc0*/  STL [R1+0x378], R92 ;  /* 0x0003785c01007387 */ /* 0x0009e20000100800 */
[----:B-1----:R-:W-:-:S03]  /*1cfd0*/  IMAD.MOV.U32 R4, RZ, RZ, R93 ;  /* 0x000000ffff047224 */ /* 0x002fc600078e005d */
[----:B----4-:R-:W4:Y:S04]  /*1cfe0*/  LDL.LU.64 R92, [R1+0x458] ;  /* 0x00045800015c7983 */ /* 0x010f280000300a00 */
[----:B------:R1:W-:Y:S04]  /*1cff0*/  STL [R1+0x374], R4 ;  /* 0x0003740401007387 */ /* 0x0003e80000100800 */
[----:B------:R-:W-:Y:S01]  /*1d000*/  STL [R1+0x380], R80 ;  /* 0x0003805001007387 */ /* 0x000fe20000100800 */
[----:B-1----:R-:W-:-:S05]  /*1d010*/  IMAD.MOV.U32 R4, RZ, RZ, R81 ;  /* 0x000000ffff047224 */ /* 0x002fca00078e0051 */
[----:B------:R1:W-:Y:S04]  /*1d020*/  STL [R1+0x37c], R4 ;  /* 0x00037c0401007387 */ /* 0x0003e80000100800 */
[----:B------:R1:W-:Y:S02]  /*1d030*/  STL [R1+0x388], R106 ;  /* 0x0003886a01007387 */ /* 0x0003e40000100800 */
[----:B-1----:R-:W-:Y:S02]  /*1d040*/  IMAD.MOV.U32 R4, RZ, RZ, R107 ;  /* 0x000000ffff047224 */ /* 0x002fe400078e006b */
[----:B------:R-:W4:Y:S04]  /*1d050*/  LDL.LU.64 R106, [R1+0x3e0] ;  /* 0x0003e000016a7983 */ /* 0x000f280000300a00 */
[----:B------:R2:W-:Y:S02]  /*1d060*/  STL [R1+0x384], R4 ;  /* 0x0003840401007387 */ /* 0x0005e40000100800 */
[----:B--2---:R-:W-:-:S02]  /*1d070*/  IMAD.MOV.U32 R4, RZ, RZ, R83 ;  /* 0x000000ffff047224 */ /* 0x004fc400078e0053 */
[----:B------:R-:W-:Y:S04]  /*1d080*/  STL [R1+0x390], R82 ;  /* 0x0003905201007387 */ /* 0x000fe80000100800 */
[----:B------:R1:W-:Y:S04]  /*1d090*/  STL [R1+0x38c], R4 ;  /* 0x00038c0401007387 */ /* 0x0003e80000100800 */
[----:B------:R2:W-:Y:S01]  /*1d0a0*/  STL [R1+0x398], R110 ;  /* 0x0003986e01007387 */ /* 0x0005e20000100800 */
[----:B-1----:R-:W-:-:S03]  /*1d0b0*/  IMAD.MOV.U32 R4, RZ, RZ, R111 ;  /* 0x000000ffff047224 */ /* 0x002fc600078e006f */
[----:B--2---:R-:W2:Y:S04]  /*1d0c0*/  LDL.LU.64 R110, [R1+0x3f0] ;  /* 0x0003f000016e7983 */ /* 0x004ea80000300a00 */
[----:B------:R1:W-:Y:S04]  /*1d0d0*/  STL [R1+0x394], R4 ;  /* 0x0003940401007387 */ /* 0x0003e80000100800 */
[----:B---3--:R-:W-:Y:S01]  /*1d0e0*/  STL [R1+0x3a0], R86 ;  /* 0x0003a05601007387 */ /* 0x008fe20000100800 */
[----:B-1----:R-:W-:-:S05]  /*1d0f0*/  IMAD.MOV.U32 R4, RZ, RZ, R87 ;  /* 0x000000ffff047224 */ /* 0x002fca00078e0057 */
[----:B------:R1:W-:Y:S04]  /*1d100*/  STL [R1+0x39c], R4 ;  /* 0x00039c0401007387 */ /* 0x0003e80000100800 */
[----:B------:R3:W-:Y:S01]  /*1d110*/  STL [R1+0x3a8], R112 ;  /* 0x0003a87001007387 */ /* 0x0007e20000100800 */
[----:B-1----:R-:W-:-:S03]  /*1d120*/  IMAD.MOV.U32 R4, RZ, RZ, R113 ;  /* 0x000000ffff047224 */ /* 0x002fc600078e0071 */
[----:B---3--:R-:W3:Y:S04]  /*1d130*/  LDL.LU.64 R112, [R1+0x540] ;  /* 0x0005400001707983 */ /* 0x008ee80000300a00 */
[----:B------:R1:W-:Y:S04]  /*1d140*/  STL [R1+0x3a4], R4 ;  /* 0x0003a40401007387 */ /* 0x0003e80000100800 */
[----:B-----5:R5:W-:Y:S01]  /*1d150*/  STL [R1+0x3b0], R88 ;  /* 0x0003b05801007387 */ /* 0x020be20000100800 */
[----:B-1----:R-:W-:-:S03]  /*1d160*/  IMAD.MOV.U32 R4, RZ, RZ, R89 ;  /* 0x000000ffff047224 */ /* 0x002fc600078e0059 */
[----:B-----5:R-:W5:Y:S04]  /*1d170*/  LDL.LU.64 R88, [R1+0x4c0] ;  /* 0x0004c00001587983 */ /* 0x020f680000300a00 */
[----:B------:R1:W-:Y:S04]  /*1d180*/  STL [R1+0x3ac], R4 ;  /* 0x0003ac0401007387 */ /* 0x0003e80000100800 */
[----:B------:R1:W-:Y:S02]  /*1d190*/  STL [R1+0x3b8], R98 ;  /* 0x0003b86201007387 */ /* 0x0003e40000100800 */
[----:B-1----:R-:W-:-:S02]  /*1d1a0*/  IMAD.MOV.U32 R4, RZ, RZ, R99 ;  /* 0x000000ffff047224 */ /* 0x002fc400078e0063 */
[----:B------:R-:W5:Y:S04]  /*1d1b0*/  LDL.LU.64 R98, [R1+0x480] ;  /* 0x0004800001627983 */ /* 0x000f680000300a00 */
        /* <DEDUP_REMOVED lines=9> */
[----:B----4-:R4:W-:Y:S01]  /*1d250*/  STL [R1+0x3d0], R92 ;  /* 0x0003d05c01007387 */ /* 0x0109e20000100800 */
[----:B-1----:R-:W-:-:S03]  /*1d260*/  IMAD.MOV.U32 R4, RZ, RZ, R93 ;  /* 0x000000ffff047224 */ /* 0x002fc600078e005d */
[----:B----4-:R-:W4:Y:S04]  /*1d270*/  LDL.LU.64 R92, [R1+0x428] ;  /* 0x00042800015c7983 */ /* 0x010f280000300a00 */
[----:B------:R1:W-:Y:S04]  /*1d280*/  STL [R1+0x3cc], R4 ;  /* 0x0003cc0401007387 */ /* 0x0003e80000100800 */
[----:B------:R1:W-:Y:S02]  /*1d290*/  STL [R1+0x3d8], R102 ;  /* 0x0003d86601007387 */ /* 0x0003e40000100800 */
[----:B-1----:R-:W-:-:S02]  /*1d2a0*/  IMAD.MOV.U32 R4, RZ, RZ, R103 ;  /* 0x000000ffff047224 */ /* 0x002fc400078e0067 */
[----:B------:R-:W4:Y:S04]  /*1d2b0*/  LDL.LU.64 R102, [R1+0x430] ;  /* 0x0004300001667983 */ /* 0x000f280000300a00 */
        /* <DEDUP_REMOVED lines=9> */
[----:B--2---:R2:W-:Y:S01]  /*1d350*/  STL [R1+0x3f0], R110 ;  /* 0x0003f06e01007387 */ /* 0x0045e20000100800 */
[----:B-1----:R-:W-:-:S03]  /*1d360*/  IMAD.MOV.U32 R4, RZ, RZ, R111 ;  /* 0x000000ffff047224 */ /* 0x002fc600078e006f */
[----:B--2---:R-:W2:Y:S04]  /*1d370*/  LDL.LU.64 R110, [R1+0x4b8] ;  /* 0x0004b800016e7983 */ /* 0x004ea80000300a00 */
[----:B------:R1:W-:Y:S04]  /*1d380*/  STL [R1+0x3ec], R4 ;  /* 0x0003ec0401007387 */ /* 0x0003e80000100800 */
[----:B------:R1:W-:Y:S02]  /*1d390*/  STL [R1+0x3f8], R96 ;  /* 0x0003f86001007387 */ /* 0x0003e40000100800 */
[----:B-1----:R-:W-:-:S02]  /*1d3a0*/  IMAD.MOV.U32 R4, RZ, RZ, R97 ;  /* 0x000000ffff047224 */ /* 0x002fc400078e0061 */
[----:B------:R-:W2:Y:S04]  /*1d3b0*/  LDL.LU.64 R96, [R1+0x488] ;  /* 0x0004880001607983 */ /* 0x000ea80000300a00 */
[----:B------:R1:W-:Y:S04]  /*1d3c0*/  STL [R1+0x3f4], R4 ;  /* 0x0003f40401007387 */ /* 0x0003e80000100800 */
[----:B---3--:R3:W-:Y:S01]  /*1d3d0*/  STL [R1+0x400], R112 ;  /* 0x0004007001007387 */ /* 0x0087e20000100800 */
        /* <DEDUP_REMOVED lines=19> */
[----:B----4-:R-:W-:Y:S04]  /*1d510*/  STL [R1+0x428], R92 ;  /* 0x0004285c01007387 */ /* 0x010fe80000100800 */
[----:B------:R-:W4:Y:S01]  /*1d520*/  LDL.LU.64 R86, [R1+0x580] ;  /* 0x0005800001567983 */ /* 0x000f220000300a00 */
[----:B-1----:R-:W-:-:S05]  /*1d530*/  IMAD.MOV.U32 R4, RZ, RZ, R93 ;  /* 0x000000ffff047224 */ /* 0x002fca00078e005d */
[----:B------:R1:W-:Y:S04]  /*1d540*/  STL [R1+0x424], R4 ;  /* 0x0004240401007387 */ /* 0x0003e80000100800 */
[----:B------:R1:W-:Y:S02]  /*1d550*/  STL [R1+0x430], R102 ;  /* 0x0004306601007387 */ /* 0x0003e40000100800 */
[----:B-1----:R-:W-:Y:S02]  /*1d560*/  IMAD.MOV.U32 R4, RZ, RZ, R103 ;  /* 0x000000ffff047224 */ /* 0x002fe400078e0067 */
[----:B------:R-:W4:Y:S04]  /*1d570*/  LDL.LU.64 R102, [R1+0x500] ;  /* 0x0005000001667983 */ /* 0x000f280000300a00 */
[----:B------:R1:W-:Y:S04]  /*1d580*/  STL [R1+0x42c], R4 ;  /* 0x00042c0401007387 */ /* 0x0003e80000100800 */
[----:B------:R1:W-:Y:S02]  /*1d590*/  STL [R1+0x438], R106 ;  /* 0x0004386a01007387 */ /* 0x0003e40000100800 */
[----:B-1----:R-:W-:-:S02]  /*1d5a0*/  IMAD.MOV.U32 R4, RZ, RZ, R107 ;  /* 0x000000ffff047224 */ /* 0x002fc400078e006b */
[----:B------:R-:W4:Y:S04]  /*1d5b0*/  LDL.LU.64 R106, [R1+0x490] ;  /* 0x00049000016a7983 */ /* 0x000f280000300a00 */
[----:B------:R1:W-:Y:S04]  /*1d5c0*/  STL [R1+0x434], R4 ;  /* 0x0004340401007387 */ /* 0x0003e80000100800 */
[----:B------:R1:W-:Y:S02]  /*1d5d0*/  STL [R1+0x440], R108 ;  /* 0x0004406c01007387 */ /* 0x0003e40000100800 */
[----:B-1----:R-:W-:-:S02]  /*1d5e0*/  MOV R4, R109 ;  /* 0x0000006d00047202 */ /* 0x002fc40000000f00 */
[----:B------:R-:W4:Y:S04]  /*1d5f0*/  LDL.LU.64 R108, [R1+0x498] ;  /* 0x00049800016c7983 */ /* 0x000f280000300a00 */
[----:B------:R1:W-:Y:S04]  /*1d600*/  STL [R1+0x43c], R4 ;  /* 0x00043c0401007387 */ /* 0x0003e80000100800 */
[----:B--2---:R2:W-:Y:S01]  /*1d610*/  STL [R1+0x448], R110 ;  /* 0x0004486e01007387 */ /* 0x0045e20000100800 */
[----:B-1----:R-:W-:-:S03]  /*1d620*/  IMAD.MOV.U32 R4, RZ, RZ, R111 ;  /* 0x000000ffff047224 */ /* 0x002fc600078e006f */
[----:B--2---:R-:W2:Y:S04]  /*1d630*/  LDL.LU.64 R110, [R1+0x4a0] ;  /* 0x0004a000016e7983 */ /* 0x004ea80000300a00 */
[----:B------:R1:W-:Y:S04]  /*1d640*/  STL [R1+0x444], R4 ;  /* 0x0004440401007387 */ /* 0x0003e80000100800 */
[----:B------:R-:W-:Y:S04]  /*1d650*/  STL [R1+0x450], R96 ;  /* 0x0004506001007387 */ /* 0x000fe80000100800 */
[----:B------:R-:W2:Y:S01]  /*1d660*/  LDL.LU.64 R92, [R1+0x4a8] ;  /* 0x0004a800015c7983 */ /* 0x000ea20000300a00 */
[----:B-1----:R-:W-:-:S05]  /*1d670*/  IMAD.MOV.U32 R4, RZ, RZ, R97 ;  /* 0x000000ffff047224 */ /* 0x002fca00078e0061 */
[----:B------:R3:W-:Y:S02]  /*1d680*/  STL [R1+0x44c], R4 ;  /* 0x00044c0401007387 */ /* 0x0007e40000100800 */
[----:B---3--:R-:W-:Y:S02]  /*1d690*/  IMAD.MOV.U32 R4, RZ, RZ, R113 ;  /* 0x000000ffff047224 */ /* 0x008fe400078e0071 */
[----:B------:R1:W-:Y:S04]  /*1d6a0*/  STL [R1+0x458], R112 ;  /* 0x0004587001007387 */ /* 0x0003e80000100800 */
[----:B-1----:R-:W3:Y:S04]  /*1d6b0*/  LDL.LU.64 R112, [R1+0x4b0] ;  /* 0x0004b00001707983 */ /* 0x002ee80000300a00 */
[----:B------:R1:W-:Y:S04]  /*1d6c0*/  STL [R1+0x454], R4 ;  /* 0x0004540401007387 */ /* 0x0003e80000100800 */
[----:B-----5:R5:W-:Y:S04]  /*1d6d0*/  STL [R1+0x460], R88 ;  /* 0x0004605801007387 */ /* 0x020be80000100800 */
[----:B------:R-:W3:Y:S01]  /*1d6e0*/  LDL.LU.64 R96, [R1+0x640] ;  /* 0x0006400001607983 */ /* 0x000ee20000300a00 */
[----:B-1----:R-:W-:-:S03]  /*1d6f0*/  IMAD.MOV.U32 R4, RZ, RZ, R89 ;  /* 0x000000ffff047224 */ /* 0x002fc600078e0059 */
[----:B------:R-:W-:Y:S04]  /*1d700*/  STL [R1+0x468], R98 ;  /* 0x0004686201007387 */ /* 0x000fe80000100800 */
[----:B------:R1:W-:Y:S04]  /*1d710*/  STL [R1+0x45c], R4 ;  /* 0x00045c0401007387 */ /* 0x0003e80000100800 */
[----:B-----5:R-:W5:Y:S01]  /*1d720*/  LDL.LU.64 R88, [R1+0x5f8] ;  /* 0x0005f80001587983 */ /* 0x020f620000300a00 */
[----:B-1----:R-:W-:-:S03]  /*1d730*/  IMAD.MOV.U32 R4, RZ, RZ, R99 ;  /* 0x000000ffff047224 */ /* 0x002fc600078e0063 */
[----:B------:R-:W-:Y:S04]  /*1d740*/  STL [R1+0x470], R100 ;  /* 0x0004706401007387 */ /* 0x000fe80000100800 */
[----:B------:R1:W-:Y:S04]  /*1d750*/  STL [R1+0x464], R4 ;  /* 0x0004640401007387 */ /* 0x0003e80000100800 */
[----:B------:R-:W5:Y:S01]  /*1d760*/  LDL.LU.64 R98, [R1+0x508] ;  /* 0x0005080001627983 */ /* 0x000f620000300a00 */
[----:B-1----:R-:W-:-:S03]  /*1d770*/  IMAD.MOV.U32 R4, RZ, RZ, R101 ;  /* 0x000000ffff047224 */ /* 0x002fc600078e0065 */
[----:B------:R-:W-:Y:S04]  /*1d780*/  STL [R1+0x478], R90 ;  /* 0x0004785a01007387 */ /* 0x000fe80000100800 */
[----:B------:R1:W-:Y:S04]  /*1d790*/  STL [R1+0x46c], R4 ;  /* 0x00046c0401007387 */ /* 0x0003e80000100800 */
[----:B------:R-:W5:Y:S01]  /*1d7a0*/  LDL.LU.64 R100, [R1+0x4f8] ;  /* 0x0004f80001647983 */ /* 0x000f620000300a00 */
[----:B-1----:R-:W-:-:S03]  /*1d7b0*/  IMAD.MOV.U32 R4, RZ, RZ, R91 ;  /* 0x000000ffff047224 */ /* 0x002fc600078e005b */
[----:B----4-:R-:W-:Y:S04]  /*1d7c0*/  STL [R1+0x480], R86 ;  /* 0x0004805601007387 */ /* 0x010fe80000100800 */
[----:B------:R1:W-:Y:S04]  /*1d7d0*/  STL [R1+0x474], R4 ;  /* 0x0004740401007387 */ /* 0x0003e80000100800 */
[----:B------:R-:W4:Y:S01]  /*1d7e0*/  LDL.LU.64 R90, [R1+0x4d8] ;  /* 0x0004d800015a7983 */ /* 0x000f220000300a00 */
[----:B-1----:R-:W-:-:S03]  /*1d7f0*/  IMAD.MOV.U32 R4, RZ, RZ, R87 ;  /* 0x000000ffff047224 */ /* 0x002fc600078e0057 */
[----:B------:R-:W-:Y:S04]  /*1d800*/  STL [R1+0x488], R102 ;  /* 0x0004886601007387 */ /* 0x000fe80000100800 */
        /* <DEDUP_REMOVED lines=18> */
[----:B------:R-:W2:Y:S04]  /*1d930*/  LDL.64 R92, [R1+0x638] ;  /* 0x00063800015c7983 */ /* 0x000ea80000100a00 */
[----:B------:R1:W-:Y:S04]  /*1d940*/  STL [R1+0x4a4], R4 ;  /* 0x0004a40401007387 */ /* 0x0003e80000100800 */
[----:B---3--:R3:W-:Y:S01]  /*1d950*/  STL [R1+0x4b0], R112 ;  /* 0x0004b07001007387 */ /* 0x0087e20000100800 */
[----:B-1----:R-:W-:-:S03]  /*1d960*/  IMAD.MOV.U32 R4, RZ, RZ, R113 ;  /* 0x000000ffff047224 */ /* 0x002fc600078e0071 */
[----:B------:R-:W-:Y:S04]  /*1d970*/  STL [R1+0x4b8], R96 ;  /* 0x0004b86001007387 */ /* 0x000fe80000100800 */
[----:B------:R1:W-:Y:S04]  /*1d980*/  STL [R1+0x4ac], R4 ;  /* 0x0004ac0401007387 */ /* 0x0003e80000100800 */
[----:B---3--:R-:W3:Y:S01]  /*1d990*/  LDL.LU.64 R112, [R1+0x590] ;  /* 0x0005900001707983 */ /* 0x008ee20000300a00 */
[----:B-1----:R-:W-:-:S03]  /*1d9a0*/  IMAD.MOV.U32 R4, RZ, RZ, R97 ;  /* 0x000000ffff047224 */ /* 0x002fc600078e0061 */
[----:B-----5:R-:W-:Y:S04]  /*1d9b0*/  STL [R1+0x4c0], R88 ;  /* 0x0004c05801007387 */ /* 0x020fe80000100800 */
[----:B------:R1:W-:Y:S04]  /*1d9c0*/  STL [R1+0x4b4], R4 ;  /* 0x0004b40401007387 */ /* 0x0003e80000100800 */
[----:B------:R-:W5:Y:S01]  /*1d9d0*/  LDL.LU.64 R96, [R1+0x510] ;  /* 0x0005100001607983 */ /* 0x000f620000300a00 */
        /* <DEDUP_REMOVED lines=11> */
[----:B------:R-:W4:Y:S04]  /*1da90*/  LDL.LU.64 R100, [R1+0x528] ;  /* 0x0005280001647983 */ /* 0x000f280000300a00 */
        /* <DEDUP_REMOVED lines=11> */
[----:B------:R2:W-:Y:S04]  /*1db50*/  STL [R1+0x4f0], R108 ;  /* 0x0004f06c01007387 */ /* 0x0005e80000100800 */
[----:B------:R-:W4:Y:S01]  /*1db60*/  LDL.LU.64 R88, [R1+0x618] ;  /* 0x0006180001587983 */ /* 0x000f220000300a00 */
[----:B-1----:R-:W-:-:S03]  /*1db70*/  IMAD.MOV.U32 R4, RZ, RZ, R109 ;  /* 0x000000ffff047224 */ /* 0x002fc600078e006d */
[----:B--2---:R-:W-:Y:S04]  /*1db80*/  STL [R1+0x4f8], R110 ;  /* 0x0004f86e01007387 */ /* 0x004fe80000100800 */
[----:B------:R1:W-:Y:S04]  /*1db90*/  STL [R1+0x4ec], R4 ;  /* 0x0004ec0401007387 */ /* 0x0003e80000100800 */
[----:B------:R-:W2:Y:S01]  /*1dba0*/  LDL.LU.64 R108, [R1+0x588] ;  /* 0x00058800016c7983 */ /* 0x000ea20000300a00 */
[----:B-1----:R-:W-:-:S03]  /*1dbb0*/  IMAD.MOV.U32 R4, RZ, RZ, R111 ;  /* 0x000000ffff047224 */ /* 0x002fc600078e006f */
[----:B------:R-:W-:Y:S04]  /*1dbc0*/  STL [R1+0x500], R92 ;  /* 0x0005005c01007387 */ /* 0x000fe80000100800 */
[----:B------:R1:W-:Y:S04]  /*1dbd0*/  STL [R1+0x4f4], R4 ;  /* 0x0004f40401007387 */ /* 0x0003e80000100800 */
[----:B------:R-:W2:Y:S04]  /*1dbe0*/  LDL.LU.64 R110, [R1+0x578] ;  /* 0x00057800016e7983 */ /* 0x000ea80000300a00 */
[----:B------:R-:W2:Y:S01]  /*1dbf0*/  LDL.LU.64 R90, [R1+0x560] ;  /* 0x00056000015a7983 */ /* 0x000ea20000300a00 */
[----:B-1----:R-:W-:-:S05]  /*1dc00*/  IMAD.MOV.U32 R4, RZ, RZ, R93 ;  /* 0x000000ffff047224 */ /* 0x002fca00078e005d */
[----:B------:R1:W-:Y:S04]  /*1dc10*/  STL [R1+0x4fc], R4 ;  /* 0x0004fc0401007387 */ /* 0x0003e80000100800 */
[----:B---3--:R3:W-:Y:S01]  /*1dc20*/  STL [R1+0x508], R112 ;  /* 0x0005087001007387 */ /* 0x0087e20000100800 */
[----:B-1----:R-:W-:-:S03]  /*1dc30*/  IMAD.MOV.U32 R4, RZ, RZ, R113 ;  /* 0x000000ffff047224 */ /* 0x002fc600078e0071 */
[----:B---3--:R-:W3:Y:S04]  /*1dc40*/  LDL.LU.64 R112, [R1+0x568] ;  /* 0x0005680001707983 */ /* 0x008ee80000300a00 */
[----:B------:R1:W-:Y:S04]  /*1dc50*/  STL [R1+0x504], R4 ;  /* 0x0005040401007387 */ /* 0x0003e80000100800 */
[----:B-----5:R5:W-:Y:S01]  /*1dc60*/  STL [R1+0x510], R96 ;  /* 0x0005106001007387 */ /* 0x020be20000100800 */
[----:B-1----:R-:W-:-:S03]  /*1dc70*/  MOV R4, R97 ;  /* 0x0000006100047202 */ /* 0x002fc60000000f00 */
[----:B------:R-:W3:Y:S04]  /*1dc80*/  LDL.LU.64 R92, [R1+0x570] ;  /* 0x00057000015c7983 */ /* 0x000ee80000300a00 */
[----:B------:R1:W-:Y:S04]  /*1dc90*/  STL [R1+0x50c], R4 ;  /* 0x00050c0401007387 */ /* 0x0003e80000100800 */
[----:B------:R-:W-:Y:S04]  /*1dca0*/  STL [R1+0x518], R82 ;  /* 0x0005185201007387 */ /* 0x000fe80000100800 */
[----:B-----5:R-:W5:Y:S01]  /*1dcb0*/  LDL.LU.64 R96, [R1+0x6a0] ;  /* 0x0006a00001607983 */ /* 0x020f620000300a00 */
[----:B-1----:R-:W-:-:S03]  /*1dcc0*/  IMAD.MOV.U32 R4, RZ, RZ, R83 ;  /* 0x000000ffff047224 */ /* 0x002fc600078e0053 */
[----:B------:R-:W-:Y:S04]  /*1dcd0*/  STL [R1+0x520], R98 ;  /* 0x0005206201007387 */ /* 0x000fe80000100800 */
[----:B------:R1:W-:Y:S02]  /*1dce0*/  STL [R1+0x514], R4 ;  /* 0x0005140401007387 */ /* 0x0003e40000100800 */
[----:B-1----:R-:W-:Y:S02]  /*1dcf0*/  IMAD.MOV.U32 R4, RZ, RZ, R99 ;  /* 0x000000ffff047224 */ /* 0x002fe400078e0063 */
[----:B------:R-:W5:Y:S04]  /*1dd00*/  LDL.LU.64 R98, [R1+0x680] ;  /* 0x0006800001627983 */ /* 0x000f680000300a00 */
[----:B------:R1:W-:Y:S04]  /*1dd10*/  STL [R1+0x51c], R4 ;  /* 0x00051c0401007387 */ /* 0x0003e80000100800 */
[----:B----4-:R4:W-:Y:S01]  /*1dd20*/  STL [R1+0x528], R100 ;  /* 0x0005286401007387 */ /* 0x0109e20000100800 */
[----:B-1----:R-:W-:-:S03]  /*1dd30*/  IMAD.MOV.U32 R4, RZ, RZ, R101 ;  /* 0x000000ffff047224 */ /* 0x002fc600078e0065 */
[----:B------:R-:W-:Y:S04]  /*1dd40*/  STL [R1+0x530], R86 ;  /* 0x0005305601007387 */ /* 0x000fe80000100800 */
[----:B------:R1:W-:Y:S04]  /*1dd50*/  STL [R1+0x524], R4 ;  /* 0x0005240401007387 */ /* 0x0003e80000100800 */
[----:B----4-:R-:W4:Y:S01]  /*1dd60*/  LDL.LU.64 R100, [R1+0x658] ;  /* 0x0006580001647983 */ /* 0x010f220000300a00 */
        /* <DEDUP_REMOVED lines=8> */
[----:B------:R-:W-:Y:S04]  /*1ddf0*/  STL [R1+0x548], R88 ;  /* 0x0005485801007387 */ /* 0x000fe80000100800 */
[----:B------:R1:W-:Y:S04]  /*1de00*/  STL [R1+0x53c], R4 ;  /* 0x00053c0401007387 */ /* 0x0003e80000100800 */
[----:B------:R-:W4:Y:S01]  /*1de10*/  LDL.LU.64 R106, [R1+0x5d8] ;  /* 0x0005d800016a7983 */ /* 0x000f220000300a00 */
[----:B-1----:R-:W-:-:S03]  /*1de20*/  IMAD.MOV.U32 R4, RZ, RZ, R89 ;  /* 0x000000ffff047224 */ /* 0x002fc600078e0059 */
[----:B--2---:R-:W-:Y:S04]  /*1de30*/  STL [R1+0x550], R108 ;  /* 0x0005506c01007387 */ /* 0x004fe80000100800 */
[----:B------:R1:W-:Y:S02]  /*1de40*/  STL [R1+0x544], R4 ;  /* 0x0005440401007387 */ /* 0x0003e40000100800 */
[----:B-1----:R-:W-:Y:S02]  /*1de50*/  IMAD.MOV.U32 R4, RZ, RZ, R109 ;  /* 0x000000ffff047224 */ /* 0x002fe400078e006d */
[----:B------:R-:W2:Y:S04]  /*1de60*/  LDL.LU.64 R108, [R1+0x5c8] ;  /* 0x0005c800016c7983 */ /* 0x000ea80000300a00 */
[----:B------:R1:W-:Y:S04]  /*1de70*/  STL [R1+0x54c], R4 ;  /* 0x00054c0401007387 */ /* 0x0003e80000100800 */
[----:B------:R1:W-:Y:S02]  /*1de80*/  STL [R1+0x558], R110 ;  /* 0x0005586e01007387 */ /* 0x0003e40000100800 */
[----:B-1----:R-:W-:-:S02]  /*1de90*/  IMAD.MOV.U32 R4, RZ, RZ, R111 ;  /* 0x000000ffff047224 */ /* 0x002fc400078e006f */
[----:B------:R-:W-:Y:S04]  /*1dea0*/  STL [R1+0x560], R90 ;  /* 0x0005605a01007387 */ /* 0x000fe80000100800 */
[----:B------:R1:W-:Y:S04]  /*1deb0*/  STL [R1+0x554], R4 ;  /* 0x0005540401007387 */ /* 0x0003e80000100800 */
[----:B------:R-:W2:Y:S01]  /*1dec0*/  LDL.LU.64 R110, [R1+0x5c0] ;  /* 0x0005c000016e7983 */ /* 0x000ea20000300a00 */
[----:B-1----:R-:W-:-:S03]  /*1ded0*/  IMAD.MOV.U32 R4, RZ, RZ, R91 ;  /* 0x000000ffff047224 */ /* 0x002fc600078e005b */
[----:B---3--:R-:W-:Y:S04]  /*1dee0*/  STL [R1+0x568], R112 ;  /* 0x0005687001007387 */ /* 0x008fe80000100800 */
[----:B------:R1:W-:Y:S02]  /*1def0*/  STL [R1+0x55c], R4 ;  /* 0x00055c0401007387 */ /* 0x0003e40000100800 */
[----:B-1----:R-:W-:Y:S02]  /*1df00*/  IMAD.MOV.U32 R4, RZ, RZ, R113 ;  /* 0x000000ffff047224 */ /* 0x002fe400078e0071 */
[----:B------:R-:W3:Y:S04]  /*1df10*/  LDL.LU.64 R112, [R1+0x5b0] ;  /* 0x0005b00001707983 */ /* 0x000ee80000300a00 */
[----:B------:R1:W-:Y:S04]  /*1df20*/  STL [R1+0x564], R4 ;  /* 0x0005640401007387 */ /* 0x0003e80000100800 */
[----:B------:R-:W-:Y:S01]  /*1df30*/  STL [R1+0x570], R92 ;  /* 0x0005705c01007387 */ /* 0x000fe20000100800 */
[----:B-1----:R-:W-:-:S03]  /*1df40*/  IMAD.MOV.U32 R4, RZ, RZ, R93 ;  /* 0x000000ffff047224 */ /* 0x002fc600078e005d */
[----:B-----5:R-:W-:Y:S04]  /*1df50*/  STL [R1+0x578], R96 ;  /* 0x0005786001007387 */ /* 0x020fe80000100800 */
[----:B------:R1:W-:Y:S04]  /*1df60*/  STL [R1+0x56c], R4 ;  /* 0x00056c0401007387 */ /* 0x0003e80000100800 */
[----:B------:R-:W5:Y:S04]  /*1df70*/  LDL.LU.64 R76, [R1+0x6b0] ;  /* 0x0006b000014c7983 */ /* 0x000f680000300a00 */
[----:B------:R-:W5:Y:S01]  /*1df80*/  LDL.LU.64 R78, [R1+0x698] ;  /* 0x00069800014e7983 */ /* 0x000f620000300a00 */
[----:B-1----:R-:W-:-:S05]  /*1df90*/  IMAD.MOV.U32 R4, RZ, RZ, R97 ;  /* 0x000000ffff047224 */ /* 0x002fca00078e0061 */
[----:B------:R1:W-:Y:S04]  /*1dfa0*/  STL [R1+0x574], R4 ;  /* 0x0005740401007387 */ /* 0x0003e80000100800 */
[----:B------:R-:W-:Y:S04]  /*1dfb0*/  STL [R1+0x580], R98 ;  /* 0x0005806201007387 */ /* 0x000fe80000100800 */
[----:B------:R-:W5:Y:S01]  /*1dfc0*/  LDL.LU.64 R80, [R1+0x678] ;  /* 0x0006780001507983 */ /* 0x000f620000300a00 */
[----:B-1----:R-:W-:-:S03]  /*1dfd0*/  IMAD.MOV.U32 R4, RZ, RZ, R99 ;  /* 0x000000ffff047224 */ /* 0x002fc600078e0063 */
[----:B------:R-:W5:Y:S04]  /*1dfe0*/  LDL.LU.64 R82, [R1+0x650] ;  /* 0x0006500001527983 */ /* 0x000f680000300a00 */
[----:B------:R1:W-:Y:S04]  /*1dff0*/  STL [R1+0x57c], R4 ;  /* 0x00057c0401007387 */ /* 0x0003e80000100800 */
[----:B----4-:R-:W-:Y:S04]  /*1e000*/  STL [R1+0x588], R100 ;  /* 0x0005886401007387 */ /* 0x010fe80000100800 */
[----:B------:R-:W4:Y:S01]  /*1e010*/  LDL.LU.64 R86, [R1+0x608] ;  /* 0x0006080001567983 */ /* 0x000f220000300a00 */
[----:B-1----:R-:W-:-:S03]  /*1e020*/  IMAD.MOV.U32 R4, RZ, RZ, R101 ;  /* 0x000000ffff047224 */ /* 0x002fc600078e0065 */
[----:B------:R-:W4:Y:S04]  /*1e030*/  LDL.LU.64 R88, [R1+0x5e0] ;  /* 0x0005e00001587983 */ /* 0x000f280000300a00 */
[----:B------:R1:W-:Y:S04]  /*1e040*/  STL [R1+0x584], R4 ;  /* 0x0005840401007387 */ /* 0x0003e80000100800 */
[----:B------:R-:W-:Y:S04]  /*1e050*/  STL [R1+0x590], R102 ;  /* 0x0005906601007387 */ /* 0x000fe80000100800 */
        /* <DEDUP_REMOVED lines=9> */
[----:B--2---:R-:W-:Y:S04]  /*1e0f0*/  STL [R1+0x5a0], R108 ;  /* 0x0005a06c01007387 */ /* 0x004fe80000100800 */
[----:B------:R-:W2:Y:S01]  /*1e100*/  LDL.LU.64 R100, [R1+0x690] ;  /* 0x0006900001647983 */ /* 0x000ea20000300a00 */
[----:B-1----:R-:W-:-:S03]  /*1e110*/  IMAD.MOV.U32 R4, RZ, RZ, R109 ;  /* 0x000000ffff047224 */ /* 0x002fc600078e006d */
[----:B------:R-:W2:Y:S04]  /*1e120*/  LDL.LU.64 R102, [R1+0x670] ;  /* 0x0006700001667983 */ /* 0x000ea80000300a00 */
[----:B------:R1:W-:Y:S04]  /*1e130*/  STL [R1+0x59c], R4 ;  /* 0x00059c0401007387 */ /* 0x0003e80000100800 */
[----:B------:R3:W-:Y:S04]  /*1e140*/  STL [R1+0x5a8], R110 ;  /* 0x0005a86e01007387 */ /* 0x0007e80000100800 */
[----:B------:R-:W2:Y:S01]  /*1e150*/  LDL.LU.64 R106, [R1+0x648] ;  /* 0x00064800016a7983 */ /* 0x000ea20000300a00 */
[----:B-1----:R-:W-:-:S03]  /*1e160*/  IMAD.MOV.U32 R4, RZ, RZ, R111 ;  /* 0x000000ffff047224 */ /* 0x002fc600078e006f */
[----:B------:R-:W2:Y:S04]  /*1e170*/  LDL.LU.64 R108, [R1+0x620] ;  /* 0x00062000016c7983 */ /* 0x000ea80000300a00 */
[----:B------:R1:W-:Y:S04]  /*1e180*/  STL [R1+0x5a4], R4 ;  /* 0x0005a40401007387 */ /* 0x0003e80000100800 */
[----:B---3--:R3:W-:Y:S04]  /*1e190*/  STL [R1+0x5b0], R112 ;  /* 0x0005b07001007387 */ /* 0x0087e80000100800 */
[----:B------:R-:W2:Y:S01]  /*1e1a0*/  LDL.LU.64 R110, [R1+0x628] ;  /* 0x00062800016e7983 */ /* 0x000ea20000300a00 */
[----:B-1----:R-:W-:-:S03]  /*1e1b0*/  IMAD.MOV.U32 R4, RZ, RZ, R113 ;  /* 0x000000ffff047224 */ /* 0x002fc600078e0071 */
[----:B---3--:R-:W3:Y:S04]  /*1e1c0*/  LDL.LU.64 R112, [R1+0x630] ;  /* 0x0006300001707983 */ /* 0x008ee80000300a00 */
[----:B------:R5:W-:Y:S02]  /*1e1d0*/  STL [R1+0x5ac], R4 ;  /* 0x0005ac0401007387 */ /* 0x000be40000100800 */
[----:B-----5:R-:W-:Y:S02]  /*1e1e0*/  IMAD.MOV.U32 R4, RZ, RZ, R77 ;  /* 0x000000ffff047224 */ /* 0x020fe400078e004d */
[----:B------:R-:W-:Y:S04]  /*1e1f0*/  STL [R1+0x5b8], R76 ;  /* 0x0005b84c01007387 */ /* 0x000fe80000100800 */
[----:B------:R-:W-:Y:S04]  /*1e200*/  STL [R1+0x5c0], R78 ;  /* 0x0005c04e01007387 */ /* 0x000fe80000100800 */
[----:B------:R1:W-:Y:S02]  /*1e210*/  STL [R1+0x5b4], R4 ;  /* 0x0005b40401007387 */ /* 0x0003e40000100800 */
[----:B-1----:R-:W-:-:S02]  /*1e220*/  IMAD.MOV.U32 R4, RZ, RZ, R79 ;  /* 0x000000ffff047224 */ /* 0x002fc400078e004f */
[----:B------:R-:W-:Y:S04]  /*1e230*/  STL [R1+0x5c8], R80 ;  /* 0x0005c85001007387 */ /* 0x000fe80000100800 */
[----:B------:R1:W-:Y:S04]  /*1e240*/  STL [R1+0x5bc], R4 ;  /* 0x0005bc0401007387 */ /* 0x0003e80000100800 */
[----:B------:R-:W-:Y:S01]  /*1e250*/  STL [R1+0x5d0], R82 ;  /* 0x0005d05201007387 */ /* 0x000fe20000100800 */
[----:B-1----:R-:W-:-:S05]  /*1e260*/  IMAD.MOV.U32 R4, RZ, RZ, R81 ;  /* 0x000000ffff047224 */ /* 0x002fca00078e0051 */
[----:B------:R1:W-:Y:S04]  /*1e270*/  STL [R1+0x5c4], R4 ;  /* 0x0005c40401007387 */ /* 0x0003e80000100800 */
[----:B----4-:R-:W-:Y:S01]  /*1e280*/  STL [R1+0x5d8], R86 ;  /* 0x0005d85601007387 */ /* 0x010fe20000100800 */
[----:B-1----:R-:W-:-:S05]  /*1e290*/  IMAD.MOV.U32 R4, RZ, RZ, R83 ;  /* 0x000000ffff047224 */ /* 0x002fca00078e0053 */
[----:B------:R1:W-:Y:S04]  /*1e2a0*/  STL [R1+0x5cc], R4 ;  /* 0x0005cc0401007387 */ /* 0x0003e80000100800 */
[----:B------:R-:W-:Y:S01]  /*1e2b0*/  STL [R1+0x5e0], R88 ;  /* 0x0005e05801007387 */ /* 0x000fe20000100800 */
[----:B-1----:R-:W-:-:S05]  /*1e2c0*/  IMAD.MOV.U32 R4, RZ, RZ, R87 ;  /* 0x000000ffff047224 */ /* 0x002fca00078e0057 */
[----:B------:R1:W-:Y:S04]  /*1e2d0*/  STL [R1+0x5d4], R4 ;  /* 0x0005d40401007387 */ /* 0x0003e80000100800 */
[----:B------:R-:W-:Y:S01]  /*1e2e0*/  STL [R1+0x5e8], R90 ;  /* 0x0005e85a01007387 */ /* 0x000fe20000100800 */
[----:B-1----:R-:W-:-:S05]  /*1e2f0*/  MOV R4, R89 ;  /* 0x0000005900047202 */ /* 0x002fca0000000f00 */
[----:B------:R1:W-:Y:S04]  /*1e300*/  STL [R1+0x5dc], R4 ;  /* 0x0005dc0401007387 */ /* 0x0003e80000100800 */
[----:B------:R-:W-:Y:S01]  /*1e310*/  STL [R1+0x5f0], R92 ;  /* 0x0005f05c01007387 */ /* 0x000fe20000100800 */
[----:B-1----:R-:W-:-:S05]  /*1e320*/  IMAD.MOV.U32 R4, RZ, RZ, R91 ;  /* 0x000000ffff047224 */ /* 0x002fca00078e005b */
[----:B------:R1:W-:Y:S04]  /*1e330*/  STL [R1+0x5e4], R4 ;  /* 0x0005e40401007387 */ /* 0x0003e80000100800 */
[----:B------:R-:W-:Y:S01]  /*1e340*/  STL [R1+0x5f8], R96 ;  /* 0x0005f86001007387 */ /* 0x000fe20000100800 */
[----:B-1----:R-:W-:-:S05]  /*1e350*/  IMAD.MOV.U32 R4, RZ, RZ, R93 ;  /* 0x000000ffff047224 */ /* 0x002fca00078e005d */
[----:B------:R1:W-:Y:S04]  /*1e360*/  STL [R1+0x5ec], R4 ;  /* 0x0005ec0401007387 */ /* 0x0003e80000100800 */
[----:B------:R-:W-:Y:S01]  /*1e370*/  STL [R1+0x600], R98 ;  /* 0x0006006201007387 */ /* 0x000fe20000100800 */
[----:B-1----:R-:W-:-:S05]  /*1e380*/  IMAD.MOV.U32 R4, RZ, RZ, R97 ;  /* 0x000000ffff047224 */ /* 0x002fca00078e0061 */
[----:B------:R1:W-:Y:S02]  /*1e390*/  STL [R1+0x5f4], R4 ;  /* 0x0005f40401007387 */ /* 0x0003e40000100800 */
[----:B-1----:R-:W-:Y:S02]  /*1e3a0*/  IMAD.MOV.U32 R4, RZ, RZ, R99 ;  /* 0x000000ffff047224 */ /* 0x002fe400078e0063 */
[----:B------:R-:W-:Y:S02]  /*1e3b0*/  IMAD.MOV.U32 R252, RZ, RZ, R119 ;  /* 0x000000fffffc7224 */ /* 0x000fe400078e0077 */
[----:B------:R-:W-:Y:S01]  /*1e3c0*/  IMAD.MOV.U32 R250, RZ, RZ, RZ ;  /* 0x000000fffffa7224 */ /* 0x000fe200078e00ff */
[----:B------:R-:W-:Y:S01]  /*1e3d0*/  UMOV UR12, 0x1 ;  /* 0x00000001000c7882 */ /* 0x000fe20000000000 */
[----:B------:R-:W-:Y:S01]  /*1e3e0*/  UMOV UR13, 0x2 ;  /* 0x00000002000d7882 */ /* 0x000fe20000000000 */
[----:B------:R-:W-:Y:S01]  /*1e3f0*/  UMOV UR5, URZ ;  /* 0x000000ff00057c82 */ /* 0x000fe20008000000 */
[----:B------:R-:W-:Y:S01]  /*1e400*/  UMOV UR6, URZ ;  /* 0x000000ff00067c82 */ /* 0x000fe20008000000 */
[----:B--2---:R-:W-:Y:S04]  /*1e410*/  STL [R1+0x608], R100 ;  /* 0x0006086401007387 */ /* 0x004fe80000100800 */
        /* <DEDUP_REMOVED lines=12> */
[----:B------:R1:W-:Y:S01]  /*1e4e0*/  STL [R1+0x61c], R4 ;  /* 0x00061c0401007387 */ /* 0x0003e20000100800 */
[----:B---3--:R-:W-:-:S03]  /*1e4f0*/  IMAD.MOV.U32 R5, RZ, RZ, R113 ;  /* 0x000000ffff057224 */ /* 0x008fc600078e0071 */
[----:B------:R-:W-:Y:S01]  /*1e500*/  STL [R1+0x630], R112 ;  /* 0x0006307001007387 */ /* 0x000fe20000100800 */
[----:B-1----:R-:W-:-:S05]  /*1e510*/  IMAD.MOV.U32 R4, RZ, RZ, R111 ;  /* 0x000000ffff047224 */ /* 0x002fca00078e006f */
[----:B------:R1:W-:Y:S04]  /*1e520*/  STL [R1+0x624], R4 ;  /* 0x0006240401007387 */ /* 0x0003e80000100800 */
[----:B------:R2:W-:Y:S01]  /*1e530*/  STL [R1+0x62c], R5 ;  /* 0x00062c0501007387 */ /* 0x0005e20000100800 */
[----:B-1----:R-:W-:-:S04]  /*1e540*/  SHF.R.S32.HI R4, RZ, 0x7, R249 ;  /* 0x00000007ff047819 */ /* 0x002fc800000114f9 */
[----:B--2---:R-:W-:-:S05]  /*1e550*/  VIMNMX R5, PT, PT, R4, 0x2, !PT ;  /* 0x0000000204057848 */ /* 0x004fca0007fe0100 */
[----:B------:R-:W-:-:S05]  /*1e560*/  VIADD R5, R5, 0xfffffffe ;  /* 0xfffffffe05057836 */ /* 0x000fca0000000000 */
[----:B------:R1:W-:Y:S01]  /*1e570*/  STL [R1+0x634], R5 ;  /* 0x0006340501007387 */ /* 0x0003e20000100800 */
[----:B------:R-:W-:Y:S02]  /*1e580*/  VIADD R6, R4, 0xfffffffd ;  /* 0xfffffffd04067836 */ /* 0x000fe40000000000 */
[----:B------:R-:W-:Y:S01]  /*1e590*/  IMAD.MOV.U32 R4, RZ, RZ, RZ ;  /* 0x000000ffff047224 */ /* 0x000fe200078e00ff */
[----:B------:R-:W-:-:S06]  /*1e5a0*/  UMOV UR14, URZ ;  /* 0x000000ff000e7c82 */ /* 0x000fcc0008000000 */
.L_x_17:
[----:B------:R-:W-:Y:S01]  /*1e5b0*/  IMAD.U32 R4, R4, -0x80000000, RZ ;  /* 0x8000000004047824 */ /* 0x000fe200078e00ff */
[----:B------:R-:W-:-:S03]  /*1e5c0*/  UIADD3 UR6, UPT, UPT, UR6, 0x1, URZ ;  /* 0x0000000106067890 */ /* 0x000fc6000fffe0ff */
[----:B------:R-:W2:Y:S01]  /*1e5d0*/  SYNCS.PHASECHK.TRANS64.TRYWAIT P0, [UR10], R4 ;  /* 0x00000004ff0075a7 */ /* 0x000ea2000800110a */
[----:B------:R-:W-:-:S04]  /*1e5e0*/  UISETP.GT.AND UP1, UPT, UR6, 0x1, UPT ;  /* 0x000000010600788c */ /* 0x000fc8000bf24270 */
[----:B------:R-:W-:-:S04]  /*1e5f0*/  USEL UR6, UR6, URZ, !UP1 ;  /* 0x000000ff06067287 */ /* 0x000fc8000c800000 */
[----:B------:R-:W-:Y:S01]  /*1e600*/  ULEA UR4, UR6, UR7, 0x10 ;  /* 0x0000000706047291 */ /* 0x000fe2000f8e80ff */
[----:B--2---:R-:W-:Y:S11]  /*1e610*/  @!P0 BRA `(.L_x_15) ;  /* 0x0000012c00f08947 */ /* 0x004ff60003800000 */
.L_x_25:
[----:B------:R-:W-:-:S04]  /*1e620*/  DEPBAR.LE SB0, 0x2 ;  /* 0x000080800000791a */ /* 0x000fc80000000000 */
[----:B------:R-:W-:Y:S01]  /*1e630*/  LEA R249, R133, UR4, 0x9 ;  /* 0x0000000485f97c11 */ /* 0x000fe2000f8e48ff */
[----:B------:R-:W-:Y:S01]  /*1e640*/  BAR.SYNC.DEFER_BLOCKING 0x0 ;  /* 0x0000000000007b1d */ /* 0x000fe20000010000 */
[----:B------:R-:W-:Y:S02]  /*1e650*/  UIADD3 UR5, UPT, UPT, UR5, 0x1, URZ ;  /* 0x0000000105057890 */ /* 0x000fe4000fffe0ff */
[----:B------:R-:W-:Y:S02]  /*1e660*/  ULEA UR10, UR12, UR7, 0x3 ;  /* 0x000000070c0a7291 */ /* 0x000fe4000f8e18ff */
[----:B------:R-:W-:Y:S02]  /*1e670*/  UISETP.GT.AND UP1, UPT, UR5, 0x2, UPT ;  /* 0x000000020500788c */ /* 0x000fe4000bf24270 */
[----:B------:R-:W-:Y:S02]  /*1e680*/  UIADD3 UR10, UPT, UPT, UR10, 0x50000, URZ ;  /* 0x000500000a0a7890 */ /* 0x000fe4000fffe0ff */
[----:B------:R-:W-:Y:S01]  /*1e690*/  USEL UR5, UR5, URZ, !UP1 ;  /* 0x000000ff05057287 */ /* 0x000fe2000c800000 */
[----:B------:R-:W-:Y:S01]  /*1e6a0*/  UMOV UR4, UR14 ;  /* 0x0000000e00047c82 */ /* 0x000fe20008000000 */
[----:B-1----:R-:W-:Y:S04]  /*1e6b0*/  LDS.128 R4, [R249+0x30000] ;  /* 0x03000000f9047984 */ /* 0x002fe80000000c00 */
        /* <DEDUP_REMOVED lines=31> */
[----:B-1----:R1:W-:Y:S01]  /*1e8b0*/  STTM.x128 tmem[UR9+0x100], R4 ;  /* 0x00010004000079ed */ /* 0x0023e200083c0009 */
[----:B------:R-:W2:Y:S02]  /*1e8c0*/  FENCE.VIEW.ASYNC.T ;  /* 0x00000000000073c6 */ /* 0x000ea40000000200 */
[----:B--2---:R-:W-:Y:S06]  /*1e8d0*/  BAR.SYNC.DEFER_BLOCKING 0x0 ;  /* 0x0000000000007b1d */ /* 0x004fec0000010000 */
        /* <DEDUP_REMOVED lines=11> */
[----:B------:R-:W-:Y:S05]  /*1e990*/  @P2 BRA `(.L_x_16) ;  /* 0x0000000400742947 */ /* 0x000fea0003800000 */
[----:B------:R-:W-:Y:S01]  /*1e9a0*/  ULEA UR26, UR5, UR7, 0x10 ;  /* 0x00000007051a7291 */ /* 0x000fe2000f8e80ff */
[----:B------:R-:W-:Y:S01]  /*1e9b0*/  UMOV UR31, URZ ;  /* 0x000000ff001f7c82 */ /* 0x000fe20008000000 */
[----:B------:R-:W-:Y:S02]  /*1e9c0*/  UIADD3 UR55, UPT, UPT, UR8, 0x108, URZ ;  /* 0x0000010808377890 */ /* 0x000fe4000fffe0ff */
[----:B------:R-:W-:Y:S02]  /*1e9d0*/  USHF.R.U32.HI UR66, URZ, 0x4, UR26 ;  /* 0x00000004ff427899 */ /* 0x000fe4000801161a */
[----:B------:R-:W-:Y:S02]  /*1e9e0*/  UIADD3 UR73, UPT, UPT, UR8, 0x110, URZ ;  /* 0x0000011008497890 */ /* 0x000fe4000fffe0ff */
[----:B------:R-:W-:Y:S02]  /*1e9f0*/  USGXT.U32 UR66, UR66, 0xe ;  /* 0x0000000e4242789a */ /* 0x000fe40008000000 */
[----:B------:R-:W-:-:S02]  /*1ea00*/  UIADD3 UR16, UPT, UPT, UR8, 0x118, URZ ;  /* 0x0000011808107890 */ /* 0x000fc4000fffe0ff */
[----:B------:R-:W-:Y:S02]  /*1ea10*/  UIADD3 UR30, UP1, UPT, UR66, 0x2, URZ ;  /* 0x00000002421e7890 */ /* 0x000fe4000ff3e0ff */
[----:B------:R-:W-:Y:S02]  /*1ea20*/  UIADD3 UR18, UPT, UPT, UR8, 0x120, URZ ;  /* 0x0000012008127890 */ /* 0x000fe4000fffe0ff */
[----:B------:R-:W-:Y:S02]  /*1ea30*/  UIADD3.X UR31, UPT, UPT, UR31, 0x40004040, URZ, UP1, !UPT ;  /* 0x400040401f1f7890 */ /* 0x000fe40008ffe4ff */
[----:B------:R-:W-:Y:S02]  /*1ea40*/  UIADD3 UR38, UP3, UPT, UR30, 0x2, URZ ;  /* 0x000000021e267890 */ /* 0x000fe4000ff7e0ff */
[----:B------:R-:W-:Y:S02]  /*1ea50*/  UIADD3 UR40, UP4, UPT, UR30, 0x4, URZ ;  /* 0x000000041e287890 */ /* 0x000fe4000ff9e0ff */
[----:B------:R-:W-:-:S02]  /*1ea60*/  UIADD3 UR42, UP5, UPT, UR30, 0x3fe, URZ ;  /* 0x000003fe1e2a7890 */ /* 0x000fc4000ffbe0ff */
[----:B------:R-:W-:Y:S02]  /*1ea70*/  UIADD3 UR44, UP6, UPT, UR30, 0x400, URZ ;  /* 0x000004001e2c7890 */ /* 0x000fe4000ffde0ff */
[----:B------:R-:W-:Y:S02]  /*1ea80*/  UIADD3.X UR39, UPT, UPT, UR31, URZ, URZ, UP3, !UPT ;  /* 0x000000ff1f277290 */ /* 0x000fe40009ffe4ff */
[----:B------:R-:W-:Y:S02]  /*1ea90*/  UIADD3 UR46, UP1, UPT, UR30, 0x402, URZ ;  /* 0x000004021e2e7890 */ /* 0x000fe4000ff3e0ff */
[----:B------:R-:W-:Y:S02]  /*1eaa0*/  UIADD3.X UR41, UPT, UPT, UR31, URZ, URZ, UP4, !UPT ;  /* 0x000000ff1f297290 */ /* 0x000fe4000a7fe4ff */
[----:B------:R-:W-:Y:S02]  /*1eab0*/  UIADD3 UR48, UP2, UPT, UR30, 0x404, URZ ;  /* 0x000004041e307890 */ /* 0x000fe4000ff5e0ff */
[----:B------:R-:W-:-:S02]  /*1eac0*/  UIADD3 UR50, UP3, UPT, UR30, 0x7fe, URZ ;  /* 0x000007fe1e327890 */ /* 0x000fc4000ff7e0ff */
[----:B------:R-:W-:Y:S02]  /*1ead0*/  UIADD3.X UR43, UPT, UPT, UR31, URZ, URZ, UP5, !UPT ;  /* 0x000000ff1f2b7290 */ /* 0x000fe4000affe4ff */
[----:B------:R-:W-:Y:S02]  /*1eae0*/  UIADD3 UR14, UPT, UPT, UR8, 0x128, URZ ;  /* 0x00000128080e7890 */ /* 0x000fe4000fffe0ff */
[----:B------:R-:W-:Y:S02]  /*1eaf0*/  UIADD3 UR52, UP4, UPT, UR30, 0x800, URZ ;  /* 0x000008001e347890 */ /* 0x000fe4000ff9e0ff */
[----:B------:R-:W-:Y:S01]  /*1eb00*/  UIADD3.X UR45, UPT, UPT, UR31, URZ, URZ, UP6, !UPT ;  /* 0x000000ff1f2d7290 */ /* 0x000fe2000b7fe4ff */
[----:B------:R-:W-:Y:S01]  /*1eb10*/  UMOV UR62, 0x0 ;  /* 0x00000000003e7882 */ /* 0x000fe20000000000 */
[----:B------:R-:W-:Y:S01]  /*1eb20*/  UMOV UR63, 0x10400910 ;  /* 0x10400910003f7882 */ /* 0x000fe20000000000 */
[----:B------:R-:W-:Y:S01]  /*1eb30*/  UIADD3 UR15, UPT, UPT, UR8, 0x130, URZ ;  /* 0x00000130080f7890 */ /* 0x000fe2000fffe0ff */
[----:B------:R-:W-:Y:S01]  /*1eb40*/  UMOV UR67, 0x40004040 ;  /* 0x4000404000437882 */ /* 0x000fe20000000000 */
[----:B------:R-:W-:Y:S01]  /*1eb50*/  UIADD3 UR54, UP5, UPT, UR30, 0x802, URZ ;  /* 0x000008021e367890 */ /* 0x000fe2000ffbe0ff */
[----:B------:R2:W-:Y:S01]  /*1eb60*/  UTCHMMA.2CTA tmem[UR11], gdesc[UR66], tmem[UR8], tmem[UR62], idesc[UR63], UPT ;  /* 0x00ff3e420b0079ea */ /* 0x0005e2000ba00008 */
[----:B------:R-:W-:Y:S01]  /*1eb70*/  UIADD3.X UR47, UPT, UPT, UR31, URZ, URZ, UP1, !UPT ;  /* 0x000000ff1f2f7290 */ /* 0x000fe20008ffe4ff */
[----:B------:R-:W-:Y:S01]  /*1eb80*/  UMOV UR60, 0x0 ;  /* 0x00000000003c7882 */ /* 0x000fe20000000000 */
[----:B------:R-:W-:Y:S01]  /*1eb90*/  UMOV UR61, 0x10400910 ;  /* 0x10400910003d7882 */ /* 0x000fe20000000000 */
[----:B------:R-:W-:-:S02]  /*1eba0*/  UIADD3 UR17, UPT, UPT, UR8, 0x138, URZ ;  /* 0x0000013808117890 */ /* 0x000fc4000fffe0ff */
[----:B------:R3:W-:Y:S01]  /*1ebb0*/  UTCHMMA.2CTA tmem[UR55], gdesc[UR30], tmem[UR8], tmem[UR60], idesc[UR61], UPT ;  /* 0x00ff3c1e370079ea */ /* 0x0007e2000ba00008 */
[----:B------:R-:W-:Y:S02]  /*1ebc0*/  UIADD3 UR56, UP6, UPT, UR30, 0x804, URZ ;  /* 0x000008041e387890 */ /* 0x000fe4000ffde0ff */
[----:B------:R-:W-:Y:S01]  /*1ebd0*/  UIADD3.X UR49, UPT, UPT, UR31, URZ, URZ, UP2, !UPT ;  /* 0x000000ff1f317290 */ /* 0x000fe200097fe4ff */
[----:B------:R-:W-:Y:S01]  /*1ebe0*/  UMOV UR24, 0x0 ;  /* 0x0000000000187882 */ /* 0x000fe20000000000 */
[----:B------:R-:W-:Y:S01]  /*1ebf0*/  UMOV UR25, 0x10400910 ;  /* 0x1040091000197882 */ /* 0x000fe20000000000 */
[----:B------:R-:W-:Y:S02]  /*1ec00*/  UIADD3 UR19, UPT, UPT, UR8, 0x140, URZ ;  /* 0x0000014008137890 */ /* 0x000fe4000fffe0ff */
[----:B------:R-:W-:Y:S01]  /*1ec10*/  UTCHMMA.2CTA tmem[UR73], gdesc[UR38], tmem[UR8], tmem[UR24], idesc[UR25], UPT ;  /* 0x00ff1826490079ea */ /* 0x000fe2000ba00008 */
[----:B------:R-:W-:Y:S01]  /*1ec20*/  UIADD3 UR58, UP1, UPT, UR30, 0xbfe, URZ ;  /* 0x00000bfe1e3a7890 */ /* 0x000fe2000ff3e0ff */
[----:B------:R4:W-:Y:S01]  /*1ec30*/  UTCHMMA.2CTA tmem[UR16], gdesc[UR40], tmem[UR8], tmem[UR60], idesc[UR61], UPT ;  /* 0x00ff3c28100079ea */ /* 0x0009e2000ba00008 */
[----:B------:R-:W-:Y:S01]  /*1ec40*/  UIADD3.X UR51, UPT, UPT, UR31, URZ, URZ, UP3, !UPT ;  /* 0x000000ff1f337290 */ /* 0x000fe20009ffe4ff */
[----:B------:R-:W-:Y:S01]  /*1ec50*/  UTCHMMA.2CTA tmem[UR18], gdesc[UR42], tmem[UR8], tmem[UR60], idesc[UR61], UPT ;  /* 0x00ff3c2a120079ea */ /* 0x000fe2000ba00008 */
[----:B------:R-:W-:-:S02]  /*1ec60*/  UIADD3 UR21, UPT, UPT, UR8, 0x148, URZ ;  /* 0x0000014808157890 */ /* 0x000fc4000fffe0ff */
[----:B------:R-:W-:Y:S02]  /*1ec70*/  UIADD3 UR64, UP2, UPT, UR30, 0xc00, URZ ;  /* 0x00000c001e407890 */ /* 0x000fe4000ff5e0ff */
[----:B------:R-:W-:Y:S02]  /*1ec80*/  UIADD3.X UR53, UPT, UPT, UR31, URZ, URZ, UP4, !UPT ;  /* 0x000000ff1f357290 */ /* 0x000fe4000a7fe4ff */
[----:B------:R-:W-:Y:S02]  /*1ec90*/  UIADD3 UR20, UPT, UPT, UR8, 0x150, URZ ;  /* 0x0000015008147890 */ /* 0x000fe4000fffe0ff */
[----:B--2---:R-:W-:Y:S02]  /*1eca0*/  UIADD3 UR62, UP3, UPT, UR30, 0xc02, URZ ;  /* 0x00000c021e3e7890 */ /* 0x004fe4000ff7e0ff */
[----:B---3--:R-:W-:Y:S02]  /*1ecb0*/  UIADD3.X UR55, UPT, UPT, UR31, URZ, URZ, UP5, !UPT ;  /* 0x000000ff1f377290 */ /* 0x008fe4000affe4ff */
[----:B------:R-:W-:-:S02]  /*1ecc0*/  UIADD3 UR68, UPT, UPT, UR8, 0x158, URZ ;  /* 0x0000015808447890 */ /* 0x000fc4000fffe0ff */
[----:B------:R-:W-:Y:S02]  /*1ecd0*/  UIADD3 UR66, UP4, UPT, UR30, 0xc04, URZ ;  /* 0x00000c041e427890 */ /* 0x000fe4000ff9e0ff */
[----:B------:R-:W-:Y:S02]  /*1ece0*/  UIADD3.X UR57, UPT, UPT, UR31, URZ, URZ, UP6, !UPT ;  /* 0x000000ff1f397290 */ /* 0x000fe4000b7fe4ff */
[----:B------:R-:W-:Y:S02]  /*1ecf0*/  UIADD3 UR69, UPT, UPT, UR8, 0x160, URZ ;  /* 0x0000016008457890 */ /* 0x000fe4000fffe0ff */
[----:B------:R-:W-:Y:S01]  /*1ed00*/  UIADD3.X UR59, UPT, UPT, UR31, URZ, URZ, UP1, !UPT ;  /* 0x000000ff1f3b7290 */ /* 0x000fe20008ffe4ff */
[----:B----4-:R-:W-:Y:S01]  /*1ed10*/  UMOV UR40, 0x0 ;  /* 0x0000000000287882 */ /* 0x010fe20000000000 */
[----:B------:R-:W-:Y:S01]  /*1ed20*/  UMOV UR41, 0x10400910 ;  /* 0x1040091000297882 */ /* 0x000fe20000000000 */
[----:B------:R-:W-:Y:S02]  /*1ed30*/  UIADD3 UR70, UPT, UPT, UR8, 0x168, URZ ;  /* 0x0000016808467890 */ /* 0x000fe4000fffe0ff */
[----:B------:R-:W-:Y:S01]  /*1ed40*/  UTCHMMA.2CTA tmem[UR14], gdesc[UR44], tmem[UR8], tmem[UR40], idesc[UR41], UPT ;  /* 0x00ff282c0e0079ea */ /* 0x000fe2000ba00008 */
[----:B------:R-:W-:Y:S01]  /*1ed50*/  UIADD3.X UR65, UPT, UPT, UR31, URZ, URZ, UP2, !UPT ;  /* 0x000000ff1f417290 */ /* 0x000fe200097fe4ff */
[----:B------:R-:W-:Y:S01]  /*1ed60*/  UMOV UR38, 0x0 ;  /* 0x0000000000267882 */ /* 0x000fe20000000000 */
[----:B------:R-:W-:Y:S01]  /*1ed70*/  UMOV UR39, 0x10400910 ;  /* 0x1040091000277882 */ /* 0x000fe20000000000 */
[----:B------:R-:W-:-:S02]  /*1ed80*/  UIADD3 UR71, UPT, UPT, UR8, 0x170, URZ ;  /* 0x0000017008477890 */ /* 0x000fc4000fffe0ff */
[----:B------:R-:W-:Y:S01]  /*1ed90*/  UTCHMMA.2CTA tmem[UR15], gdesc[UR46], tmem[UR8], tmem[UR38], idesc[UR39], UPT ;  /* 0x00ff262e0f0079ea */ /* 0x000fe2000ba00008 */
[----:B------:R-:W-:Y:S01]  /*1eda0*/  UIADD3.X UR63, UPT, UPT, UR31, URZ, URZ, UP3, !UPT ;  /* 0x000000ff1f3f7290 */ /* 0x000fe20009ffe4ff */
[----:B------:R-:W-:Y:S01]  /*1edb0*/  UTCHMMA.2CTA tmem[UR17], gdesc[UR48], tmem[UR8], tmem[UR24], idesc[UR25], UPT ;  /* 0x00ff1830110079ea */ /* 0x000fe2000ba00008 */
[----:B------:R-:W-:Y:S02]  /*1edc0*/  UIADD3 UR72, UPT, UPT, UR8, 0x178, URZ ;  /* 0x0000017808487890 */ /* 0x000fe4000fffe0ff */
[----:B------:R2:W-:Y:S01]  /*1edd0*/  UTCHMMA.2CTA tmem[UR19], gdesc[UR50], tmem[UR8], tmem[UR60], idesc[UR61], UPT ;  /* 0x00ff3c32130079ea */ /* 0x0005e2000ba00008 */
[----:B------:R-:W-:Y:S01]  /*1ede0*/  UIADD3.X UR67, UPT, UPT, UR31, URZ, URZ, UP4, !UPT ;  /* 0x000000ff1f437290 */ /* 0x000fe2000a7fe4ff */
        /* <DEDUP_REMOVED lines=19> */
[----:B--2---:R-:W-:Y:S01]  /*1ef20*/  UMOV UR61, 0x3 ;  /* 0x00000003003d7882 */ /* 0x004fe20000000000 */
[----:B------:R3:W-:Y:S01]  /*1ef30*/  UTCHMMA.2CTA tmem[UR71], gdesc[UR62], tmem[UR8], tmem[UR34], idesc[UR35], UPT ;  /* 0x00ff223e470079ea */ /* 0x0007e2000ba00008 */
[----:B------:R3:W-:Y:S01]  /*1ef40*/  UTCHMMA.2CTA tmem[UR72], gdesc[UR66], tmem[UR8], tmem[UR36], idesc[UR37], UPT ;  /* 0x00ff2442480079ea */ /* 0x0007e2000ba00008 */
[----:B------:R3:W-:Y:S01]  /*1ef50*/  UTCBAR.2CTA.MULTICAST [UR10], URZ, UR61 ;  /* 0x000000ff0a0073e9 */ /* 0x0007e2000820083d */
[----:B------:R-:W-:Y:S01]  /*1ef60*/  NOP ;  /* 0x0000000000007918 */ /* 0x000fe20000000000 */
.L_x_16:
[----:B-1----:R-:W1:Y:S01]  /*1ef70*/  LDC R4, c[0x0][0x3a0] ;  /* 0x0000e800ff047b82 */ /* 0x002e620000000800 */
[----:B------:R-:W2:Y:S07]  /*1ef80*/  LDL.LU R9, [R1] ;  /* 0x0000000001097983 */ /* 0x000eae0000300800 */
[----:B------:R-:W4:Y:S08]  /*1ef90*/  LDC R5, c[0x0][0x3a0] ;  /* 0x0000e800ff057b82 */ /* 0x000f300000000800 */
[----:B------:R-:W-:Y:S01]  /*1efa0*/  BAR.SYNC.DEFER_BLOCKING 0x0 ;  /* 0x0000000000007b1d */ /* 0x000fe20000010000 */
[----:B------:R-:W-:-:S05]  /*1efb0*/  IADD3 R136, P6, PT, R136, R2, RZ ;  /* 0x0000000288887210 */ /* 0x000fca0007fde0ff */
[----:B------:R-:W5:Y:S01]  /*1efc0*/  LDL.LU R14, [R1+0x4] ;  /* 0x00000400010e7983 */ /* 0x000f620000300800 */
[----:B-1----:R-:W-:-:S03]  /*1efd0*/  VIADD R4, R4, 0x7f ;  /* 0x0000007f04047836 */ /* 0x002fc60000000000 */
[----:B---3--:R-:W3:Y:S01]  /*1efe0*/  LDL.LU R12, [R1+0x8] ;  /* 0x00000800010c7983 */ /* 0x008ee20000300800 */
[----:B----4-:R-:W-:Y:S01]  /*1eff0*/  VIADD R11, R5, 0xfffffe80 ;  /* 0xfffffe80050b7836 */ /* 0x010fe20000000000 */
[----:B------:R-:W-:Y:S01]  /*1f000*/  SHF.R.S32.HI R5, RZ, 0x1f, R4 ;  /* 0x0000001fff057819 */ /* 0x000fe20000011404 */
[----:B------:R-:W-:Y:S01]  /*1f010*/  IMAD.X R137, R137, 0x1, R0, P6 ;  /* 0x0000000189897824 */ /* 0x000fe200030e0600 */
[----:B------:R-:W4:Y:S02]  /*1f020*/  LDL.LU R10, [R1+0xc] ;  /* 0x00000c00010a7983 */ /* 0x000f240000300800 */
[----:B------:R-:W-:Y:S01]  /*1f030*/  LEA.HI R5, R5, R4, RZ, 0x7 ;  /* 0x0000000405057211 */ /* 0x000fe200078f38ff */
[----:B------:R-:W-:Y:S01]  /*1f040*/  IMAD R4, R250, -0x80, R11 ;  /* 0xffffff80fa047824 */ /* 0x000fe200078e020b */
[----:B------:R-:W-:Y:S01]  /*1f050*/  IADD3 R138, P6, PT, R138, R2, RZ ;  /* 0x000000028a8a7210 */ /* 0x000fe20007fde0ff */
[----:B------:R-:W-:Y:S01]  /*1f060*/  IMAD.MOV.U32 R7, RZ, RZ, R137 ;  /* 0x000000ffff077224 */ /* 0x000fe200078e0089 */
[----:B------:R-:W-:Y:S01]  /*1f070*/  SHF.R.S32.HI R5, RZ, 0x7, R5 ;  /* 0x00000007ff057819 */ /* 0x000fe20000011405 */
[----:B------:R-:W2:Y:S01]  /*1f080*/  LDL.LU R8, [R1+0x10] ;  /* 0x0000100001087983 */ /* 0x000ea20000300800 */
[----:B------:R-:W-:-:S02]  /*1f090*/  ISETP.GT.AND P3, PT, R4, RZ, PT ;  /* 0x000000ff0400720c */ /* 0x000fc40003f64270 */
[----:B------:R-:W-:Y:S01]  /*1f0a0*/  ISETP.GT.AND P5, PT, R4, 0x1, PT ;  /* 0x000000010400780c */ /* 0x000fe20003fa4270 */
[----:B------:R-:W-:Y:S01]  /*1f0b0*/  VIADD R5, R5, 0xfffffffd ;  /* 0xfffffffd05057836 */ /* 0x000fe20000000000 */
[----:B------:R-:W-:-:S04]  /*1f0c0*/  SEL R6, RZ, 0x4, !P3 ;  /* 0x00000004ff067807 */ /* 0x000fc80005800000 */
[----:B------:R-:W-:Y:S02]  /*1f0d0*/  ISETP.GE.AND P0, PT, R250, R5, PT ;  /* 0x00000005fa00720c */ /* 0x000fe40003f06270 */
[----:B------:R-:W-:Y:S02]  /*1f0e0*/  SEL R5, RZ, 0x4, !P5 ;  /* 0x00000004ff057807 */ /* 0x000fe40006800000 */
[----:B------:R-:W-:Y:S02]  /*1f0f0*/  SEL R6, R6, RZ, !P0 ;  /* 0x000000ff06067207 */ /* 0x000fe40004000000 */
[----:B------:R-:W-:Y:S02]  /*1f100*/  SEL R5, R5, RZ, !P0 ;  /* 0x000000ff05057207 */ /* 0x000fe40004000000 */
[----:B------:R-:W-:Y:S02]  /*1f110*/  ISETP.NE.U32.AND P5, PT, R6, RZ, PT ;  /* 0x000000ff0600720c */ /* 0x000fe40003fa5070 */
[----:B------:R-:W-:Y:S01]  /*1f120*/  ISETP.NE.U32.AND P3, PT, R5, RZ, PT ;  /* 0x000000ff0500720c */ /* 0x000fe20003f65070 */
[----:B------:R-:W-:-:S02]  /*1f130*/  IMAD.MOV.U32 R6, RZ, RZ, R136 ;  /* 0x000000ffff067224 */ /* 0x000fc400078e0088 */
[----:B------:R-:W-:-:S08]  /*1f140*/  IMAD.X R139, R139, 0x1, R0, P6 ;  /* 0x000000018b8b7824 */ /* 0x000fd000030e0600 */
[----:B------:R-:W-:Y:S01]  /*1f150*/  @!PT LDS RZ, [RZ] ;  /* 0x00000000fffff984 */ /* 0x000fe20000000800 */
[----:B------:R-:W-:Y:S01]  /*1f160*/  @!PT LDS RZ, [RZ] ;  /* 0x00000000fffff984 */ /* 0x000fe20000000800 */
[----:B------:R-:W-:Y:S01]  /*1f170*/  @!PT LDS RZ, [RZ] ;  /* 0x00000000fffff984 */ /* 0x000fe20000000800 */
[----:B------:R1:W-:Y:S02]  /*1f180*/  LDGSTS.E [R249+0x30000], desc[UR22][R6.64], P5 ;  /* 0x3000000006f97fae */ /* 0x0003e4000a9a1016 */
[----:B-1----:R-:W-:Y:S02]  /*1f190*/  IMAD.MOV.U32 R6, RZ, RZ, R138 ;  /* 0x000000ffff067224 */ /* 0x002fe400078e008a */
[----:B------:R-:W-:-:S05]  /*1f1a0*/  IMAD.MOV.U32 R7, RZ, RZ, R139 ;  /* 0x000000ffff077224 */ /* 0x000fca00078e008b */
[----:B------:R1:W-:Y:S01]  /*1f1b0*/  LDGSTS.E [R249+0x30004], desc[UR22][R6.64], P3 ;  /* 0x3000400006f97fae */ /* 0x0003e200099a1016 */
[C---:B------:R-:W-:Y:S02]  /*1f1c0*/  ISETP.GT.AND P3, PT, R4.reuse, 0x2, PT ;  /* 0x000000020400780c */ /* 0x040fe40003f64270 */
[----:B------:R-:W-:Y:S02]  /*1f1d0*/  ISETP.GT.AND P5, PT, R4, 0x3, PT ;  /* 0x000000030400780c */ /* 0x000fe40003fa4270 */
[----:B------:R-:W-:Y:S02]  /*1f1e0*/  IADD3 R251, P6, PT, R251, R2, RZ ;  /* 0x00000002fbfb7210 */ /* 0x000fe40007fde0ff */
[----:B-1----:R-:W-:Y:S02]  /*1f1f0*/  SEL R6, RZ, 0x4, !P3 ;  /* 0x00000004ff067807 */ /* 0x002fe40005800000 */
[----:B------:R-:W-:Y:S02]  /*1f200*/  SEL R5, RZ, 0x4, !P5 ;  /* 0x00000004ff057807 */ /* 0x000fe40006800000 */
[----:B------:R-:W-:-:S02]  /*1f210*/  SEL R6, R6, RZ, !P0 ;  /* 0x000000ff06067207 */ /* 0x000fc40004000000 */
[----:B------:R-:W-:Y:S02]  /*1f220*/  SEL R5, R5, RZ, !P0 ;  /* 0x000000ff05057207 */ /* 0x000fe40004000000 */
[----:B------:R-:W-:Y:S01]  /*1f230*/  ISETP.NE.U32.AND P5, PT, R6, RZ, PT ;  /* 0x000000ff0600720c */ /* 0x000fe20003fa5070 */
[----:B------:R-:W-:Y:S01]  /*1f240*/  IMAD.X R140, R140, 0x1, R0, P6 ;  /* 0x000000018c8c7824 */ /* 0x000fe200030e0600 */
[----:B------:R-:W-:Y:S02]  /*1f250*/  IADD3 R141, P6, PT, R141, R2, RZ ;  /* 0x000000028d8d7210 */ /* 0x000fe40007fde0ff */
[----:B------:R-:W-:Y:S01]  /*1f260*/  ISETP.NE.U32.AND P3, PT, R5, RZ, PT ;  /* 0x000000ff0500720c */ /* 0x000fe20003f65070 */
[----:B------:R-:W-:Y:S01]  /*1f270*/  IMAD.MOV.U32 R6, RZ, RZ, R251 ;  /* 0x000000ffff067224 */ /* 0x000fe200078e00fb */
[----:B------:R-:W-:Y:S01]  /*1f280*/  IADD3.X R142, PT, PT, R142, R0, RZ, P6, !PT ;  /* 0x000000008e8e7210 */ /* 0x000fe200037fe4ff */
[----:B------:R-:W-:-:S06]  /*1f290*/  IMAD.MOV.U32 R7, RZ, RZ, R140 ;  /* 0x000000ffff077224 */ /* 0x000fcc00078e008c */
        /* <DEDUP_REMOVED lines=15> */
[----:B------:R-:W-:Y:S02]  /*1f390*/  IMAD.MOV.U32 R6, RZ, RZ, R143 ;  /* 0x000000ffff067224 */ /* 0x000fe400078e008f */
[----:B------:R-:W-:Y:S02]  /*1f3a0*/  IMAD.MOV.U32 R7, RZ, RZ, R144 ;  /* 0x000000ffff077224 */ /* 0x000fe400078e0090 */
[----:B------:R-:W-:-:S04]  /*1f3b0*/  IMAD.X R146, R146, 0x1, R0, P6 ;  /* 0x0000000192927824 */ /* 0x000fc800030e0600 */
        /* <DEDUP_REMOVED lines=45> */
[----:B------:R-:W-:Y:S01]  /*1f690*/  SEL R6, R6, RZ, !P0 ;  /* 0x000000ff06067207 */ /* 0x000fe20004000000 */
[----:B------:R-:W-:Y:S01]  /*1f6a0*/  IMAD.X R156, R156, 0x1, R0, P6 ;  /* 0x000000019c9c7824 */ /* 0x000fe200030e0600 */
[----:B------:R-:W-:-:S02]  /*1f6b0*/  SEL R5, R5, RZ, !P0 ;  /* 0x000000ff05057207 */ /* 0x000fc40004000000 */
[----:B------:R-:W-:Y:S02]  /*1f6c0*/  ISETP.NE.U32.AND P5, PT, R6, RZ, PT ;  /* 0x000000ff0600720c */ /* 0x000fe40003fa5070 */
[----:B------:R-:W-:Y:S02]  /*1f6d0*/  IADD3 R157, P6, PT, R157, R2, RZ ;  /* 0x000000029d9d7210 */ /* 0x000fe40007fde0ff */
[----:B------:R-:W-:Y:S01]  /*1f6e0*/  ISETP.NE.U32.AND P3, PT, R5, RZ, PT ;  /* 0x000000ff0500720c */ /* 0x000fe20003f65070 */
[----:B------:R-:W-:Y:S01]  /*1f6f0*/  IMAD.MOV.U32 R6, RZ, RZ, R155 ;  /* 0x000000ffff067224 */ /* 0x000fe200078e009b */
[----:B------:R-:W-:Y:S01]  /*1f700*/  MOV R7, R156 ;  /* 0x0000009c00077202 */ /* 0x000fe20000000f00 */
[----:B------:R-:W-:-:S06]  /*1f710*/  IMAD.X R158, R158, 0x1, R0, P6 ;  /* 0x000000019e9e7824 */ /* 0x000fcc00030e0600 */
        /* <DEDUP_REMOVED lines=69> */
[----:B------:R-:W-:Y:S02]  /*1fb70*/  IMAD.MOV.U32 R6, RZ, RZ, R171 ;  /* 0x000000ffff067224 */ /* 0x000fe400078e00ab */
[----:B------:R-:W-:Y:S02]  /*1fb80*/  IMAD.MOV.U32 R7, RZ, RZ, R172 ;  /* 0x000000ffff077224 */ /* 0x000fe400078e00ac */
[----:B------:R-:W-:-:S04]  /*1fb90*/  IMAD.X R174, R174, 0x1, R0, P6 ;  /* 0x00000001aeae7824 */ /* 0x000fc800030e0600 */
[----:B------:R1:W-:Y:S02]  /*1fba0*/  LDGSTS.E [R249+0x30048], desc[UR22][R6.64], P5 ;  /* 0x3004800006f97fae */ /* 0x0003e4000a9a1016 */
[----:B-1----:R-:W-:Y:S01]  /*1fbb0*/  IMAD.MOV.U32 R6, RZ, RZ, R173 ;  /* 0x000000ffff067224 */ /* 0x002fe200078e00ad */
[----:B------:R-:W-:-:S05]  /*1fbc0*/  MOV R7, R174 ;  /* 0x000000ae00077202 */ /* 0x000fca0000000f00 */
        /* <DEDUP_REMOVED lines=328> */
[----:B-1----:R-:W-:-:S04]  /*21050*/  SEL R6, RZ, 0x4, !P3 ;  /* 0x00000004ff067807 */ /* 0x002fc80005800000 */
[----:B------:R-:W-:Y:S02]  /*21060*/  SEL R6, R6, RZ, !P0 ;  /* 0x000000ff06067207 */ /* 0x000fe40004000000 */
[----:B------:R-:W-:Y:S01]  /*21070*/  SEL R5, RZ, 0x4, !P5 ;  /* 0x00000004ff057807 */ /* 0x000fe20006800000 */
[----:B------:R-:W-:Y:S01]  /*21080*/  IMAD.X R248, R248, 0x1, R0, P6 ;  /* 0x00000001f8f87824 */ /* 0x000fe200030e0600 */
[----:B------:R-:W-:Y:S02]  /*21090*/  ISETP.NE.U32.AND P5, PT, R6, RZ, PT ;  /* 0x000000ff0600720c */ /* 0x000fe40003fa5070 */
[----:B--2---:R-:W-:Y:S01]  /*210a0*/  IADD3 R9, P6, PT, R9, R2, RZ ;  /* 0x0000000209097210 */ /* 0x004fe20007fde0ff */
[----:B------:R-:W-:Y:S02]  /*210b0*/  IMAD.MOV.U32 R6, RZ, RZ, R247 ;  /* 0x000000ffff067224 */ /* 0x000fe400078e00f7 */
[----:B------:R-:W-:Y:S02]  /*210c0*/  IMAD.MOV.U32 R7, RZ, RZ, R248 ;  /* 0x000000ffff077224 */ /* 0x000fe400078e00f8 */
[----:B------:R1:W-:Y:S04]  /*210d0*/  STL [R1], R9 ;  /* 0x0000000901007387 */ /* 0x0003e80000100800 */
[----:B------:R-:W2:Y:S04]  /*210e0*/  LDL.LU R16, [R1+0x14] ;  /* 0x0000140001107983 */ /* 0x000ea80000300800 */
[----:B------:R-:W2:Y:S04]  /*210f0*/  LDL.LU R15, [R1+0x18] ;  /* 0x00001800010f7983 */ /* 0x000ea80000300800 */
[----:B------:R1:W-:Y:S04]  /*21100*/  LDGSTS.E [R249+0x300e0], desc[UR22][R6.64], P5 ;  /* 0x300e000006f97fae */ /* 0x0003e8000a9a1016 */
[----:B------:R-:W2:Y:S01]  /*21110*/  LDL.LU R13, [R1+0x1c] ;  /* 0x00001c00010d7983 */ /* 0x000ea20000300800 */
[----:B-1----:R-:W-:-:S03]  /*21120*/  IMAD.MOV.U32 R6, RZ, RZ, R9 ;  /* 0x000000ffff067224 */ /* 0x002fc600078e0009 */
[----:B------:R-:W2:Y:S01]  /*21130*/  LDL.LU R9, [R1+0x20] ;  /* 0x0000200001097983 */ /* 0x000ea20000300800 */
[----:B------:R-:W-:-:S04]  /*21140*/  SEL R5, R5, RZ, !P0 ;  /* 0x000000ff05057207 */ /* 0x000fc80004000000 */
[----:B------:R-:W-:Y:S01]  /*21150*/  ISETP.NE.U32.AND P3, PT, R5, RZ, PT ;  /* 0x000000ff0500720c */ /* 0x000fe20003f65070 */
[----:B------:R-:W-:-:S04]  /*21160*/  IMAD.X R252, R252, 0x1, R0, P6 ;  /* 0x00000001fcfc7824 */ /* 0x000fc800030e0600 */
[----:B------:R-:W-:Y:S01]  /*21170*/  IMAD.MOV.U32 R7, RZ, RZ, R252 ;  /* 0x000000ffff077224 */ /* 0x000fe200078e00fc */
[----:B---3--:R-:W-:-:S07]  /*21180*/  IADD3 R12, P6, PT, R12, R2, RZ ;  /* 0x000000020c0c7210 */ /* 0x008fce0007fde0ff */
[----:B------:R1:W-:Y:S01]  /*21190*/  LDGSTS.E [R249+0x300e4], desc[UR22][R6.64], P3 ;  /* 0x300e400006f97fae */ /* 0x0003e200099a1016 */
[C---:B------:R-:W-:Y:S02]  /*211a0*/  ISETP.GT.AND P3, PT, R4.reuse, 0x3a, PT ;  /* 0x0000003a0400780c */ /* 0x040fe40003f64270 */
[----:B------:R-:W-:Y:S01]  /*211b0*/  ISETP.GT.AND P5, PT, R4, 0x3b, PT ;  /* 0x0000003b0400780c */ /* 0x000fe20003fa4270 */
[----:B-----5:R-:W-:Y:S01]  /*211c0*/  IMAD.X R14, R14, 0x1, R0, P6 ;  /* 0x000000010e0e7824 */ /* 0x020fe200030e0600 */
[----:B------:R-:W-:Y:S02]  /*211d0*/  IADD3 R8, P6, PT, R8, R2, RZ ;  /* 0x0000000208087210 */ /* 0x000fe40007fde0ff */
[----:B-1----:R-:W-:-:S04]  /*211e0*/  SEL R6, RZ, 0x4, !P3 ;  /* 0x00000004ff067807 */ /* 0x002fc80005800000 */
[----:B------:R-:W-:Y:S02]  /*211f0*/  SEL R6, R6, RZ, !P0 ;  /* 0x000000ff06067207 */ /* 0x000fe40004000000 */
[----:B------:R-:W-:Y:S02]  /*21200*/  SEL R5, RZ, 0x4, !P5 ;  /* 0x00000004ff057807 */ /* 0x000fe40006800000 */
[----:B------:R-:W-:Y:S01]  /*21210*/  ISETP.NE.U32.AND P5, PT, R6, RZ, PT ;  /* 0x000000ff0600720c */ /* 0x000fe20003fa5070 */
[----:B----4-:R-:W-:Y:S01]  /*21220*/  IMAD.X R10, R10, 0x1, R0, P6 ;  /* 0x000000010a0a7824 */ /* 0x010fe200030e0600 */
[----:B------:R-:W-:Y:S01]  /*21230*/  STL [R1+0x8], R12 ;  /* 0x0000080c01007387 */ /* 0x000fe20000100800 */
[----:B------:R-:W-:-:S03]  /*21240*/  IMAD.MOV.U32 R6, RZ, RZ, R12 ;  /* 0x000000ffff067224 */ /* 0x000fc600078e000c */
[----:B------:R1:W-:Y:S01]  /*21250*/  STL [R1+0x4], R14 ;  /* 0x0000040e01007387 */ /* 0x0003e20000100800 */
[----:B------:R-:W-:-:S03]  /*21260*/  IMAD.MOV.U32 R7, RZ, RZ, R14 ;  /* 0x000000ffff077224 */ /* 0x000fc600078e000e */
[----:B------:R-:W-:Y:S04]  /*21270*/  STL [R1+0x10], R8 ;  /* 0x0000100801007387 */ /* 0x000fe80000100800 */
[----:B------:R3:W-:Y:S04]  /*21280*/  STL [R1+0xc], R10 ;  /* 0x00000c0a01007387 */ /* 0x0007e80000100800 */
[----:B-1----:R-:W4:Y:S04]  /*21290*/  LDL.LU R14, [R1+0x24] ;  /* 0x00002400010e7983 */ /* 0x002f280000300800 */
[----:B------:R-:W5:Y:S01]  /*212a0*/  LDL.LU R12, [R1+0x28] ;  /* 0x00002800010c7983 */ /* 0x000f620000300800 */
[----:B------:R-:W-:-:S03]  /*212b0*/  SEL R5, R5, RZ, !P0 ;  /* 0x000000ff05057207 */ /* 0x000fc60004000000 */
[----:B------:R1:W-:Y:S01]  /*212c0*/  LDGSTS.E [R249+0x300e8], desc[UR22][R6.64], P5 ;  /* 0x300e800006f97fae */ /* 0x0003e2000a9a1016 */
[----:B------:R-:W-:Y:S01]  /*212d0*/  ISETP.NE.U32.AND P3, PT, R5, RZ, PT ;  /* 0x000000ff0500720c */ /* 0x000fe20003f65070 */
[----:B-1----:R-:W-:Y:S02]  /*212e0*/  IMAD.MOV.U32 R7, RZ, RZ, R10 ;  /* 0x000000ffff077224 */ /* 0x002fe400078e000a */
[----:B------:R-:W-:Y:S01]  /*212f0*/  IMAD.MOV.U32 R6, RZ, RZ, R8 ;  /* 0x000000ffff067224 */ /* 0x000fe200078e0008 */
[----:B---3--:R-:W3:Y:S04]  /*21300*/  LDL.LU R10, [R1+0x2c] ;  /* 0x00002c00010a7983 */ /* 0x008ee80000300800 */
[----:B------:R-:W3:Y:S05]  /*21310*/  LDL.LU R8, [R1+0x30] ;  /* 0x0000300001087983 */ /* 0x000eea0000300800 */
[----:B------:R1:W-:Y:S01]  /*21320*/  LDGSTS.E [R249+0x300ec], desc[UR22][R6.64], P3 ;  /* 0x300ec00006f97fae */ /* 0x0003e200099a1016 */
[----:B------:R-:W-:-:S02]  /*21330*/  ISETP.GT.AND P3, PT, R4, 0x3c, PT ;  /* 0x0000003c0400780c */ /* 0x000fc40003f64270 */
[----:B------:R-:W-:Y:S02]  /*21340*/  ISETP.GT.AND P5, PT, R4, 0x3d, PT ;  /* 0x0000003d0400780c */ /* 0x000fe40003fa4270 */
[----:B-1----:R-:W-:-:S04]  /*21350*/  SEL R6, RZ, 0x4, !P3 ;  /* 0x00000004ff067807 */ /* 0x002fc80005800000 */
[----:B------:R-:W-:Y:S02]  /*21360*/  SEL R6, R6, RZ, !P0 ;  /* 0x000000ff06067207 */ /* 0x000fe40004000000 */
[----:B------:R-:W-:Y:S02]  /*21370*/  SEL R5, RZ, 0x4, !P5 ;  /* 0x00000004ff057807 */ /* 0x000fe40006800000 */
[----:B------:R-:W-:Y:S02]  /*21380*/  ISETP.NE.U32.AND P5, PT, R6, RZ, PT ;  /* 0x000000ff0600720c */ /* 0x000fe40003fa5070 */
[----:B--2---:R-:W-:-:S05]  /*21390*/  IADD3 R15, P6, PT, R15, R2, RZ ;  /* 0x000000020f0f7210 */ /* 0x004fca0007fde0ff */
[----:B------:R-:W-:Y:S01]  /*213a0*/  IMAD.X R16, R16, 0x1, R0, P6 ;  /* 0x0000000110107824 */ /* 0x000fe200030e0600 */
[----:B------:R-:W-:Y:S01]  /*213b0*/  STL [R1+0x18], R15 ;  /* 0x0000180f01007387 */ /* 0x000fe20000100800 */
[----:B------:R-:W-:-:S03]  /*213c0*/  IMAD.MOV.U32 R6, RZ, RZ, R15 ;  /* 0x000000ffff067224 */ /* 0x000fc600078e000f */
[----:B------:R1:W-:Y:S01]  /*213d0*/  STL [R1+0x14], R16 ;  /* 0x0000141001007387 */ /* 0x0003e20000100800 */
[----:B------:R-:W-:-:S05]  /*213e0*/  IADD3 R9, P6, PT, R9, R2, RZ ;  /* 0x0000000209097210 */ /* 0x000fca0007fde0ff */
[----:B------:R-:W-:Y:S01]  /*213f0*/  IMAD.X R13, R13, 0x1, R0, P6 ;  /* 0x000000010d0d7824 */ /* 0x000fe200030e0600 */
[----:B------:R-:W-:Y:S01]  /*21400*/  STL [R1+0x20], R9 ;  /* 0x0000200901007387 */ /* 0x000fe20000100800 */
[----:B------:R-:W-:-:S03]  /*21410*/  IMAD.MOV.U32 R7, RZ, RZ, R16 ;  /* 0x000000ffff077224 */ /* 0x000fc600078e0010 */
[----:B------:R2:W-:Y:S04]  /*21420*/  STL [R1+0x1c], R13 ;  /* 0x00001c0d01007387 */ /* 0x0005e80000100800 */
[----:B-1----:R-:W3:Y:S04]  /*21430*/  LDL.LU R16, [R1+0x34] ;  /* 0x0000340001107983 */ /* 0x002ee80000300800 */
[----:B------:R-:W3:Y:S04]  /*21440*/  LDL.LU R15, [R1+0x38] ;  /* 0x00003800010f7983 */ /* 0x000ee80000300800 */
[----:B------:R1:W-:Y:S02]  /*21450*/  LDGSTS.E [R249+0x300f0], desc[UR22][R6.64], P5 ;  /* 0x300f000006f97fae */ /* 0x0003e4000a9a1016 */
[----:B-1----:R-:W-:-:S02]  /*21460*/  IMAD.MOV.U32 R7, RZ, RZ, R13 ;  /* 0x000000ffff077224 */ /* 0x002fc400078e000d */
[----:B------:R-:W-:Y:S01]  /*21470*/  IMAD.MOV.U32 R6, RZ, RZ, R9 ;  /* 0x000000ffff067224 */ /* 0x000fe200078e0009 */
[----:B--2---:R-:W2:Y:S04]  /*21480*/  LDL.LU R13, [R1+0x3c] ;  /* 0x00003c00010d7983 */ /* 0x004ea80000300800 */
[----:B------:R-:W2:Y:S01]  /*21490*/  LDL.LU R9, [R1+0x40] ;  /* 0x0000400001097983 */ /* 0x000ea20000300800 */
[----:B------:R-:W-:-:S04]  /*214a0*/  SEL R5, R5, RZ, !P0 ;  /* 0x000000ff05057207 */ /* 0x000fc80004000000 */
[----:B------:R-:W-:Y:S02]  /*214b0*/  ISETP.NE.U32.AND P3, PT, R5, RZ, PT ;  /* 0x000000ff0500720c */ /* 0x000fe40003f65070 */
[----:B------:R-:W-:-:S11]  /*214c0*/  ISETP.GT.AND P5, PT, R4, 0x3f, PT ;  /* 0x0000003f0400780c */ /* 0x000fd60003fa4270 */
[----:B------:R1:W-:Y:S01]  /*214d0*/  LDGSTS.E [R249+0x300f4], desc[UR22][R6.64], P3 ;  /* 0x300f400006f97fae */ /* 0x0003e200099a1016 */
[----:B------:R-:W-:Y:S02]  /*214e0*/  ISETP.GT.AND P3, PT, R4, 0x3e, PT ;  /* 0x0000003e0400780c */ /* 0x000fe40003f64270 */
[----:B-----5:R-:W-:Y:S02]  /*214f0*/  IADD3 R12, P6, PT, R12, R2, RZ ;  /* 0x000000020c0c7210 */ /* 0x020fe40007fde0ff */
[----:B------:R-:W-:Y:S02]  /*21500*/  SEL R5, RZ, 0x4, !P5 ;  /* 0x00000004ff057807 */ /* 0x000fe40006800000 */
[----:B-1----:R-:W-:Y:S01]  /*21510*/  SEL R6, RZ, 0x4, !P3 ;  /* 0x00000004ff067807 */ /* 0x002fe20005800000 */
[----:B----4-:R-:W-:-:S03]  /*21520*/  IMAD.X R14, R14, 0x1, R0, P6 ;  /* 0x000000010e0e7824 */ /* 0x010fc600030e0600 */
[----:B------:R-:W-:-:S04]  /*21530*/  SEL R6, R6, RZ, !P0 ;  /* 0x000000ff06067207 */ /* 0x000fc80004000000 */
[----:B------:R-:W-:Y:S02]  /*21540*/  ISETP.NE.U32.AND P5, PT, R6, RZ, PT ;  /* 0x000000ff0600720c */ /* 0x000fe40003fa5070 */
[----:B---3--:R-:W-:Y:S01]  /*21550*/  IADD3 R8, P6, PT, R8, R2, RZ ;  /* 0x0000000208087210 */ /* 0x008fe20007fde0ff */
[----:B------:R-:W-:Y:S04]  /*21560*/  STL [R1+0x28], R12 ;  /* 0x0000280c01007387 */ /* 0x000fe80000100800 */
[----:B------:R-:W-:Y:S01]  /*21570*/  IMAD.X R10, R10, 0x1, R0, P6 ;  /* 0x000000010a0a7824 */ /* 0x000fe200030e0600 */
[----:B------:R1:W-:Y:S01]  /*21580*/  STL [R1+0x24], R14 ;  /* 0x0000240e01007387 */ /* 0x0003e20000100800 */
[----:B------:R-:W-:Y:S01]  /*21590*/  IMAD.MOV.U32 R6, RZ, RZ, R12 ;  /* 0x000000ffff067224 */ /* 0x000fe200078e000c */
[----:B------:R-:W-:-:S02]  /*215a0*/  MOV R7, R14 ;  /* 0x0000000e00077202 */ /* 0x000fc40000000f00 */
        /* <DEDUP_REMOVED lines=18> */
[----:B------:R-:W-:-:S05]  /*216d0*/  IADD3 R15, P6, PT, R15, R2, RZ ;  /* 0x000000020f0f7210 */ /* 0x000fca0007fde0ff */
[----:B------:R-:W-:Y:S01]  /*216e0*/  IMAD.X R16, R16, 0x1, R0, P6 ;  /* 0x0000000110107824 */ /* 0x000fe200030e0600 */
[----:B------:R-:W-:Y:S01]  /*216f0*/  STL [R1+0x38], R15 ;  /* 0x0000380f01007387 */ /* 0x000fe20000100800 */
[----:B------:R-:W-:-:S03]  /*21700*/  IMAD.MOV.U32 R6, RZ, RZ, R15 ;  /* 0x000000ffff067224 */ /* 0x000fc600078e000f */
[----:B------:R1:W-:Y:S01]  /*21710*/  STL [R1+0x34], R16 ;  /* 0x0000341001007387 */ /* 0x0003e20000100800 */
[----:B------:R-:W-:-:S05]  /*21720*/  IMAD.MOV.U32 R7, RZ, RZ, R16 ;  /* 0x000000ffff077224 */ /* 0x000fca00078e0010 */
[----:B------:R1:W-:Y:S01]  /*21730*/  LDGSTS.E [R249+0x30100], desc[UR22][R6.64], P5 ;  /* 0x3010000006f97fae */ /* 0x0003e2000a9a1016 */
[----:B--2---:R-:W-:-:S05]  /*21740*/  IADD3 R9, P6, PT, R9, R2, RZ ;  /* 0x0000000209097210 */ /* 0x004fca0007fde0ff */
[----:B------:R-:W-:Y:S01]  /*21750*/  IMAD.X R13, R13, 0x1, R0, P6 ;  /* 0x000000010d0d7824 */ /* 0x000fe200030e0600 */
[----:B------:R-:W-:Y:S04]  /*21760*/  STL [R1+0x40], R9 ;  /* 0x0000400901007387 */ /* 0x000fe80000100800 */
[----:B------:R2:W-:Y:S04]  /*21770*/  STL [R1+0x3c], R13 ;  /* 0x00003c0d01007387 */ /* 0x0005e80000100800 */
[----:B-1----:R-:W3:Y:S04]  /*21780*/  LDL.LU R16, [R1+0x54] ;  /* 0x0000540001107983 */ /* 0x002ee80000300800 */
[----:B------:R-:W3:Y:S01]  /*21790*/  LDL.LU R15, [R1+0x58] ;  /* 0x00005800010f7983 */ /* 0x000ee20000300800 */
[----:B------:R-:W-:-:S02]  /*217a0*/  IMAD.MOV.U32 R7, RZ, RZ, R13 ;  /* 0x000000ffff077224 */ /* 0x000fc400078e000d */
        /* <DEDUP_REMOVED lines=8> */
[----:B------:R-:W-:Y:S02]  /*21830*/  SEL R5, RZ, 0x4, !P5 ;  /* 0x00000004ff057807 */ /* 0x000fe40006800000 */
[----:B-1----:R-:W-:-:S04]  /*21840*/  SEL R6, RZ, 0x4, !P3 ;  /* 0x00000004ff067807 */ /* 0x002fc80005800000 */
[----:B------:R-:W-:Y:S02]  /*21850*/  SEL R6, R6, RZ, !P0 ;  /* 0x000000ff06067207 */ /* 0x000fe40004000000 */
[----:B-----5:R-:W-:Y:S02]  /*21860*/  IADD3 R12, P6, PT, R12, R2, RZ ;  /* 0x000000020c0c7210 */ /* 0x020fe40007fde0ff */
[----:B------:R-:W-:-:S03]  /*21870*/  ISETP.NE.U32.AND P5, PT, R6, RZ, PT ;  /* 0x000000ff0600720c */ /* 0x000fc60003fa5070 */
[----:B----4-:R-:W-:Y:S01]  /*21880*/  IMAD.X R14, R14, 0x1, R0, P6 ;  /* 0x000000010e0e7824 */ /* 0x010fe200030e0600 */
[----:B------:R-:W-:Y:S01]  /*21890*/  STL [R1+0x48], R12 ;  /* 0x0000480c01007387 */ /* 0x000fe20000100800 */
[----:B------:R-:W-:-:S03]  /*218a0*/  IMAD.MOV.U32 R6, RZ, RZ, R12 ;  /* 0x000000ffff067224 */ /* 0x000fc600078e000c */
[----:B------:R1:W-:Y:S01]  /*218b0*/  STL [R1+0x44], R14 ;  /* 0x0000440e01007387 */ /* 0x0003e20000100800 */
[----:B------:R-:W-:Y:S01]  /*218c0*/  IMAD.MOV.U32 R7, RZ, RZ, R14 ;  /* 0x000000ffff077224 */ /* 0x000fe200078e000e */
[----:B------:R-:W-:-:S04]  /*218d0*/  SEL R5, R5, RZ, !P0 ;  /* 0x000000ff05057207 */ /* 0x000fc80004000000 */
[----:B------:R4:W-:Y:S01]  /*218e0*/  LDGSTS.E [R249+0x30108], desc[UR22][R6.64], P5 ;  /* 0x3010800006f97fae */ /* 0x0009e2000a9a1016 */
[----:B---3--:R-:W-:-:S05]  /*218f0*/  IADD3 R8, P6, PT, R8, R2, RZ ;  /* 0x0000000208087210 */ /* 0x008fca0007fde0ff */
[----:B------:R-:W-:Y:S01]  /*21900*/  IMAD.X R10, R10, 0x1, R0, P6 ;  /* 0x000000010a0a7824 */ /* 0x000fe200030e0600 */
[----:B------:R-:W-:Y:S04]  /*21910*/  STL [R1+0x50], R8 ;  /* 0x0000500801007387 */ /* 0x000fe80000100800 */
[----:B------:R3:W-:Y:S04]  /*21920*/  STL [R1+0x4c], R10 ;  /* 0x00004c0a01007387 */ /* 0x0007e80000100800 */
[----:B-1----:R-:W5:Y:S04]  /*21930*/  LDL.LU R14, [R1+0x64] ;  /* 0x00006400010e7983 */ /* 0x002f680000300800 */
[----:B------:R-:W5:Y:S01]  /*21940*/  LDL.LU R12, [R1+0x68] ;  /* 0x00006800010c7983 */ /* 0x000f620000300800 */
[----:B----4-:R-:W-:-:S02]  /*21950*/  IMAD.MOV.U32 R7, RZ, RZ, R10 ;  /* 0x000000ffff077224 */ /* 0x010fc400078e000a */
[----:B------:R-:W-:Y:S01]  /*21960*/  IMAD.MOV.U32 R6, RZ, RZ, R8 ;  /* 0x000000ffff067224 */ /* 0x000fe200078e0008 */
[----:B---3--:R-:W3:Y:S01]  /*21970*/  LDL.LU R10, [R1+0x6c] ;  /* 0x00006c00010a7983 */ /* 0x008ee20000300800 */
[----:B------:R-:W-:-:S03]  /*21980*/  ISETP.NE.U32.AND P3, PT, R5, RZ, PT ;  /* 0x000000ff0500720c */ /* 0x000fc60003f65070 */
[----:B------:R-:W4:Y:S01]  /*21990*/  LDL.LU R8, [R1+0x70] ;  /* 0x0000700001087983 */ /* 0x000f220000300800 */
[----:B------:R-:W-:-:S09]  /*219a0*/  ISETP.GT.AND P5, PT, R4, 0x45, PT ;  /* 0x000000450400780c */ /* 0x000fd20003fa4270 */
[----:B------:R1:W-:Y:S01]  /*219b0*/  LDGSTS.E [R249+0x3010c], desc[UR22][R6.64], P3 ;  /* 0x3010c00006f97fae */ /* 0x0003e200099a1016 */
[----:B------:R-:W-:Y:S02]  /*219c0*/  ISETP.GT.AND P3, PT, R4, 0x44, PT ;  /* 0x000000440400780c */ /* 0x000fe40003f64270 */
[----:B------:R-:W-:Y:S02]  /*219d0*/  SEL R5, RZ, 0x4, !P5 ;  /* 0x00000004ff057807 */ /* 0x000fe40006800000 */
[----:B-1----:R-:W-:-:S04]  /*219e0*/  SEL R6, RZ, 0x4, !P3 ;  /* 0x00000004ff067807 */ /* 0x002fc80005800000 */
[----:B------:R-:W-:-:S04]  /*219f0*/  SEL R6, R6, RZ, !P0 ;  /* 0x000000ff06067207 */ /* 0x000fc80004000000 */
[----:B------:R-:W-:Y:S02]  /*21a00*/  ISETP.NE.U32.AND P5, PT, R6, RZ, PT ;  /* 0x000000ff0600720c */ /* 0x000fe40003fa5070 */
[----:B------:R-:W-:-:S05]  /*21a10*/  IADD3 R15, P6, PT, R15, R2, RZ ;  /* 0x000000020f0f7210 */ /* 0x000fca0007fde0ff */
[--C-:B------:R-:W-:Y:S01]  /*21a20*/  IMAD.X R16, R16, 0x1, R0.reuse, P6 ;  /* 0x0000000110107824 */ /* 0x100fe200030e0600 */
[----:B--2---:R-:W-:Y:S01]  /*21a30*/  IADD3 R9, P6, PT, R9, R2, RZ ;  /* 0x0000000209097210 */ /* 0x004fe20007fde0ff */
[----:B------:R-:W-:Y:S04]  /*21a40*/  STL [R1+0x58], R15 ;  /* 0x0000580f01007387 */ /* 0x000fe80000100800 */
[----:B------:R-:W-:Y:S01]  /*21a50*/  IMAD.X R13, R13, 0x1, R0, P6 ;  /* 0x000000010d0d7824 */ /* 0x000fe200030e0600 */
[----:B------:R1:W-:Y:S01]  /*21a60*/  STL [R1+0x54], R16 ;  /* 0x0000541001007387 */ /* 0x0003e20000100800 */
[----:B------:R-:W-:Y:S02]  /*21a70*/  IMAD.MOV.U32 R6, RZ, RZ, R15 ;  /* 0x000000ffff067224 */ /* 0x000fe400078e000f */
[----:B------:R-:W-:Y:S01]  /*21a80*/  IMAD.MOV.U32 R7, RZ, RZ, R16 ;  /* 0x000000ffff077224 */ /* 0x000fe200078e0010 */
[----:B------:R-:W-:Y:S04]  /*21a90*/  STL [R1+0x60], R9 ;  /* 0x0000600901007387 */ /* 0x000fe80000100800 */
        /* <DEDUP_REMOVED lines=14> */
[----:B-1----:R-:W-:Y:S02]  /*21b80*/  SEL R6, RZ, 0x4, !P3 ;  /* 0x00000004ff067807 */ /* 0x002fe40005800000 */
[----:B-----5:R-:W-:Y:S02]  /*21b90*/  IADD3 R12, P6, PT, R12, R2, RZ ;  /* 0x000000020c0c7210 */ /* 0x020fe40007fde0ff */
[----:B------:R-:W-:-:S03]  /*21ba0*/  SEL R6, R6, RZ, !P0 ;  /* 0x000000ff06067207 */ /* 0x000fc60004000000 */
[--C-:B------:R-:W-:Y:S01]  /*21bb0*/  IMAD.X R14, R14, 0x1, R0.reuse, P6 ;  /* 0x000000010e0e7824 */ /* 0x100fe200030e0600 */
[----:B------:R-:W-:Y:S02]  /*21bc0*/  ISETP.NE.U32.AND P5, PT, R6, RZ, PT ;  /* 0x000000ff0600720c */ /* 0x000fe40003fa5070 */
[----:B----4-:R-:W-:Y:S01]  /*21bd0*/  IADD3 R8, P6, PT, R8, R2, RZ ;  /* 0x0000000208087210 */ /* 0x010fe20007fde0ff */
[----:B------:R-:W-:Y:S04]  /*21be0*/  STL [R1+0x68], R12 ;  /* 0x0000680c01007387 */ /* 0x000fe80000100800 */
[----:B---3--:R-:W-:Y:S01]  /*21bf0*/  IMAD.X R10, R10, 0x1, R0, P6 ;  /* 0x000000010a0a7824 */ /* 0x008fe200030e0600 */
[----:B------:R1:W-:Y:S01]  /*21c00*/  STL [R1+0x64], R14 ;  /* 0x0000640e01007387 */ /* 0x0003e20000100800 */
[----:B------:R-:W-:-:S02]  /*21c10*/  IMAD.MOV.U32 R6, RZ, RZ, R12 ;  /* 0x000000ffff067224 */ /* 0x000fc400078e000c */
[----:B------:R-:W-:Y:S01]  /*21c20*/  IMAD.MOV.U32 R7, RZ, RZ, R14 ;  /* 0x000000ffff077224 */ /* 0x000fe200078e000e */
[----:B------:R-:W-:Y:S04]  /*21c30*/  STL [R1+0x70], R8 ;  /* 0x0000700801007387 */ /* 0x000fe80000100800 */
[----:B------:R3:W-:Y:S04]  /*21c40*/  STL [R1+0x6c], R10 ;  /* 0x00006c0a01007387 */ /* 0x0007e80000100800 */
[----:B-1----:R-:W4:Y:S04]  /*21c50*/  LDL.LU R14, [R1+0x84] ;  /* 0x00008400010e7983 */ /* 0x002f280000300800 */
[----:B------:R-:W5:Y:S01]  /*21c60*/  LDL.LU R12, [R1+0x88] ;  /* 0x00008800010c7983 */ /* 0x000f620000300800 */
[----:B------:R-:W-:-:S03]  /*21c70*/  SEL R5, R5, RZ, !P0 ;  /* 0x000000ff05057207 */ /* 0x000fc60004000000 */
[----:B------:R1:W-:Y:S01]  /*21c80*/  LDGSTS.E [R249+0x30118], desc[UR22][R6.64], P5 ;  /* 0x3011800006f97fae */ /* 0x0003e2000a9a1016 */
[----:B------:R-:W-:Y:S02]  /*21c90*/  ISETP.NE.U32.AND P3, PT, R5, RZ, PT ;  /* 0x000000ff0500720c */ /* 0x000fe40003f65070 */
[----:B-1----:R-:W-:Y:S01]  /*21ca0*/  MOV R7, R10 ;  /* 0x0000000a00077202 */ /* 0x002fe20000000f00 */
        /* <DEDUP_REMOVED lines=98> */
[----:B-1----:R-:W4:Y:S01]  /*222d0*/  LDL.LU R14, [R1+0xc4] ;  /* 0x0000c400010e7983 */ /* 0x002f220000300800 */
[----:B------:R-:W-:-:S03]  /*222e0*/  SEL R5, R5, RZ, !P0 ;  /* 0x000000ff05057207 */ /* 0x000fc60004000000 */
[----:B------:R-:W5:Y:S04]  /*222f0*/  LDL.LU R12, [R1+0xc8] ;  /* 0x0000c800010c7983 */ /* 0x000f680000300800 */
        /* <DEDUP_REMOVED lines=20> */
[----:B--2---:R-:W-:-:S04]  /*22440*/  IADD3 R9, P6, PT, R9, R2, RZ ;  /* 0x0000000209097210 */ /* 0x004fc80007fde0ff */
[----:B------:R-:W-:Y:S01]  /*22450*/  IADD3.X R13, PT, PT, R13, R0, RZ, P6, !PT ;  /* 0x000000000d0d7210 */ /* 0x000fe200037fe4ff */
        /* <DEDUP_REMOVED lines=100> */
[----:B------:R-:W-:-:S05]  /*22aa0*/  MOV R7, R16 ;  /* 0x0000001000077202 */ /* 0x000fca0000000f00 */
        /* <DEDUP_REMOVED lines=111> */
[----:B------:R-:W-:Y:S01]  /*231a0*/  MOV R7, R13 ;  /* 0x0000000d00077202 */ /* 0x000fe20000000f00 */
[----:B------:R-:W-:-:S02]  /*231b0*/  IMAD.MOV.U32 R6, RZ, RZ, R9 ;  /* 0x000000ffff067224 */ /* 0x000fc400078e0009 */
        /* <DEDUP_REMOVED lines=123> */
[----:B---3--:R-:W-:-:S04]  /*23970*/  IADD3 R8, P6, PT, R8, R2, RZ ;  /* 0x0000000208087210 */ /* 0x008fc80007fde0ff */
[----:B------:R-:W-:Y:S01]  /*23980*/  IADD3.X R10, PT, PT, R10, R0, RZ, P6, !PT ;  /* 0x000000000a0a7210 */ /* 0x000fe200037fe4ff */
        /* <DEDUP_REMOVED lines=94> */
[----:B----4-:R-:W-:Y:S01]  /*23f70*/  IMAD.X R14, R14, 0x1, R0, P6 ;  /* 0x000000010e0e7824 */ /* 0x010fe200030e0600 */
[----:B------:R-:W-:Y:S01]  /*23f80*/  ISETP.NE.U32.AND P5, PT, R6, RZ, PT ;  /* 0x000000ff0600720c */ /* 0x000fe20003fa5070 */
[----:B------:R-:W-:Y:S01]  /*23f90*/  STL [R1+0x1c8], R12 ;  /* 0x0001c80c01007387 */ /* 0x000fe20000100800 */
[----:B------:R-:W-:-:S03]  /*23fa0*/  IMAD.MOV.U32 R6, RZ, RZ, R12 ;  /* 0x000000ffff067224 */ /* 0x000fc600078e000c */
[----:B------:R1:W-:Y:S01]  /*23fb0*/  STL [R1+0x1c4], R14 ;  /* 0x0001c40e01007387 */ /* 0x0003e20000100800 */
[----:B------:R-:W-:Y:S02]  /*23fc0*/  MOV R7, R14 ;  /* 0x0000000e00077202 */ /* 0x000fe40000000f00 */
[----:B------:R-:W-:-:S05]  /*23fd0*/  SEL R5, R5, RZ, !P0 ;  /* 0x000000ff05057207 */ /* 0x000fca0004000000 */
        /* <DEDUP_REMOVED lines=73> */
[----:B------:R1:W-:Y:S01]  /*24470*/  STL [R1+0x1f8], R15 ;  /* 0x0001f80f01007387 */ /* 0x0003e20000100800 */
[----:B------:R-:W-:-:S03]  /*24480*/  IMAD.MOV.U32 R6, RZ, RZ, R15 ;  /* 0x000000ffff067224 */ /* 0x000fc600078e000f */
[----:B------:R2:W-:Y:S01]  /*24490*/  STL [R1+0x1f4], R16 ;  /* 0x0001f41001007387 */ /* 0x0005e20000100800 */
[----:B------:R-:W-:-:S03]  /*244a0*/  IMAD.MOV.U32 R7, RZ, RZ, R16 ;  /* 0x000000ffff077224 */ /* 0x000fc600078e0010 */
[----:B-1----:R-:W3:Y:S04]  /*244b0*/  LDL.LU R15, [R1+0x218] ;  /* 0x00021800010f7983 */ /* 0x002ee80000300800 */
[----:B------:R1:W-:Y:S01]  /*244c0*/  LDGSTS.E [R249+0x301e0], desc[UR22][R6.64], P5 ;  /* 0x301e000006f97fae */ /* 0x0003e2000a9a1016 */
[----:B--2---:R-:W-:-:S05]  /*244d0*/  IADD3 R9, P6, PT, R9, R2, RZ ;  /* 0x0000000209097210 */ /* 0x004fca0007fde0ff */
[----:B------:R-:W-:Y:S01]  /*244e0*/  IMAD.X R13, R13, 0x1, R0, P6 ;  /* 0x000000010d0d7824 */ /* 0x000fe200030e0600 */
[----:B------:R-:W-:Y:S04]  /*244f0*/  STL [R1+0x200], R9 ;  /* 0x0002000901007387 */ /* 0x000fe80000100800 */
[----:B------:R2:W-:Y:S04]  /*24500*/  STL [R1+0x1fc], R13 ;  /* 0x0001fc0d01007387 */ /* 0x0005e80000100800 */
[----:B------:R-:W3:Y:S01]  /*24510*/  LDL.LU R16, [R1+0x214] ;  /* 0x0002140001107983 */ /* 0x000ee20000300800 */
        /* <DEDUP_REMOVED lines=15> */
[----:B------:R-:W-:Y:S01]  /*24610*/  SEL R5, R5, RZ, !P0 ;  /* 0x000000ff05057207 */ /* 0x000fe20004000000 */
[----:B------:R-:W-:Y:S01]  /*24620*/  STL [R1+0x208], R12 ;  /* 0x0002080c01007387 */ /* 0x000fe20000100800 */
[----:B------:R-:W-:Y:S02]  /*24630*/  IMAD.MOV.U32 R6, RZ, RZ, R12 ;  /* 0x000000ffff067224 */ /* 0x000fe400078e000c */
[----:B------:R-:W-:Y:S01]  /*24640*/  ISETP.NE.U32.AND P3, PT, R5, RZ, PT ;  /* 0x000000ff0500720c */ /* 0x000fe20003f65070 */
[----:B------:R1:W-:Y:S01]  /*24650*/  STL [R1+0x204], R14 ;  /* 0x0002040e01007387 */ /* 0x0003e20000100800 */
[----:B------:R-:W-:-:S05]  /*24660*/  IMAD.MOV.U32 R7, RZ, RZ, R14 ;  /* 0x000000ffff077224 */ /* 0x000fca00078e000e */
[----:B------:R4:W-:Y:S01]  /*24670*/  LDGSTS.E [R249+0x301e8], desc[UR22][R6.64], P5 ;  /* 0x301e800006f97fae */ /* 0x0009e2000a9a1016 */
[----:B---3--:R-:W-:-:S05]  /*24680*/  IADD3 R8, P6, PT, R8, R2, RZ ;  /* 0x0000000208087210 */ /* 0x008fca0007fde0ff */
[----:B------:R-:W-:Y:S01]  /*24690*/  IMAD.X R10, R10, 0x1, R0, P6 ;  /* 0x000000010a0a7824 */ /* 0x000fe200030e0600 */
[----:B------:R-:W-:Y:S04]  /*246a0*/  STL [R1+0x210], R8 ;  /* 0x0002100801007387 */ /* 0x000fe80000100800 */
[----:B------:R3:W-:Y:S04]  /*246b0*/  STL [R1+0x20c], R10 ;  /* 0x00020c0a01007387 */ /* 0x0007e80000100800 */
[----:B-1----:R-:W5:Y:S01]  /*246c0*/  LDL.LU R14, [R1+0x224] ;  /* 0x00022400010e7983 */ /* 0x002f620000300800 */
[----:B----4-:R-:W-:-:S03]  /*246d0*/  IMAD.MOV.U32 R6, RZ, RZ, R8 ;  /* 0x000000ffff067224 */ /* 0x010fc600078e0008 */
[----:B------:R-:W4:Y:S01]  /*246e0*/  LDL.LU R12, [R1+0x228] ;  /* 0x00022800010c7983 */ /* 0x000f220000300800 */
[----:B------:R-:W-:-:S03]  /*246f0*/  MOV R7, R10 ;  /* 0x0000000a00077202 */ /* 0x000fc60000000f00 */
[----:B---3--:R-:W3:Y:S04]  /*24700*/  LDL.LU R10, [R1+0x22c] ;  /* 0x00022c00010a7983 */ /* 0x008ee80000300800 */
[----:B------:R-:W3:Y:S04]  /*24710*/  LDL.LU R8, [R1+0x230] ;  /* 0x0002300001087983 */ /* 0x000ee80000300800 */
[----:B------:R1:W-:Y:S01]  /*24720*/  LDGSTS.E [R249+0x301ec], desc[UR22][R6.64], P3 ;  /* 0x301ec00006f97fae */ /* 0x0003e200099a1016 */
[----:B------:R-:W-:-:S04]  /*24730*/  ISETP.GT.AND P3, PT, R4, 0x7c, PT ;  /* 0x0000007c0400780c */ /* 0x000fc80003f64270 */
[----:B------:R-:W-:-:S04]  /*24740*/  SEL R5, RZ, 0x4, !P3 ;  /* 0x00000004ff057807 */ /* 0x000fc80005800000 */
[----:B------:R-:W-:-:S04]  /*24750*/  SEL R5, R5, RZ, !P0 ;  /* 0x000000ff05057207 */ /* 0x000fc80004000000 */
[----:B------:R-:W-:Y:S02]  /*24760*/  ISETP.NE.U32.AND P5, PT, R5, RZ, PT ;  /* 0x000000ff0500720c */ /* 0x000fe40003fa5070 */
[----:B------:R-:W-:-:S04]  /*24770*/  ISETP.GT.AND P3, PT, R4, 0x7d, PT ;  /* 0x0000007d0400780c */ /* 0x000fc80003f64270 */
[----:B------:R-:W-:-:S04]  /*24780*/  SEL R5, RZ, 0x4, !P3 ;  /* 0x00000004ff057807 */ /* 0x000fc80005800000 */
[----:B------:R-:W-:-:S04]  /*24790*/  SEL R5, R5, RZ, !P0 ;  /* 0x000000ff05057207 */ /* 0x000fc80004000000 */
[----:B------:R-:W-:Y:S02]  /*247a0*/  ISETP.NE.U32.AND P3, PT, R5, RZ, PT ;  /* 0x000000ff0500720c */ /* 0x000fe40003f65070 */
[----:B------:R-:W-:-:S05]  /*247b0*/  IADD3 R15, P6, PT, R15, R2, RZ ;  /* 0x000000020f0f7210 */ /* 0x000fca0007fde0ff */
[----:B-1----:R-:W-:Y:S02]  /*247c0*/  IMAD.MOV.U32 R6, RZ, RZ, R15 ;  /* 0x000000ffff067224 */ /* 0x002fe400078e000f */
[----:B------:R-:W-:-:S04]  /*247d0*/  IMAD.X R16, R16, 0x1, R0, P6 ;  /* 0x0000000110107824 */ /* 0x000fc800030e0600 */
[----:B------:R-:W-:-:S05]  /*247e0*/  IMAD.MOV.U32 R7, RZ, RZ, R16 ;  /* 0x000000ffff077224 */ /* 0x000fca00078e0010 */
[----:B------:R-:W-:Y:S01]  /*247f0*/  LDGSTS.E [R249+0x301f0], desc[UR22][R6.64], P5 ;  /* 0x301f000006f97fae */ /* 0x000fe2000a9a1016 */
[----:B--2---:R-:W-:-:S03]  /*24800*/  IADD3 R9, P5, PT, R9, R2, RZ ;  /* 0x0000000209097210 */ /* 0x004fc60007fbe0ff */
[----:B------:R1:W-:Y:S02]  /*24810*/  STL [R1+0x218], R15 ;  /* 0x0002180f01007387 */ /* 0x0003e40000100800 */
[----:B------:R-:W-:Y:S02]  /*24820*/  IMAD.X R13, R13, 0x1, R0, P5 ;  /* 0x000000010d0d7824 */ /* 0x000fe400028e0600 */
[----:B------:R-:W-:Y:S01]  /*24830*/  STL [R1+0x214], R16 ;  /* 0x0002141001007387 */ /* 0x000fe20000100800 */
[C---:B------:R-:W-:Y:S02]  /*24840*/  ISETP.GT.AND P5, PT, R4.reuse, 0x7e, PT ;  /* 0x0000007e0400780c */ /* 0x040fe40003fa4270 */
[----:B------:R-:W-:Y:S01]  /*24850*/  ISETP.GT.AND P6, PT, R4, 0x7f, PT ;  /* 0x0000007f0400780c */ /* 0x000fe20003fc4270 */
[----:B------:R2:W-:Y:S01]  /*24860*/  STL [R1+0x220], R9 ;  /* 0x0002200901007387 */ /* 0x0005e20000100800 */
[----:B------:R-:W-:-:S03]  /*24870*/  IMAD.MOV.U32 R4, RZ, RZ, R9 ;  /* 0x000000ffff047224 */ /* 0x000fc600078e0009 */
[----:B------:R2:W-:Y:S01]  /*24880*/  STL [R1+0x21c], R13 ;  /* 0x00021c0d01007387 */ /* 0x0005e20000100800 */
[----:B------:R-:W-:-:S03]  /*24890*/  IMAD.MOV.U32 R5, RZ, RZ, R13 ;  /* 0x000000ffff057224 */ /* 0x000fc600078e000d */
[----:B-1----:R-:W3:Y:S04]  /*248a0*/  LDL.LU R15, [R1+0x234] ;  /* 0x00023400010f7983 */ /* 0x002ee80000300800 */
[----:B--2---:R-:W2:Y:S04]  /*248b0*/  LDL.LU R9, [R1+0x238] ;  /* 0x0002380001097983 */ /* 0x004ea80000300800 */
[----:B------:R-:W2:Y:S04]  /*248c0*/  LDL.LU R18, [R1+0x274] ;  /* 0x0002740001127983 */ /* 0x000ea80000300800 */
[----:B------:R-:W2:Y:S04]  /*248d0*/  LDL.LU R13, [R1+0x278] ;  /* 0x00027800010d7983 */ /* 0x000ea80000300800 */
[----:B------:R1:W-:Y:S02]  /*248e0*/  LDGSTS.E [R249+0x301f4], desc[UR22][R4.64], P3 ;  /* 0x301f400004f97fae */ /* 0x0003e400099a1016 */
[----:B-1----:R-:W-:-:S02]  /*248f0*/  SEL R5, RZ, 0x4, !P5 ;  /* 0x00000004ff057807 */ /* 0x002fc40006800000 */
[----:B------:R-:W-:Y:S02]  /*24900*/  SEL R4, RZ, 0x4, !P6 ;  /* 0x00000004ff047807 */ /* 0x000fe40007000000 */
[----:B------:R-:W-:-:S04]  /*24910*/  SEL R5, R5, RZ, !P0 ;  /* 0x000000ff05057207 */ /* 0x000fc80004000000 */
[----:B------:R-:W-:Y:S02]  /*24920*/  ISETP.NE.U32.AND P5, PT, R5, RZ, PT ;  /* 0x000000ff0500720c */ /* 0x000fe40003fa5070 */
[----:B------:R-:W-:-:S04]  /*24930*/  SEL R4, R4, RZ, !P0 ;  /* 0x000000ff04047207 */ /* 0x000fc80004000000 */
[----:B------:R-:W-:Y:S02]  /*24940*/  ISETP.NE.U32.AND P3, PT, R4, RZ, PT ;  /* 0x000000ff0400720c */ /* 0x000fe40003f65070 */
[----:B----4-:R-:W-:-:S05]  /*24950*/  IADD3 R12, P6, PT, R12, R2, RZ ;  /* 0x000000020c0c7210 */ /* 0x010fca0007fde0ff */
[----:B-----5:R-:W-:Y:S01]  /*24960*/  IMAD.X R14, R14, 0x1, R0, P6 ;  /* 0x000000010e0e7824 */ /* 0x020fe200030e0600 */
[----:B---3--:R-:W-:Y:S01]  /*24970*/  IADD3 R8, P6, PT, R8, R2, RZ ;  /* 0x0000000208087210 */ /* 0x008fe20007fde0ff */
[----:B------:R-:W-:Y:S02]  /*24980*/  IMAD.MOV.U32 R4, RZ, RZ, R12 ;  /* 0x000000ffff047224 */ /* 0x000fe400078e000c */
[----:B------:R-:W-:Y:S02]  /*24990*/  IMAD.MOV.U32 R5, RZ, RZ, R14 ;  /* 0x000000ffff057224 */ /* 0x000fe400078e000e */
[----:B------:R-:W-:Y:S01]  /*249a0*/  IMAD.X R10, R10, 0x1, R0, P6 ;  /* 0x000000010a0a7824 */ /* 0x000fe200030e0600 */
[----:B------:R-:W-:Y:S04]  /*249b0*/  STL [R1+0x228], R12 ;  /* 0x0002280c01007387 */ /* 0x000fe80000100800 */
[----:B------:R-:W-:Y:S04]  /*249c0*/  STL [R1+0x224], R14 ;  /* 0x0002240e01007387 */ /* 0x000fe80000100800 */
[----:B------:R1:W-:Y:S04]  /*249d0*/  LDGSTS.E [R249+0x301f8], desc[UR22][R4.64], P5 ;  /* 0x301f800004f97fae */ /* 0x0003e8000a9a1016 */
[----:B------:R3:W-:Y:S04]  /*249e0*/  STL [R1+0x230], R8 ;  /* 0x0002300801007387 */ /* 0x0007e80000100800 */
[----:B------:R4:W-:Y:S01]  /*249f0*/  STL [R1+0x22c], R10 ;  /* 0x00022c0a01007387 */ /* 0x0009e20000100800 */
[----:B-1----:R-:W-:-:S03]  /*24a00*/  IMAD.MOV.U32 R4, RZ, RZ, R8 ;  /* 0x000000ffff047224 */ /* 0x002fc600078e0008 */
[----:B---3--:R-:W3:Y:S01]  /*24a10*/  LDL.LU R8, [R1+0x2b8] ;  /* 0x0002b80001087983 */ /* 0x008ee20000300800 */
[----:B------:R-:W-:-:S03]  /*24a20*/  IMAD.MOV.U32 R5, RZ, RZ, R10 ;  /* 0x000000ffff057224 */ /* 0x000fc600078e000a */
[----:B----4-:R-:W4:Y:S04]  /*24a30*/  LDL.LU R10, [R1+0x2f8] ;  /* 0x0002f800010a7983 */ /* 0x010f280000300800 */
[----:B------:R-:W5:Y:S04]  /*24a40*/  LDL.LU R14, [R1+0x2b4] ;  /* 0x0002b400010e7983 */ /* 0x000f680000300800 */
[----:B------:R-:W5:Y:S04]  /*24a50*/  LDL.LU R16, [R1+0x2f4] ;  /* 0x0002f40001107983 */ /* 0x000f680000300800 */
[----:B------:R1:W-:Y:S04]  /*24a60*/  LDGSTS.E [R249+0x301fc], desc[UR22][R4.64], P3 ;  /* 0x301fc00004f97fae */ /* 0x0003e800099a1016 */
[----:B------:R-:W5:Y:S04]  /*24a70*/  LDL.LU R17, [R1+0x334] ;  /* 0x0003340001117983 */ /* 0x000f680000300800 */
[----:B------:R-:W5:Y:S01]  /*24a80*/  LDL.LU R12, [R1+0x338] ;  /* 0x00033800010c7983 */ /* 0x000f620000300800 */
[----:B-1----:R-:W-:Y:S01]  /*24a90*/  IMAD R4, R250, -0x80, R11 ;  /* 0xffffff80fa047824 */ /* 0x002fe200078e020b */
[----:B------:R-:W-:-:S02]  /*24aa0*/  UIADD3 UR13, UPT, UPT, UR13, 0x1, URZ ;  /* 0x000000010d0d7890 */ /* 0x000fc4000fffe0ff */
[----:B------:R-:W5:Y:S02]  /*24ab0*/  LDL.LU R11, [R1+0x374] ;  /* 0x00037400010b7983 */ /* 0x000f640000300800 */
[----:B------:R-:W-:Y:S02]  /*24ac0*/  ISETP.GE.AND P3, PT, R133, R4, PT ;  /* 0x000000048500720c */ /* 0x000fe40003f66270 */
[----:B------:R-:W5:Y:S01]  /*24ad0*/  LDL.LU R7, [R1+0x378] ;  /* 0x0003780001077983 */ /* 0x000f620000300800 */
[----:B------:R-:W-:Y:S01]  /*24ae0*/  UISETP.GT.AND UP1, UPT, UR13, 0x2, UPT ;  /* 0x000000020d00788c */ /* 0x000fe2000bf24270 */
[----:B------:R-:W-:Y:S02]  /*24af0*/  SEL R4, RZ, 0x4, P3 ;  /* 0x00000004ff047807 */ /* 0x000fe40001800000 */
[----:B------:R-:W0:Y:S01]  /*24b00*/  LDGDEPBAR ;  /* 0x00000000000079af */ /* 0x000e220000000000 */
[----:B------:R-:W-:Y:S01]  /*24b10*/  USEL UR13, UR13, URZ, !UP1 ;  /* 0x000000ff0d0d7287 */ /* 0x000fe2000c800000 */
[----:B------:R-:W-:-:S03]  /*24b20*/  SEL R4, R4, RZ, !P0 ;  /* 0x000000ff04047207 */ /* 0x000fc60004000000 */
[----:B------:R-:W-:Y:S01]  /*24b30*/  ULEA UR14, UR13, UR7, 0x10 ;  /* 0x000000070d0e7291 */ /* 0x000fe2000f8e80ff */
[----:B------:R-:W-:-:S05]  /*24b40*/  ISETP.NE.U32.AND P0, PT, R4, RZ, PT ;  /* 0x000000ff0400720c */ /* 0x000fca0003f05070 */
[----:B------:R-:W-:Y:S01]  /*24b50*/  VIADD R6, R132, UR14 ;  /* 0x0000000e84067c36 */ /* 0x000fe20008000000 */
[----:B--2---:R-:W-:-:S05]  /*24b60*/  IADD3 R9, P3, PT, R9, R134, RZ ;  /* 0x0000008609097210 */ /* 0x004fca0007f7e0ff */
[--C-:B------:R-:W-:Y:S01]  /*24b70*/  IMAD.X R15, R15, 0x1, R135.reuse, P3 ;  /* 0x000000010f0f7824 */ /* 0x100fe200018e0687 */
[----:B------:R-:W-:Y:S01]  /*24b80*/  IADD3 R13, P5, PT, R13, R134, RZ ;  /* 0x000000860d0d7210 */ /* 0x000fe20007fbe0ff */
[----:B------:R-:W-:Y:S04]  /*24b90*/  STL [R1+0x238], R9 ;  /* 0x0002380901007387 */ /* 0x000fe80000100800 */
[----:B------:R-:W-:Y:S01]  /*24ba0*/  IMAD.X R18, R18, 0x1, R135, P5 ;  /* 0x0000000112127824 */ /* 0x000fe200028e0687 */
[----:B------:R1:W-:Y:S01]  /*24bb0*/  STL [R1+0x234], R15 ;  /* 0x0002340f01007387 */ /* 0x0003e20000100800 */
[----:B------:R-:W-:Y:S02]  /*24bc0*/  IMAD.MOV.U32 R4, RZ, RZ, R9 ;  /* 0x000000ffff047224 */ /* 0x000fe400078e0009 */
[----:B------:R-:W-:Y:S01]  /*24bd0*/  IMAD.MOV.U32 R5, RZ, RZ, R15 ;  /* 0x000000ffff057224 */ /* 0x000fe200078e000f */
[----:B------:R-:W-:Y:S04]  /*24be0*/  STL [R1+0x278], R13 ;  /* 0x0002780d01007387 */ /* 0x000fe80000100800 */
[----:B------:R2:W-:Y:S04]  /*24bf0*/  STL [R1+0x274], R18 ;  /* 0x0002741201007387 */ /* 0x0005e80000100800 */
[----:B-1----:R-:W5:Y:S04]  /*24c00*/  LDL.LU R15, [R1+0x3b8] ;  /* 0x0003b800010f7983 */ /* 0x002f680000300800 */
[----:B------:R1:W-:Y:S04]  /*24c10*/  LDGSTS.E [R6], desc[UR22][R4.64], P0 ;  /* 0x0000000004067fae */ /* 0x0003e800081a1016 */
[----:B------:R-:W5:Y:S01]  /*24c20*/  LDL.LU R9, [R1+0x3f8] ;  /* 0x0003f80001097983 */ /* 0x000f620000300800 */
[----:B-1----:R-:W-:-:S03]  /*24c30*/  IMAD.MOV.U32 R5, RZ, RZ, R18 ;  /* 0x000000ffff057224 */ /* 0x002fc600078e0012 */
[----:B--2---:R-:W2:Y:S01]  /*24c40*/  LDL.LU R18, [R1+0x3b4] ;  /* 0x0003b40001127983 */ /* 0x004ea20000300800 */
[----:B------:R-:W-:-:S03]  /*24c50*/  IMAD.MOV.U32 R4, RZ, RZ, R13 ;  /* 0x000000ffff047224 */ /* 0x000fc600078e000d */
[----:B------:R-:W2:Y:S04]  /*24c60*/  LDL.LU R13, [R1+0x3f4] ;  /* 0x0003f400010d7983 */ /* 0x000ea80000300800 */
[----:B------:R1:W-:Y:S01]  /*24c70*/  LDGSTS.E [R6+0x400], desc[UR22][R4.64], P0 ;  /* 0x0040000004067fae */ /* 0x0003e200081a1016 */
[-C--:B---3--:R-:W-:Y:S02]  /*24c80*/  IADD3 R8, P3, PT, R8, R134.reuse, RZ ;  /* 0x0000008608087210 */ /* 0x088fe40007f7e0ff */
[----:B----4-:R-:W-:-:S03]  /*24c90*/  IADD3 R10, P5, PT, R10, R134, RZ ;  /* 0x000000860a0a7210 */ /* 0x010fc60007fbe0ff */
[--C-:B-----5:R-:W-:Y:S01]  /*24ca0*/  IMAD.X R14, R14, 0x1, R135.reuse, P3 ;  /* 0x000000010e0e7824 */ /* 0x120fe200018e0687 */
[----:B------:R-:W-:Y:S01]  /*24cb0*/  STL [R1+0x2b8], R8 ;  /* 0x0002b80801007387 */ /* 0x000fe20000100800 */
[----:B-1----:R-:W-:Y:S02]  /*24cc0*/  IMAD.MOV.U32 R4, RZ, RZ, R8 ;  /* 0x000000ffff047224 */ /* 0x002fe400078e0008 */
[----:B------:R-:W-:Y:S01]  /*24cd0*/  IMAD.X R16, R16, 0x1, R135, P5 ;  /* 0x0000000110107824 */ /* 0x000fe200028e0687 */
[----:B------:R1:W-:Y:S01]  /*24ce0*/  STL [R1+0x2b4], R14 ;  /* 0x0002b40e01007387 */ /* 0x0003e20000100800 */
[----:B------:R-:W-:-:S03]  /*24cf0*/  IMAD.MOV.U32 R5, RZ, RZ, R14 ;  /* 0x000000ffff057224 */ /* 0x000fc600078e000e */
[----:B------:R-:W-:Y:S04]  /*24d00*/  STL [R1+0x2f8], R10 ;  /* 0x0002f80a01007387 */ /* 0x000fe80000100800 */
[----:B------:R3:W-:Y:S04]  /*24d10*/  LDGSTS.E [R6+0x800], desc[UR22][R4.64], P0 ;  /* 0x0080000004067fae */ /* 0x0007e800081a1016 */
[----:B-1----:R-:W4:Y:S01]  /*24d20*/  LDL.LU R14, [R1+0x438] ;  /* 0x00043800010e7983 */ /* 0x002f220000300800 */
[----:B------:R-:W-:-:S03]  /*24d30*/  IADD3 R12, P3, PT, R12, R134, RZ ;  /* 0x000000860c0c7210 */ /* 0x000fc60007f7e0ff */
[----:B------:R1:W-:Y:S04]  /*24d40*/  STL [R1+0x2f4], R16 ;  /* 0x0002f41001007387 */ /* 0x0003e80000100800 */
[----:B------:R-:W5:Y:S01]  /*24d50*/  LDL.LU R8, [R1+0x478] ;  /* 0x0004780001087983 */ /* 0x000f620000300800 */
[----:B---3--:R-:W-:-:S03]  /*24d60*/  IMAD.MOV.U32 R5, RZ, RZ, R16 ;  /* 0x000000ffff057224 */ /* 0x008fc600078e0010 */
[----:B-1----:R-:W3:Y:S01]  /*24d70*/  LDL.LU R16, [R1+0x434] ;  /* 0x0004340001107983 */ /* 0x002ee20000300800 */
[----:B------:R-:W-:Y:S01]  /*24d80*/  IMAD.MOV.U32 R4, RZ, RZ, R10 ;  /* 0x000000ffff047224 */ /* 0x000fe200078e000a */
[----:B------:R-:W-:Y:S02]  /*24d90*/  IADD3 R7, P5, PT, R7, R134, RZ ;  /* 0x0000008607077210 */ /* 0x000fe40007fbe0ff */
[----:B------:R-:W-:Y:S01]  /*24da0*/  IADD3.X R17, PT, PT, R17, R135, RZ, P3, !PT ;  /* 0x0000008711117210 */ /* 0x000fe20001ffe4ff */
[----:B------:R-:W3:Y:S02]  /*24db0*/  LDL.LU R10, [R1+0x474] ;  /* 0x00047400010a7983 */ /* 0x000ee40000300800 */
[----:B------:R-:W-:Y:S02]  /*24dc0*/  IMAD.X R11, R11, 0x1, R135, P5 ;  /* 0x000000010b0b7824 */ /* 0x000fe400028e0687 */
[----:B------:R1:W-:Y:S04]  /*24dd0*/  STL [R1+0x338], R12 ;  /* 0x0003380c01007387 */ /* 0x0003e80000100800 */
[----:B------:R1:W-:Y:S04]  /*24de0*/  STL [R1+0x334], R17 ;  /* 0x0003341101007387 */ /* 0x0003e80000100800 */
[----:B------:R1:W-:Y:S04]  /*24df0*/  STL [R1+0x378], R7 ;  /* 0x0003780701007387 */ /* 0x0003e80000100800 */
[----:B------:R-:W3:Y:S04]  /*24e00*/  LDL.LU R19, [R1+0x4b8] ;  /* 0x0004b80001137983 */ /* 0x000ee80000300800 */
[----:B------:R1:W-:Y:S04]  /*24e10*/  LDGSTS.E [R6+0xc00], desc[UR22][R4.64], P0 ;  /* 0x00c0000004067fae */ /* 0x0003e800081a1016 */
[----:B------:R1:W-:Y:S02]  /*24e20*/  STL [R1+0x374], R11 ;  /* 0x0003740b01007387 */ /* 0x0003e40000100800 */
[----:B-1----:R-:W-:-:S02]  /*24e30*/  IMAD.MOV.U32 R4, RZ, RZ, R12 ;  /* 0x000000ffff047224 */ /* 0x002fc400078e000c */
[----:B------:R-:W3:Y:S04]  /*24e40*/  LDL.LU R12, [R1+0x4f8] ;  /* 0x0004f800010c7983 */ /* 0x000ee80000300800 */
[----:B------:R-:W3:Y:S01]  /*24e50*/  LDL.LU R20, [R1+0x4b4] ;  /* 0x0004b40001147983 */ /* 0x000ee20000300800 */
[----:B------:R-:W-:-:S03]  /*24e60*/  IMAD.MOV.U32 R5, RZ, RZ, R17 ;  /* 0x000000ffff057224 */ /* 0x000fc600078e0011 */
[----:B------:R-:W3:Y:S04]  /*24e70*/  LDL.LU R17, [R1+0x4f4] ;  /* 0x0004f40001117983 */ /* 0x000ee80000300800 */
[----:B------:R1:W-:Y:S02]  /*24e80*/  LDGSTS.E [R6+0x1000], desc[UR22][R4.64], P0 ;  /* 0x0100000004067fae */ /* 0x0003e400081a1016 */
[----:B-1----:R-:W-:Y:S02]  /*24e90*/  IMAD.MOV.U32 R4, RZ, RZ, R7 ;  /* 0x000000ffff047224 */ /* 0x002fe400078e0007 */
[----:B------:R-:W-:Y:S01]  /*24ea0*/  IMAD.MOV.U32 R5, RZ, RZ, R11 ;  /* 0x000000ffff057224 */ /* 0x000fe200078e000b */
[----:B------:R-:W3:Y:S04]  /*24eb0*/  LDL.LU R7, [R1+0x538] ;  /* 0x0005380001077983 */ /* 0x000ee80000300800 */
[----:B------:R-:W3:Y:S04]  /*24ec0*/  LDL.LU R11, [R1+0x578] ;  /* 0x00057800010b7983 */ /* 0x000ee80000300800 */
[----:B------:R1:W-:Y:S01]  /*24ed0*/  LDGSTS.E [R6+0x1400], desc[UR22][R4.64], P0 ;  /* 0x0140000004067fae */ /* 0x0003e200081a1016 */
[----:B------:R-:W-:-:S05]  /*24ee0*/  IADD3 R15, P3, PT, R15, R134, RZ ;  /* 0x000000860f0f7210 */ /* 0x000fca0007f7e0ff */
[----:B------:R2:W-:Y:S01]  /*24ef0*/  STL [R1+0x3b8], R15 ;  /* 0x0003b80f01007387 */ /* 0x0005e20000100800 */
[----:B------:R-:W-:Y:S01]  /*24f00*/  IADD3 R9, P5, PT, R9, R134, RZ ;  /* 0x0000008609097210 */ /* 0x000fe20007fbe0ff */
[----:B-1----:R-:W-:Y:S02]  /*24f10*/  IMAD.MOV.U32 R4, RZ, RZ, R15 ;  /* 0x000000ffff047224 */ /* 0x002fe400078e000f */
[--C-:B--2---:R-:W-:Y:S02]  /*24f20*/  IMAD.X R18, R18, 0x1, R135.reuse, P3 ;  /* 0x0000000112127824 */ /* 0x104fe400018e0687 */
[----:B------:R-:W-:-:S03]  /*24f30*/  IMAD.X R13, R13, 0x1, R135, P5 ;  /* 0x000000010d0d7824 */ /* 0x000fc600028e0687 */
[----:B------:R1:W-:Y:S04]  /*24f40*/  STL [R1+0x3b4], R18 ;  /* 0x0003b41201007387 */ /* 0x0003e80000100800 */
[----:B------:R2:W-:Y:S04]  /*24f50*/  STL [R1+0x3f8], R9 ;  /* 0x0003f80901007387 */ /* 0x0005e80000100800 */
[----:B------:R-:W3:Y:S01]  /*24f60*/  LDL.LU R15, [R1+0x534] ;  /* 0x00053400010f7983 */ /* 0x000ee20000300800 */
[----:B------:R-:W-:-:S03]  /*24f70*/  IMAD.MOV.U32 R5, RZ, RZ, R18 ;  /* 0x000000ffff057224 */ /* 0x000fc600078e0012 */
[----:B------:R2:W-:Y:S04]  /*24f80*/  STL [R1+0x3f4], R13 ;  /* 0x0003f40d01007387 */ /* 0x0005e80000100800 */
[----:B-1----:R-:W3:Y:S04]  /*24f90*/  LDL.LU R18, [R1+0x574] ;  /* 0x0005740001127983 */ /* 0x002ee80000300800 */
[----:B------:R1:W-:Y:S02]  /*24fa0*/  LDGSTS.E [R6+0x1800], desc[UR22][R4.64], P0 ;  /* 0x0180000004067fae */ /* 0x0003e400081a1016 */
[----:B-1----:R-:W-:-:S02]  /*24fb0*/  IMAD.MOV.U32 R4, RZ, RZ, R9 ;  /* 0x000000ffff047224 */ /* 0x002fc400078e0009 */
[----:B------:R-:W-:Y:S01]  /*24fc0*/  IMAD.MOV.U32 R5, RZ, RZ, R13 ;  /* 0x000000ffff057224 */ /* 0x000fe200078e000d */
[----:B--2---:R-:W2:Y:S04]  /*24fd0*/  LDL.LU R9, [R1+0x5b8] ;  /* 0x0005b80001097983 */ /* 0x004ea80000300800 */
[----:B------:R-:W2:Y:S04]  /*24fe0*/  LDL.LU R13, [R1+0x5f8] ;  /* 0x0005f800010d7983 */ /* 0x000ea80000300800 */
[----:B------:R1:W-:Y:S01]  /*24ff0*/  LDGSTS.E [R6+0x1c00], desc[UR22][R4.64], P0 ;  /* 0x01c0000004067fae */ /* 0x0003e200081a1016 */
[----:B----4-:R-:W-:-:S05]  /*25000*/  IADD3 R14, P3, PT, R14, R134, RZ ;  /* 0x000000860e0e7210 */ /* 0x010fca0007f7e0ff */
[----:B------:R4:W-:Y:S01]  /*25010*/  STL [R1+0x438], R14 ;  /* 0x0004380e01007387 */ /* 0x0009e20000100800 */
[----:B-----5:R-:W-:Y:S01]  /*25020*/  IADD3 R8, P5, PT, R8, R134, RZ ;  /* 0x0000008608087210 */ /* 0x020fe20007fbe0ff */
[----:B---3--:R-:W-:Y:S02]  /*25030*/  IMAD.X R16, R16, 0x1, R135, P3 ;  /* 0x0000000110107824 */ /* 0x008fe400018e0687 */
[----:B-1----:R-:W-:-:S03]  /*25040*/  IMAD.MOV.U32 R4, RZ, RZ, R14 ;  /* 0x000000ffff047224 */ /* 0x002fc600078e000e */
[----:B------:R1:W-:Y:S01]  /*25050*/  STL [R1+0x434], R16 ;  /* 0x0004341001007387 */ /* 0x0003e20000100800 */
[----:B------:R-:W-:-:S03]  /*25060*/  IMAD.X R10, R10, 0x1, R135, P5 ;  /* 0x000000010a0a7824 */ /* 0x000fc600028e0687 */
[----:B------:R3:W-:Y:S01]  /*25070*/  STL [R1+0x478], R8 ;  /* 0x0004780801007387 */ /* 0x0007e20000100800 */
[----:B------:R-:W-:-:S03]  /*25080*/  IMAD.MOV.U32 R5, RZ, RZ, R16 ;  /* 0x000000ffff057224 */ /* 0x000fc600078e0010 */
[----:B----4-:R-:W4:Y:S04]  /*25090*/  LDL.LU R14, [R1+0x5b4] ;  /* 0x0005b400010e7983 */ /* 0x010f280000300800 */
[----:B------:R5:W-:Y:S04]  /*250a0*/  STL [R1+0x474], R10 ;  /* 0x0004740a01007387 */ /* 0x000be80000100800 */
[----:B-1----:R-:W4:Y:S01]  /*250b0*/  LDL.LU R16, [R1+0x5f4] ;  /* 0x0005f40001107983 */ /* 0x002f220000300800 */
[----:B------:R-:W-:-:S03]  /*250c0*/  IADD3 R19, P3, PT, R19, R134, RZ ;  /* 0x0000008613137210 */ /* 0x000fc60007f7e0ff */
[----:B------:R1:W-:Y:S02]  /*250d0*/  LDGSTS.E [R6+0x2000], desc[UR22][R4.64], P0 ;  /* 0x0200000004067fae */ /* 0x0003e400081a1016 */
[----:B-1----:R-:W-:Y:S02]  /*250e0*/  IMAD.MOV.U32 R4, RZ, RZ, R8 ;  /* 0x000000ffff047224 */ /* 0x002fe400078e0008 */
[----:B------:R-:W-:Y:S01]  /*250f0*/  IMAD.MOV.U32 R5, RZ, RZ, R10 ;  /* 0x000000ffff057224 */ /* 0x000fe200078e000a */
[----:B------:R-:W-:Y:S01]  /*25100*/  IADD3 R12, P5, PT, R12, R134, RZ ;  /* 0x000000860c0c7210 */ /* 0x000fe20007fbe0ff */
[----:B---3--:R-:W3:Y:S01]  /*25110*/  LDL.LU R8, [R1+0x240] ;  /* 0x0002400001087983 */ /* 0x008ee20000300800 */
[----:B------:R-:W-:-:S03]  /*25120*/  IMAD.X R20, R20, 0x1, R135, P3 ;  /* 0x0000000114147824 */ /* 0x000fc600018e0687 */
[----:B------:R1:W-:Y:S01]  /*25130*/  LDGSTS.E [R6+0x2400], desc[UR22][R4.64], P0 ;  /* 0x0240000004067fae */ /* 0x0003e200081a1016 */
[----:B------:R-:W-:-:S03]  /*25140*/  IMAD.X R17, R17, 0x1, R135, P5 ;  /* 0x0000000111117824 */ /* 0x000fc600028e0687 */
[----:B-----5:R-:W5:Y:S04]  /*25150*/  LDL.LU R10, [R1+0x280] ;  /* 0x00028000010a7983 */ /* 0x020f680000300800 */
[----:B------:R-:W-:Y:S01]  /*25160*/  STL [R1+0x4b8], R19 ;  /* 0x0004b81301007387 */ /* 0x000fe20000100800 */
[----:B-1----:R-:W-:Y:S02]  /*25170*/  IMAD.MOV.U32 R4, RZ, RZ, R19 ;  /* 0x000000ffff047224 */ /* 0x002fe400078e0013 */
[----:B------:R-:W-:Y:S01]  /*25180*/  IMAD.MOV.U32 R5, RZ, RZ, R20 ;  /* 0x000000ffff057224 */ /* 0x000fe200078e0014 */
[----:B------:R-:W-:Y:S04]  /*25190*/  STL [R1+0x4b4], R20 ;  /* 0x0004b41401007387 */ /* 0x000fe80000100800 */
[----:B------:R1:W-:Y:S04]  /*251a0*/  STL [R1+0x4f8], R12 ;  /* 0x0004f80c01007387 */ /* 0x0003e80000100800 */
[----:B------:R1:W-:Y:S04]  /*251b0*/  LDGSTS.E [R6+0x2800], desc[UR22][R4.64], P0 ;  /* 0x0280000004067fae */ /* 0x0003e800081a1016 */
[----:B------:R1:W-:Y:S01]  /*251c0*/  STL [R1+0x4f4], R17 ;  /* 0x0004f41101007387 */ /* 0x0003e20000100800 */
[----:B------:R-:W-:Y:S01]  /*251d0*/  IADD3 R7, P3, PT, R7, R134, RZ ;  /* 0x0000008607077210 */ /* 0x000fe20007f7e0ff */
[----:B-1----:R-:W-:-:S02]  /*251e0*/  IMAD.MOV.U32 R4, RZ, RZ, R12 ;  /* 0x000000ffff047224 */ /* 0x002fc400078e000c */
[----:B------:R-:W5:Y:S01]  /*251f0*/  LDL.LU R12, [R1+0x23c] ;  /* 0x00023c00010c7983 */ /* 0x000f620000300800 */
[----:B------:R-:W-:-:S03]  /*25200*/  IMAD.MOV.U32 R5, RZ, RZ, R17 ;  /* 0x000000ffff057224 */ /* 0x000fc600078e0011 */
[----:B------:R-:W5:Y:S01]  /*25210*/  LDL.LU R17, [R1+0x27c] ;  /* 0x00027c0001117983 */ /* 0x000f620000300800 */
[----:B------:R-:W-:-:S03]  /*25220*/  IADD3 R11, P5, PT, R11, R134, RZ ;  /* 0x000000860b0b7210 */ /* 0x000fc60007fbe0ff */
[----:B------:R1:W-:Y:S04]  /*25230*/  LDGSTS.E [R6+0x2c00], desc[UR22][R4.64], P0 ;  /* 0x02c0000004067fae */ /* 0x0003e800081a1016 */
[----:B------:R1:W-:Y:S02]  /*25240*/  STL [R1+0x538], R7 ;  /* 0x0005380701007387 */ /* 0x0003e40000100800 */
[----:B-1----:R-:W-:Y:S01]  /*25250*/  MOV R4, R7 ;  /* 0x0000000700047202 */ /* 0x002fe20000000f00 */
[----:B------:R-:W-:-:S04]  /*25260*/  IMAD.X R15, R15, 0x1, R135, P3 ;  /* 0x000000010f0f7824 */ /* 0x000fc800018e0687 */
[----:B------:R-:W-:Y:S01]  /*25270*/  IMAD.MOV.U32 R5, RZ, RZ, R15 ;  /* 0x000000ffff057224 */ /* 0x000fe200078e000f */
[----:B------:R1:W-:Y:S01]  /*25280*/  STL [R1+0x534], R15 ;  /* 0x0005340f01007387 */ /* 0x0003e20000100800 */
[----:B------:R-:W-:-:S03]  /*25290*/  IMAD.X R18, R18, 0x1, R135, P5 ;  /* 0x0000000112127824 */ /* 0x000fc600028e0687 */
[----:B------:R1:W-:Y:S04]  /*252a0*/  STL [R1+0x578], R11 ;  /* 0x0005780b01007387 */ /* 0x0003e80000100800 */
[----:B------:R-:W5:Y:S04]  /*252b0*/  LDL.LU R7, [R1+0x2c0] ;  /* 0x0002c00001077983 */ /* 0x000f680000300800 */
[----:B------:R2:W-:Y:S04]  /*252c0*/  STL [R1+0x574], R18 ;  /* 0x0005741201007387 */ /* 0x0005e80000100800 */
[----:B------:R2:W-:Y:S04]  /*252d0*/  LDGSTS.E [R6+0x3000], desc[UR22][R4.64], P0 ;  /* 0x0300000004067fae */ /* 0x0005e800081a1016 */
[----:B-1----:R-:W5:Y:S01]  /*252e0*/  LDL.LU R15, [R1+0x300] ;  /* 0x00030000010f7983 */ /* 0x002f620000300800 */
[----:B--2---:R-:W-:-:S03]  /*252f0*/  IMAD.MOV.U32 R4, RZ, RZ, R11 ;  /* 0x000000ffff047224 */ /* 0x004fc600078e000b */
[----:B------:R-:W2:Y:S01]  /*25300*/  LDL.LU R11, [R1+0x2bc] ;  /* 0x0002bc00010b7983 */ /* 0x000ea20000300800 */
[----:B------:R-:W-:-:S03]  /*25310*/  IMAD.MOV.U32 R5, RZ, RZ, R18 ;  /* 0x000000ffff057224 */ /* 0x000fc600078e0012 */
[----:B------:R-:W2:Y:S01]  /*25320*/  LDL.LU R18, [R1+0x2fc] ;  /* 0x0002fc0001127983 */ /* 0x000ea20000300800 */
[-C--:B------:R-:W-:Y:S02]  /*25330*/  IADD3 R9, P3, PT, R9, R134.reuse, RZ ;  /* 0x0000008609097210 */ /* 0x080fe40007f7e0ff */
[----:B------:R-:W-:Y:S01]  /*25340*/  IADD3 R13, P5, PT, R13, R134, RZ ;  /* 0x000000860d0d7210 */ /* 0x000fe20007fbe0ff */
[----:B------:R1:W-:Y:S04]  /*25350*/  LDGSTS.E [R6+0x3400], desc[UR22][R4.64], P0 ;  /* 0x0340000004067fae */ /* 0x0003e800081a1016 */
[----:B------:R-:W-:Y:S01]  /*25360*/  STL [R1+0x5b8], R9 ;  /* 0x0005b80901007387 */ /* 0x000fe20000100800 */
[----:B-1----:R-:W-:Y:S02]  /*25370*/  IMAD.MOV.U32 R4, RZ, RZ, R9 ;  /* 0x000000ffff047224 */ /* 0x002fe400078e0009 */
[----:B----4-:R-:W-:-:S04]  /*25380*/  IMAD.X R14, R14, 0x1, R135, P3 ;  /* 0x000000010e0e7824 */ /* 0x010fc800018e0687 */
[----:B------:R-:W-:Y:S01]  /*25390*/  IMAD.MOV.U32 R5, RZ, RZ, R14 ;  /* 0x000000ffff057224 */ /* 0x000fe200078e000e */
[----:B------:R1:W-:Y:S01]  /*253a0*/  STL [R1+0x5b4], R14 ;  /* 0x0005b40e01007387 */ /* 0x0003e20000100800 */
[----:B------:R-:W-:-:S03]  /*253b0*/  IMAD.X R16, R16, 0x1, R135, P5 ;  /* 0x0000000110107824 */ /* 0x000fc600028e0687 */
[----:B------:R-:W-:Y:S04]  /*253c0*/  STL [R1+0x5f8], R13 ;  /* 0x0005f80d01007387 */ /* 0x000fe80000100800 */
[----:B------:R4:W-:Y:S04]  /*253d0*/  LDGSTS.E [R6+0x3800], desc[UR22][R4.64], P0 ;  /* 0x0380000004067fae */ /* 0x0009e800081a1016 */
[----:B-1----:R-:W2:Y:S04]  /*253e0*/  LDL.LU R14, [R1+0x340] ;  /* 0x00034000010e7983 */ /* 0x002ea80000300800 */
[----:B------:R1:W-:Y:S04]  /*253f0*/  STL [R1+0x5f4], R16 ;  /* 0x0005f41001007387 */ /* 0x0003e80000100800 */
[----:B------:R-:W2:Y:S01]  /*25400*/  LDL.LU R9, [R1+0x380] ;  /* 0x0003800001097983 */ /* 0x000ea20000300800 */
[----:B----4-:R-:W-:-:S02]  /*25410*/  IMAD.MOV.U32 R5, RZ, RZ, R16 ;  /* 0x000000ffff057224 */ /* 0x010fc400078e0010 */
[----:B------:R-:W-:Y:S01]  /*25420*/  IMAD.MOV.U32 R4, RZ, RZ, R13 ;  /* 0x000000ffff047224 */ /* 0x000fe200078e000d */
[----:B-1----:R-:W4:Y:S01]  /*25430*/  LDL.LU R16, [R1+0x33c] ;  /* 0x00033c0001107983 */ /* 0x002f220000300800 */
[----:B---3--:R-:W-:-:S03]  /*25440*/  IADD3 R8, P3, PT, R8, R134, RZ ;  /* 0x0000008608087210 */ /* 0x008fc60007f7e0ff */
[----:B------:R-:W3:Y:S01]  /*25450*/  LDL.LU R13, [R1+0x37c] ;  /* 0x00037c00010d7983 */ /* 0x000ee20000300800 */
[----:B-----5:R-:W-:-:S03]  /*25460*/  IADD3 R10, P5, PT, R10, R134, RZ ;  /* 0x000000860a0a7210 */ /* 0x020fc60007fbe0ff */
[----:B------:R1:W-:Y:S04]  /*25470*/  LDGSTS.E [R6+0x3c00], desc[UR22][R4.64], P0 ;  /* 0x03c0000004067fae */ /* 0x0003e800081a1016 */
[----:B------:R-:W-:Y:S01]  /*25480*/  STL [R1+0x240], R8 ;  /* 0x0002400801007387 */ /* 0x000fe20000100800 */
[----:B-1----:R-:W-:-:S03]  /*25490*/  LOP3.LUT R6, R132, 0x10, RZ, 0x3c, !PT ;  /* 0x0000001084067812 */ /* 0x002fc600078e3cff */
[----:B------:R-:W-:Y:S01]  /*254a0*/  STL [R1+0x280], R10 ;  /* 0x0002800a01007387 */ /* 0x000fe20000100800 */
[----:B------:R-:W-:Y:S02]  /*254b0*/  IMAD.MOV.U32 R4, RZ, RZ, R8 ;  /* 0x000000ffff047224 */ /* 0x000fe400078e0008 */
[----:B------:R-:W-:Y:S02]  /*254c0*/  VIADD R6, R6, UR14 ;  /* 0x0000000e06067c36 */ /* 0x000fe40008000000 */
[----:B------:R-:W-:-:S04]  /*254d0*/  IMAD.X R12, R12, 0x1, R135, P3 ;  /* 0x000000010c0c7824 */ /* 0x000fc800018e0687 */
[----:B------:R-:W-:Y:S01]  /*254e0*/  IMAD.MOV.U32 R5, RZ, RZ, R12 ;  /* 0x000000ffff057224 */ /* 0x000fe200078e000c */
[----:B------:R1:W-:Y:S01]  /*254f0*/  STL [R1+0x23c], R12 ;  /* 0x00023c0c01007387 */ /* 0x0003e20000100800 */
[----:B------:R-:W-:-:S03]  /*25500*/  IMAD.X R17, R17, 0x1, R135, P5 ;  /* 0x0000000111117824 */ /* 0x000fc600028e0687 */
[----:B------:R5:W-:Y:S04]  /*25510*/  LDGSTS.E [R6+0x80], desc[UR22][R4.64], P0 ;  /* 0x0008000004067fae */ /* 0x000be800081a1016 */
[----:B-1----:R-:W3:Y:S04]  /*25520*/  LDL.LU R12, [R1+0x3c0] ;  /* 0x0003c000010c7983 */ /* 0x002ee80000300800 */
[----:B------:R-:W3:Y:S01]  /*25530*/  LDL.LU R8, [R1+0x400] ;  /* 0x0004000001087983 */ /* 0x000ee20000300800 */
[----:B-----5:R-:W-:-:S03]  /*25540*/  IMAD.MOV.U32 R5, RZ, RZ, R17 ;  /* 0x000000ffff057224 */ /* 0x020fc600078e0011 */
[----:B------:R1:W-:Y:S01]  /*25550*/  STL [R1+0x27c], R17 ;  /* 0x00027c1101007387 */ /* 0x0003e20000100800 */
[----:B------:R-:W-:-:S05]  /*25560*/  IMAD.MOV.U32 R4, RZ, RZ, R10 ;  /* 0x000000ffff047224 */ /* 0x000fca00078e000a */
[----:B------:R5:W-:Y:S04]  /*25570*/  LDGSTS.E [R6+0x480], desc[UR22][R4.64], P0 ;  /* 0x0048000004067fae */ /* 0x000be800081a1016 */
[----:B-1----:R-:W3:Y:S04]  /*25580*/  LDL.LU R17, [R1+0x3bc] ;  /* 0x0003bc0001117983 */ /* 0x002ee80000300800 */
[----:B------:R-:W3:Y:S01]  /*25590*/  LDL.LU R10, [R1+0x3fc] ;  /* 0x0003fc00010a7983 */ /* 0x000ee20000300800 */
[----:B------:R-:W-:-:S05]  /*255a0*/  IADD3 R7, P3, PT, R7, R134, RZ ;  /* 0x0000008607077210 */ /* 0x000fca0007f7e0ff */
[----:B------:R-:W-:Y:S01]  /*255b0*/  STL [R1+0x2c0], R7 ;  /* 0x0002c00701007387 */ /* 0x000fe20000100800 */
[----:B-----5:R-:W-:Y:S01]  /*255c0*/  IMAD.MOV.U32 R4, RZ, RZ, R7 ;  /* 0x000000ffff047224 */ /* 0x020fe200078e0007 */
[----:B------:R-:W-:Y:S01]  /*255d0*/  IADD3 R15, P5, PT, R15, R134, RZ ;  /* 0x000000860f0f7210 */ /* 0x000fe20007fbe0ff */
[----:B--2---:R-:W-:-:S04]  /*255e0*/  IMAD.X R11, R11, 0x1, R135, P3 ;  /* 0x000000010b0b7824 */ /* 0x004fc800018e0687 */
[----:B------:R-:W-:Y:S01]  /*255f0*/  IMAD.X R18, R18, 0x1, R135, P5 ;  /* 0x0000000112127824 */ /* 0x000fe200028e0687 */
[----:B------:R1:W-:Y:S01]  /*25600*/  STL [R1+0x2bc], R11 ;  /* 0x0002bc0b01007387 */ /* 0x0003e20000100800 */
[----:B------:R-:W-:-:S03]  /*25610*/  IMAD.MOV.U32 R5, RZ, RZ, R11 ;  /* 0x000000ffff057224 */ /* 0x000fc600078e000b */
[----:B------:R-:W-:Y:S04]  /*25620*/  STL [R1+0x300], R15 ;  /* 0x0003000f01007387 */ /* 0x000fe80000100800 */
[----:B------:R2:W-:Y:S04]  /*25630*/  LDGSTS.E [R6+0x880], desc[UR22][R4.64], P0 ;  /* 0x0088000004067fae */ /* 0x0005e800081a1016 */
[----:B-1----:R-:W5:Y:S04]  /*25640*/  LDL.LU R11, [R1+0x440] ;  /* 0x00044000010b7983 */ /* 0x002f680000300800 */
[----:B------:R1:W-:Y:S04]  /*25650*/  STL [R1+0x2fc], R18 ;  /* 0x0002fc1201007387 */ /* 0x0003e80000100800 */
[----:B------:R-:W5:Y:S01]  /*25660*/  LDL.LU R7, [R1+0x480] ;  /* 0x0004800001077983 */ /* 0x000f620000300800 */
[----:B--2---:R-:W-:-:S03]  /*25670*/  IMAD.MOV.U32 R5, RZ, RZ, R18 ;  /* 0x000000ffff057224 */ /* 0x004fc600078e0012 */
[----:B-1----:R-:W2:Y:S01]  /*25680*/  LDL.LU R18, [R1+0x43c] ;  /* 0x00043c0001127983 */ /* 0x002ea20000300800 */
[----:B------:R-:W-:-:S03]  /*25690*/  IMAD.MOV.U32 R4, RZ, RZ, R15 ;  /* 0x000000ffff047224 */ /* 0x000fc600078e000f */
[----:B------:R-:W2:Y:S04]  /*256a0*/  LDL.LU R15, [R1+0x47c] ;  /* 0x00047c00010f7983 */ /* 0x000ea80000300800 */
[----:B------:R1:W-:Y:S01]  /*256b0*/  LDGSTS.E [R6+0xc80], desc[UR22][R4.64], P0 ;  /* 0x00c8000004067fae */ /* 0x0003e200081a1016 */
[-C--:B------:R-:W-:Y:S02]  /*256c0*/  IADD3 R14, P3, PT, R14, R134.reuse, RZ ;  /* 0x000000860e0e7210 */ /* 0x080fe40007f7e0ff */
[----:B------:R-:W-:-:S03]  /*256d0*/  IADD3 R9, P5, PT, R9, R134, RZ ;  /* 0x0000008609097210 */ /* 0x000fc60007fbe0ff */
[----:B------:R1:W-:Y:S01]  /*256e0*/  STL [R1+0x340], R14 ;  /* 0x0003400e01007387 */ /* 0x0003e20000100800 */
[--C-:B----4-:R-:W-:Y:S02]  /*256f0*/  IMAD.X R16, R16, 0x1, R135.reuse, P3 ;  /* 0x0000000110107824 */ /* 0x110fe400018e0687 */
[----:B---3--:R-:W-:-:S03]  /*25700*/  IMAD.X R13, R13, 0x1, R135, P5 ;  /* 0x000000010d0d7824 */ /* 0x008fc600028e0687 */
[----:B------:R3:W-:Y:S04]  /*25710*/  STL [R1+0x33c], R16 ;  /* 0x00033c1001007387 */ /* 0x0007e80000100800 */
[----:B------:R4:W-:Y:S01]  /*25720*/  STL [R1+0x380], R9 ;  /* 0x0003800901007387 */ /* 0x0009e20000100800 */
[----:B-1----:R-:W-:-:S03]  /*25730*/  IMAD.MOV.U32 R4, RZ, RZ, R14 ;  /* 0x000000ffff047224 */ /* 0x002fc600078e000e */
[----:B------:R-:W2:Y:S04]  /*25740*/  LDL.LU R19, [R1+0x4c0] ;  /* 0x0004c00001137983 */ /* 0x000ea80000300800 */
[----:B------:R1:W-:Y:S01]  /*25750*/  STL [R1+0x37c], R13 ;  /* 0x00037c0d01007387 */ /* 0x0003e20000100800 */
[----:B------:R-:W-:-:S03]  /*25760*/  MOV R5, R16 ;  /* 0x0000001000057202 */ /* 0x000fc60000000f00 */
[----:B------:R-:W2:Y:S04]  /*25770*/  LDL.LU R14, [R1+0x500] ;  /* 0x00050000010e7983 */ /* 0x000ea80000300800 */
[----:B------:R-:W2:Y:S04]  /*25780*/  LDL.LU R20, [R1+0x4bc] ;  /* 0x0004bc0001147983 */ /* 0x000ea80000300800 */
[----:B---3--:R-:W3:Y:S04]  /*25790*/  LDL.LU R16, [R1+0x4fc] ;  /* 0x0004fc0001107983 */ /* 0x008ee80000300800 */
[----:B------:R1:W-:Y:S02]  /*257a0*/  LDGSTS.E [R6+0x1080], desc[UR22][R4.64], P0 ;  /* 0x0108000004067fae */ /* 0x0003e400081a1016 */
[----:B-1----:R-:W-:-:S02]  /*257b0*/  IMAD.MOV.U32 R4, RZ, RZ, R9 ;  /* 0x000000ffff047224 */ /* 0x002fc400078e0009 */
[----:B------:R-:W-:Y:S01]  /*257c0*/  IMAD.MOV.U32 R5, RZ, RZ, R13 ;  /* 0x000000ffff057224 */ /* 0x000fe200078e000d */
[----:B----4-:R-:W4:Y:S04]  /*257d0*/  LDL.LU R9, [R1+0x540] ;  /* 0x0005400001097983 */ /* 0x010f280000300800 */
[----:B------:R-:W4:Y:S01]  /*257e0*/  LDL.LU R13, [R1+0x580] ;  /* 0x00058000010d7983 */ /* 0x000f220000300800 */
[----:B------:R-:W-:-:S03]  /*257f0*/  IADD3 R12, P3, PT, R12, R134, RZ ;  /* 0x000000860c0c7210 */ /* 0x000fc60007f7e0ff */
[----:B------:R1:W-:Y:S01]  /*25800*/  LDGSTS.E [R6+0x1480], desc[UR22][R4.64], P0 ;  /* 0x0148000004067fae */ /* 0x0003e200081a1016 */
[----:B------:R-:W-:-:S03]  /*25810*/  IADD3 R8, P5, PT, R8, R134, RZ ;  /* 0x0000008608087210 */ /* 0x000fc60007fbe0ff */
[----:B------:R1:W-:Y:S01]  /*25820*/  STL [R1+0x3c0], R12 ;  /* 0x0003c00c01007387 */ /* 0x0003e20000100800 */
[--C-:B------:R-:W-:Y:S02]  /*25830*/  IMAD.X R17, R17, 0x1, R135.reuse, P3 ;  /* 0x0000000111117824 */ /* 0x100fe400018e0687 */
[----:B-1----:R-:W-:Y:S02]  /*25840*/  IMAD.MOV.U32 R4, RZ, RZ, R12 ;  /* 0x000000ffff047224 */ /* 0x002fe400078e000c */
[----:B------:R-:W-:Y:S01]  /*25850*/  IMAD.X R10, R10, 0x1, R135, P5 ;  /* 0x000000010a0a7824 */ /* 0x000fe200028e0687 */
[----:B------:R1:W-:Y:S04]  /*25860*/  STL [R1+0x3bc], R17 ;  /* 0x0003bc1101007387 */ /* 0x0003e80000100800 */
[----:B------:R1:W-:Y:S04]  /*25870*/  STL [R1+0x400], R8 ;  /* 0x0004000801007387 */ /* 0x0003e80000100800 */
[----:B------:R-:W4:Y:S01]  /*25880*/  LDL.LU R12, [R1+0x53c] ;  /* 0x00053c00010c7983 */ /* 0x000f220000300800 */
[----:B------:R-:W-:-:S03]  /*25890*/  IMAD.MOV.U32 R5, RZ, RZ, R17 ;  /* 0x000000ffff057224 */ /* 0x000fc600078e0011 */
[----:B------:R1:W-:Y:S04]  /*258a0*/  STL [R1+0x3fc], R10 ;  /* 0x0003fc0a01007387 */ /* 0x0003e80000100800 */
[----:B-1----:R-:W4:Y:S04]  /*258b0*/  LDL.LU R17, [R1+0x57c] ;  /* 0x00057c0001117983 */ /* 0x002f280000300800 */
[----:B------:R1:W-:Y:S02]  /*258c0*/  LDGSTS.E [R6+0x1880], desc[UR22][R4.64], P0 ;  /* 0x0188000004067fae */ /* 0x0003e400081a1016 */
[----:B-1----:R-:W-:-:S02]  /*258d0*/  IMAD.MOV.U32 R4, RZ, RZ, R8 ;  /* 0x000000ffff047224 */ /* 0x002fc400078e0008 */
[----:B------:R-:W-:Y:S01]  /*258e0*/  IMAD.MOV.U32 R5, RZ, RZ, R10 ;  /* 0x000000ffff057224 */ /* 0x000fe200078e000a */
[----:B------:R-:W4:Y:S04]  /*258f0*/  LDL.LU R8, [R1+0x5c0] ;  /* 0x0005c00001087983 */ /* 0x000f280000300800 */
[----:B------:R-:W4:Y:S04]  /*25900*/  LDL.LU R10, [R1+0x600] ;  /* 0x00060000010a7983 */ /* 0x000f280000300800 */
[----:B------:R1:W-:Y:S01]  /*25910*/  LDGSTS.E [R6+0x1c80], desc[UR22][R4.64], P0 ;  /* 0x01c8000004067fae */ /* 0x0003e200081a1016 */
[----:B-----5:R-:W-:-:S05]  /*25920*/  IADD3 R11, P3, PT, R11, R134, RZ ;  /* 0x000000860b0b7210 */ /* 0x020fca0007f7e0ff */
[----:B------:R5:W-:Y:S01]  /*25930*/  STL [R1+0x440], R11 ;  /* 0x0004400b01007387 */ /* 0x000be20000100800 */
[----:B------:R-:W-:Y:S01]  /*25940*/  IADD3 R7, P5, PT, R7, R134, RZ ;  /* 0x0000008607077210 */ /* 0x000fe20007fbe0ff */
[----:B--2---:R-:W-:Y:S02]  /*25950*/  IMAD.X R18, R18, 0x1, R135, P3 ;  /* 0x0000000112127824 */ /* 0x004fe400018e0687 */
[----:B-1----:R-:W-:Y:S02]  /*25960*/  IMAD.MOV.U32 R4, RZ, RZ, R11 ;  /* 0x000000ffff047224 */ /* 0x002fe400078e000b */
[----:B------:R-:W-:Y:S01]  /*25970*/  IMAD.X R15, R15, 0x1, R135, P5 ;  /* 0x000000010f0f7824 */ /* 0x000fe200028e0687 */
[----:B------:R1:W-:Y:S04]  /*25980*/  STL [R1+0x43c], R18 ;  /* 0x00043c1201007387 */ /* 0x0003e80000100800 */
[----:B------:R2:W-:Y:S04]  /*25990*/  STL [R1+0x480], R7 ;  /* 0x0004800701007387 */ /* 0x0005e80000100800 */
[----:B-----5:R-:W5:Y:S01]  /*259a0*/  LDL.LU R11, [R1+0x5bc] ;  /* 0x0005bc00010b7983 */ /* 0x020f620000300800 */
[----:B------:R-:W-:-:S03]  /*259b0*/  IMAD.MOV.U32 R5, RZ, RZ, R18 ;  /* 0x000000ffff057224 */ /* 0x000fc600078e0012 */
[----:B------:R2:W-:Y:S04]  /*259c0*/  STL [R1+0x47c], R15 ;  /* 0x00047c0f01007387 */ /* 0x0005e80000100800 */
[----:B-1----:R-:W5:Y:S04]  /*259d0*/  LDL.LU R18, [R1+0x5fc] ;  /* 0x0005fc0001127983 */ /* 0x002f680000300800 */
[----:B------:R1:W-:Y:S02]  /*259e0*/  LDGSTS.E [R6+0x2080], desc[UR22][R4.64], P0 ;  /* 0x0208000004067fae */ /* 0x0003e400081a1016 */
[----:B-1----:R-:W-:-:S02]  /*259f0*/  IMAD.MOV.U32 R4, RZ, RZ, R7 ;  /* 0x000000ffff047224 */ /* 0x002fc400078e0007 */
[----:B------:R-:W-:Y:S01]  /*25a00*/  IMAD.MOV.U32 R5, RZ, RZ, R15 ;  /* 0x000000ffff057224 */ /* 0x000fe200078e000f */
[----:B--2---:R-:W2:Y:S04]  /*25a10*/  LDL.LU R7, [R1+0x248] ;  /* 0x0002480001077983 */ /* 0x004ea80000300800 */
[----:B------:R1:W-:Y:S04]  /*25a20*/  LDGSTS.E [R6+0x2480], desc[UR22][R4.64], P0 ;  /* 0x0248000004067fae */ /* 0x0003e800081a1016 */
[----:B------:R-:W2:Y:S01]  /*25a30*/  LDL.LU R15, [R1+0x288] ;  /* 0x00028800010f7983 */ /* 0x000ea20000300800 */
[----:B------:R-:W-:-:S02]  /*25a40*/  IADD3 R19, P3, PT, R19, R134, RZ ;  /* 0x0000008613137210 */ /* 0x000fc40007f7e0ff */
[----:B------:R-:W-:-:S03]  /*25a50*/  IADD3 R14, P5, PT, R14, R134, RZ ;  /* 0x000000860e0e7210 */ /* 0x000fc60007fbe0ff */
[----:B------:R-:W-:Y:S02]  /*25a60*/  IMAD.X R20, R20, 0x1, R135, P3 ;  /* 0x0000000114147824 */ /* 0x000fe400018e0687 */
[----:B-1----:R-:W-:Y:S02]  /*25a70*/  IMAD.MOV.U32 R4, RZ, RZ, R19 ;  /* 0x000000ffff047224 */ /* 0x002fe400078e0013 */
[----:B------:R-:W-:Y:S02]  /*25a80*/  IMAD.MOV.U32 R5, RZ, RZ, R20 ;  /* 0x000000ffff057224 */ /* 0x000fe400078e0014 */
[----:B---3--:R-:W-:Y:S01]  /*25a90*/  IMAD.X R16, R16, 0x1, R135, P5 ;  /* 0x0000000110107824 */ /* 0x008fe200028e0687 */
[----:B------:R-:W-:Y:S04]  /*25aa0*/  STL [R1+0x4c0], R19 ;  /* 0x0004c01301007387 */ /* 0x000fe80000100800 */
[----:B------:R-:W-:Y:S04]  /*25ab0*/  STL [R1+0x4bc], R20 ;  /* 0x0004bc1401007387 */ /* 0x000fe80000100800 */
[----:B------:R1:W-:Y:S04]  /*25ac0*/  STL [R1+0x500], R14 ;  /* 0x0005000e01007387 */ /* 0x0003e80000100800 */
[----:B------:R3:W-:Y:S04]  /*25ad0*/  LDGSTS.E [R6+0x2880], desc[UR22][R4.64], P0 ;  /* 0x0288000004067fae */ /* 0x0007e800081a1016 */
[----:B------:R1:W-:Y:S01]  /*25ae0*/  STL [R1+0x4fc], R16 ;  /* 0x0004fc1001007387 */ /* 0x0003e20000100800 */
[----:B----4-:R-:W-:Y:S01]  /*25af0*/  IADD3 R9, P3, PT, R9, R134, RZ ;  /* 0x0000008609097210 */ /* 0x010fe20007f7e0ff */
[----:B---3--:R-:W-:-:S02]  /*25b00*/  IMAD.MOV.U32 R4, RZ, RZ, R14 ;  /* 0x000000ffff047224 */ /* 0x008fc400078e000e */
[----:B-1----:R-:W3:Y:S01]  /*25b10*/  LDL.LU R14, [R1+0x244] ;  /* 0x00024400010e7983 */ /* 0x002ee20000300800 */
[----:B------:R-:W-:Y:S01]  /*25b20*/  IMAD.MOV.U32 R5, RZ, RZ, R16 ;  /* 0x000000ffff057224 */ /* 0x000fe200078e0010 */
[----:B------:R-:W-:Y:S02]  /*25b30*/  IADD3 R13, P5, PT, R13, R134, RZ ;  /* 0x000000860d0d7210 */ /* 0x000fe40007fbe0ff */
[----:B------:R-:W4:Y:S04]  /*25b40*/  LDL.LU R16, [R1+0x284] ;  /* 0x0002840001107983 */ /* 0x000f280000300800 */
[----:B------:R1:W-:Y:S04]  /*25b50*/  LDGSTS.E [R6+0x2c80], desc[UR22][R4.64], P0 ;  /* 0x02c8000004067fae */ /* 0x0003e800081a1016 */
[----:B------:R1:W-:Y:S02]  /*25b60*/  STL [R1+0x540], R9 ;  /* 0x0005400901007387 */ /* 0x0003e40000100800 */
[----:B-1----:R-:W-:-:S02]  /*25b70*/  IMAD.MOV.U32 R4, RZ, RZ, R9 ;  /* 0x000000ffff047224 */ /* 0x002fc400078e0009 */
[----:B------:R-:W-:-:S04]  /*25b80*/  IMAD.X R12, R12, 0x1, R135, P3 ;  /* 0x000000010c0c7824 */ /* 0x000fc800018e0687 */
[----:B------:R-:W-:Y:S01]  /*25b90*/  IMAD.MOV.U32 R5, RZ, RZ, R12 ;  /* 0x000000ffff057224 */ /* 0x000fe200078e000c */
[----:B------:R1:W-:Y:S01]  /*25ba0*/  STL [R1+0x53c], R12 ;  /* 0x00053c0c01007387 */ /* 0x0003e20000100800 */
[----:B------:R-:W-:-:S03]  /*25bb0*/  IMAD.X R17, R17, 0x1, R135, P5 ;  /* 0x0000000111117824 */ /* 0x000fc600028e0687 */
[----:B------:R1:W-:Y:S04]  /*25bc0*/  STL [R1+0x580], R13 ;  /* 0x0005800d01007387 */ /* 0x0003e80000100800 */
[----:B------:R-:W4:Y:S04]  /*25bd0*/  LDL.LU R9, [R1+0x2c8] ;  /* 0x0002c80001097983 */ /* 0x000f280000300800 */
[----:B------:R1:W-:Y:S04]  /*25be0*/  STL [R1+0x57c], R17 ;  /* 0x00057c1101007387 */ /* 0x0003e80000100800 */
[----:B------:R1:W-:Y:S04]  /*25bf0*/  LDGSTS.E [R6+0x3080], desc[UR22][R4.64], P0 ;  /* 0x0308000004067fae */ /* 0x0003e800081a1016 */
[----:B-1----:R-:W4:Y:S01]  /*25c00*/  LDL.LU R12, [R1+0x308] ;  /* 0x00030800010c7983 */ /* 0x002f220000300800 */
[----:B------:R-:W-:-:S03]  /*25c10*/  IMAD.MOV.U32 R4, RZ, RZ, R13 ;  /* 0x000000ffff047224 */ /* 0x000fc600078e000d */
[----:B------:R-:W4:Y:S01]  /*25c20*/  LDL.LU R13, [R1+0x2c4] ;  /* 0x0002c400010d7983 */ /* 0x000f220000300800 */
[----:B------:R-:W-:Y:S02]  /*25c30*/  MOV R5, R17 ;  /* 0x0000001100057202 */ /* 0x000fe40000000f00 */
[-C--:B------:R-:W-:Y:S01]  /*25c40*/  IADD3 R8, P3, PT, R8, R134.reuse, RZ ;  /* 0x0000008608087210 */ /* 0x080fe20007f7e0ff */
[----:B------:R-:W4:Y:S01]  /*25c50*/  LDL.LU R17, [R1+0x304] ;  /* 0x0003040001117983 */ /* 0x000f220000300800 */
[----:B------:R-:W-:-:S03]  /*25c60*/  IADD3 R10, P5, PT, R10, R134, RZ ;  /* 0x000000860a0a7210 */ /* 0x000fc60007fbe0ff */
[----:B------:R1:W-:Y:S04]  /*25c70*/  LDGSTS.E [R6+0x3480], desc[UR22][R4.64], P0 ;  /* 0x0348000004067fae */ /* 0x0003e800081a1016 */
[----:B------:R-:W-:Y:S01]  /*25c80*/  STL [R1+0x5c0], R8 ;  /* 0x0005c00801007387 */ /* 0x000fe20000100800 */
[----:B-1----:R-:W-:Y:S02]  /*25c90*/  IMAD.MOV.U32 R4, RZ, RZ, R8 ;  /* 0x000000ffff047224 */ /* 0x002fe400078e0008 */
[----:B-----5:R-:W-:-:S04]  /*25ca0*/  IMAD.X R11, R11, 0x1, R135, P3 ;  /* 0x000000010b0b7824 */ /* 0x020fc800018e0687 */
[----:B------:R-:W-:Y:S01]  /*25cb0*/  IMAD.MOV.U32 R5, RZ, RZ, R11 ;  /* 0x000000ffff057224 */ /* 0x000fe200078e000b */
[----:B------:R1:W-:Y:S01]  /*25cc0*/  STL [R1+0x5bc], R11 ;  /* 0x0005bc0b01007387 */ /* 0x0003e20000100800 */
[----:B------:R-:W-:-:S03]  /*25cd0*/  IMAD.X R18, R18, 0x1, R135, P5 ;  /* 0x0000000112127824 */ /* 0x000fc600028e0687 */
[----:B------:R-:W-:Y:S04]  /*25ce0*/  STL [R1+0x600], R10 ;  /* 0x0006000a01007387 */ /* 0x000fe80000100800 */
[----:B------:R5:W-:Y:S04]  /*25cf0*/  LDGSTS.E [R6+0x3880], desc[UR22][R4.64], P0 ;  /* 0x0388000004067fae */ /* 0x000be800081a1016 */
[----:B-1----:R-:W4:Y:S04]  /*25d00*/  LDL.LU R11, [R1+0x348] ;  /* 0x00034800010b7983 */ /* 0x002f280000300800 */
[----:B------:R1:W-:Y:S04]  /*25d10*/  STL [R1+0x5fc], R18 ;  /* 0x0005fc1201007387 */ /* 0x0003e80000100800 */
[----:B------:R-:W4:Y:S01]  /*25d20*/  LDL.LU R8, [R1+0x388] ;  /* 0x0003880001087983 */ /* 0x000f220000300800 */
[----:B-----5:R-:W-:-:S03]  /*25d30*/  IMAD.MOV.U32 R5, RZ, RZ, R18 ;  /* 0x000000ffff057224 */ /* 0x020fc600078e0012 */
[----:B-1----:R-:W5:Y:S01]  /*25d40*/  LDL.LU R18, [R1+0x344] ;  /* 0x0003440001127983 */ /* 0x002f620000300800 */
[----:B------:R-:W-:-:S03]  /*25d50*/  IMAD.MOV.U32 R4, RZ, RZ, R10 ;  /* 0x000000ffff047224 */ /* 0x000fc600078e000a */
[----:B------:R-:W5:Y:S01]  /*25d60*/  LDL.LU R10, [R1+0x384] ;  /* 0x00038400010a7983 */ /* 0x000f620000300800 */
[----:B--2---:R-:W-:-:S03]  /*25d70*/  IADD3 R7, P3, PT, R7, R134, RZ ;  /* 0x0000008607077210 */ /* 0x004fc60007f7e0ff */
[----:B------:R1:W-:Y:S01]  /*25d80*/  LDGSTS.E [R6+0x3c80], desc[UR22][R4.64], P0 ;  /* 0x03c8000004067fae */ /* 0x0003e200081a1016 */
[----:B------:R-:W-:-:S03]  /*25d90*/  IADD3 R15, P5, PT, R15, R134, RZ ;  /* 0x000000860f0f7210 */ /* 0x000fc60007fbe0ff */
[----:B------:R-:W-:Y:S01]  /*25da0*/  STL [R1+0x248], R7 ;  /* 0x0002480701007387 */ /* 0x000fe20000100800 */
[----:B-1----:R-:W-:Y:S01]  /*25db0*/  LOP3.LUT R6, R132, 0x20, RZ, 0x3c, !PT ;  /* 0x0000002084067812 */ /* 0x002fe200078e3cff */
[----:B------:R-:W-:Y:S02]  /*25dc0*/  IMAD.MOV.U32 R4, RZ, RZ, R7 ;  /* 0x000000ffff047224 */ /* 0x000fe400078e0007 */
[----:B------:R-:W-:Y:S02]  /*25dd0*/  STL [R1+0x288], R15 ;  /* 0x0002880f01007387 */ /* 0x000fe40000100800 */
[----:B------:R-:W-:Y:S02]  /*25de0*/  VIADD R6, R6, UR14 ;  /* 0x0000000e06067c36 */ /* 0x000fe40008000000 */
[----:B---3--:R-:W-:-:S04]  /*25df0*/  IMAD.X R14, R14, 0x1, R135, P3 ;  /* 0x000000010e0e7824 */ /* 0x008fc800018e0687 */
[----:B------:R-:W-:Y:S01]  /*25e00*/  IMAD.MOV.U32 R5, RZ, RZ, R14 ;  /* 0x000000ffff057224 */ /* 0x000fe200078e000e */
[----:B------:R1:W-:Y:S01]  /*25e10*/  STL [R1+0x244], R14 ;  /* 0x0002440e01007387 */ /* 0x0003e20000100800 */
[----:B----4-:R-:W-:-:S03]  /*25e20*/  IMAD.X R16, R16, 0x1, R135, P5 ;  /* 0x0000000110107824 */ /* 0x010fc600028e0687 */
[----:B------:R2:W-:Y:S04]  /*25e30*/  LDGSTS.E [R6+0x100], desc[UR22][R4.64], P0 ;  /* 0x0010000004067fae */ /* 0x0005e800081a1016 */
[----:B-1----:R-:W3:Y:S04]  /*25e40*/  LDL.LU R14, [R1+0x3c8] ;  /* 0x0003c800010e7983 */ /* 0x002ee80000300800 */
[----:B------:R-:W4:Y:S01]  /*25e50*/  LDL.LU R7, [R1+0x408] ;  /* 0x0004080001077983 */ /* 0x000f220000300800 */
[----:B--2---:R-:W-:-:S03]  /*25e60*/  IMAD.MOV.U32 R4, RZ, RZ, R15 ;  /* 0x000000ffff047224 */ /* 0x004fc600078e000f */
[----:B------:R1:W-:Y:S04]  /*25e70*/  STL [R1+0x284], R16 ;  /* 0x0002841001007387 */ /* 0x0003e80000100800 */
[----:B------:R-:W2:Y:S01]  /*25e80*/  LDL.LU R15, [R1+0x3c4] ;  /* 0x0003c400010f7983 */ /* 0x000ea20000300800 */
[----:B------:R-:W-:-:S03]  /*25e90*/  IMAD.MOV.U32 R5, RZ, RZ, R16 ;  /* 0x000000ffff057224 */ /* 0x000fc600078e0010 */
[----:B-1----:R-:W2:Y:S04]  /*25ea0*/  LDL.LU R16, [R1+0x404] ;  /* 0x0004040001107983 */ /* 0x002ea80000300800 */
[----:B------:R1:W-:Y:S01]  /*25eb0*/  LDGSTS.E [R6+0x500], desc[UR22][R4.64], P0 ;  /* 0x0050000004067fae */ /* 0x0003e200081a1016 */
[----:B------:R-:W-:-:S05]  /*25ec0*/  IADD3 R9, P3, PT, R9, R134, RZ ;  /* 0x0000008609097210 */ /* 0x000fca0007f7e0ff */
[----:B------:R-:W-:Y:S01]  /*25ed0*/  STL [R1+0x2c8], R9 ;  /* 0x0002c80901007387 */ /* 0x000fe20000100800 */
[----:B------:R-:W-:Y:S01]  /*25ee0*/  IADD3 R12, P5, PT, R12, R134, RZ ;  /* 0x000000860c0c7210 */ /* 0x000fe20007fbe0ff */
[----:B-1----:R-:W-:Y:S02]  /*25ef0*/  IMAD.MOV.U32 R4, RZ, RZ, R9 ;  /* 0x000000ffff047224 */ /* 0x002fe400078e0009 */
[--C-:B------:R-:W-:Y:S02]  /*25f00*/  IMAD.X R13, R13, 0x1, R135.reuse, P3 ;  /* 0x000000010d0d7824 */ /* 0x100fe400018e0687 */
[----:B------:R-:W-:-:S03]  /*25f10*/  IMAD.X R17, R17, 0x1, R135, P5 ;  /* 0x0000000111117824 */ /* 0x000fc600028e0687 */
[----:B------:R1:W-:Y:S01]  /*25f20*/  STL [R1+0x2c4], R13 ;  /* 0x0002c40d01007387 */ /* 0x0003e20000100800 */
[----:B------:R-:W-:-:S03]  /*25f30*/  IMAD.MOV.U32 R5, RZ, RZ, R13 ;  /* 0x000000ffff057224 */ /* 0x000fc600078e000d */
[----:B------:R-:W-:Y:S04]  /*25f40*/  STL [R1+0x308], R12 ;  /* 0x0003080c01007387 */ /* 0x000fe80000100800 */
[----:B------:R1:W-:Y:S04]  /*25f50*/  LDGSTS.E [R6+0x900], desc[UR22][R4.64], P0 ;  /* 0x0090000004067fae */ /* 0x0003e800081a1016 */
[----:B-1----:R-:W2:Y:S04]  /*25f60*/  LDL.LU R13, [R1+0x448] ;  /* 0x00044800010d7983 */ /* 0x002ea80000300800 */
[----:B------:R1:W-:Y:S04]  /*25f70*/  STL [R1+0x304], R17 ;  /* 0x0003041101007387 */ /* 0x0003e80000100800 */
[----:B------:R-:W2:Y:S01]  /*25f80*/  LDL.LU R9, [R1+0x488] ;  /* 0x0004880001097983 */ /* 0x000ea20000300800 */
[----:B------:R-:W-:-:S03]  /*25f90*/  IMAD.MOV.U32 R5, RZ, RZ, R17 ;  /* 0x000000ffff057224 */ /* 0x000fc600078e0011 */
[----:B-1----:R-:W2:Y:S01]  /*25fa0*/  LDL.LU R17, [R1+0x444] ;  /* 0x0004440001117983 */ /* 0x002ea20000300800 */
[----:B------:R-:W-:-:S03]  /*25fb0*/  IMAD.MOV.U32 R4, RZ, RZ, R12 ;  /* 0x000000ffff047224 */ /* 0x000fc600078e000c */
[----:B------:R-:W2:Y:S04]  /*25fc0*/  LDL.LU R12, [R1+0x484] ;  /* 0x00048400010c7983 */ /* 0x000ea80000300800 */
[----:B------:R1:W-:Y:S01]  /*25fd0*/  LDGSTS.E [R6+0xd00], desc[UR22][R4.64], P0 ;  /* 0x00d0000004067fae */ /* 0x0003e200081a1016 */
[-C--:B------:R-:W-:Y:S02]  /*25fe0*/  IADD3 R11, P3, PT, R11, R134.reuse, RZ ;  /* 0x000000860b0b7210 */ /* 0x080fe40007f7e0ff */
[----:B------:R-:W-:-:S03]  /*25ff0*/  IADD3 R8, P5, PT, R8, R134, RZ ;  /* 0x0000008608087210 */ /* 0x000fc60007fbe0ff */
[----:B------:R1:W-:Y:S01]  /*26000*/  STL [R1+0x348], R11 ;  /* 0x0003480b01007387 */ /* 0x0003e20000100800 */
[--C-:B-----5:R-:W-:Y:S02]  /*26010*/  IMAD.X R18, R18, 0x1, R135.reuse, P3 ;  /* 0x0000000112127824 */ /* 0x120fe400018e0687 */
[----:B------:R-:W-:-:S03]  /*26020*/  IMAD.X R10, R10, 0x1, R135, P5 ;  /* 0x000000010a0a7824 */ /* 0x000fc600028e0687 */
[----:B------:R5:W-:Y:S04]  /*26030*/  STL [R1+0x344], R18 ;  /* 0x0003441201007387 */ /* 0x000be80000100800 */
[----:B------:R5:W-:Y:S01]  /*26040*/  STL [R1+0x388], R8 ;  /* 0x0003880801007387 */ /* 0x000be20000100800 */
[----:B-1----:R-:W-:-:S03]  /*26050*/  IMAD.MOV.U32 R4, RZ, RZ, R11 ;  /* 0x000000ffff047224 */ /* 0x002fc600078e000b */
[----:B------:R-:W2:Y:S04]  /*26060*/  LDL.LU R19, [R1+0x4c8] ;  /* 0x0004c80001137983 */ /* 0x000ea80000300800 */
[----:B------:R1:W-:Y:S04]  /*26070*/  STL [R1+0x384], R10 ;  /* 0x0003840a01007387 */ /* 0x0003e80000100800 */
[----:B------:R-:W2:Y:S04]  /*26080*/  LDL.LU R11, [R1+0x508] ;  /* 0x00050800010b7983 */ /* 0x000ea80000300800 */
[----:B------:R-:W2:Y:S01]  /*26090*/  LDL.LU R20, [R1+0x4c4] ;  /* 0x0004c40001147983 */ /* 0x000ea20000300800 */
[----:B------:R-:W-:-:S03]  /*260a0*/  IMAD.MOV.U32 R5, RZ, RZ, R18 ;  /* 0x000000ffff057224 */ /* 0x000fc600078e0012 */
[----:B-----5:R-:W5:Y:S04]  /*260b0*/  LDL.LU R18, [R1+0x504] ;  /* 0x0005040001127983 */ /* 0x020f680000300800 */
[----:B------:R1:W-:Y:S02]  /*260c0*/  LDGSTS.E [R6+0x1100], desc[UR22][R4.64], P0 ;  /* 0x0110000004067fae */ /* 0x0003e400081a1016 */
[----:B-1----:R-:W-:Y:S02]  /*260d0*/  IMAD.MOV.U32 R4, RZ, RZ, R8 ;  /* 0x000000ffff047224 */ /* 0x002fe400078e0008 */
[----:B------:R-:W-:Y:S01]  /*260e0*/  IMAD.MOV.U32 R5, RZ, RZ, R10 ;  /* 0x000000ffff057224 */ /* 0x000fe200078e000a */
[----:B------:R-:W5:Y:S04]  /*260f0*/  LDL.LU R8, [R1+0x548] ;  /* 0x0005480001087983 */ /* 0x000f680000300800 */
[----:B------:R-:W5:Y:S04]  /*26100*/  LDL.LU R10, [R1+0x588] ;  /* 0x00058800010a7983 */ /* 0x000f680000300800 */
[----:B------:R1:W-:Y:S01]  /*26110*/  LDGSTS.E [R6+0x1500], desc[UR22][R4.64], P0 ;  /* 0x0150000004067fae */ /* 0x0003e200081a1016 */
[----:B---3--:R-:W-:-:S02]  /*26120*/  IADD3 R14, P3, PT, R14, R134, RZ ;  /* 0x000000860e0e7210 */ /* 0x008fc40007f7e0ff */
[----:B----4-:R-:W-:-:S03]  /*26130*/  IADD3 R7, P5, PT, R7, R134, RZ ;  /* 0x0000008607077210 */ /* 0x010fc60007fbe0ff */
[----:B------:R3:W-:Y:S01]  /*26140*/  STL [R1+0x3c8], R14 ;  /* 0x0003c80e01007387 */ /* 0x0007e20000100800 */
[----:B-1----:R-:W-:Y:S01]  /*26150*/  IMAD.MOV.U32 R4, RZ, RZ, R14 ;  /* 0x000000ffff047224 */ /* 0x002fe200078e000e */
[----:B--2---:R-:W-:-:S05]  /*26160*/  IADD3.X R15, PT, PT, R15, R135, RZ, P3, !PT ;  /* 0x000000870f0f7210 */ /* 0x004fca0001ffe4ff */
[----:B------:R1:W-:Y:S01]  /*26170*/  STL [R1+0x3c4], R15 ;  /* 0x0003c40f01007387 */ /* 0x0003e20000100800 */
[----:B------:R-:W-:-:S03]  /*26180*/  IMAD.X R16, R16, 0x1, R135, P5 ;  /* 0x0000000110107824 */ /* 0x000fc600028e0687 */
[----:B------:R2:W-:Y:S04]  /*26190*/  STL [R1+0x408], R7 ;  /* 0x0004080701007387 */ /* 0x0005e80000100800 */
[----:B---3--:R-:W3:Y:S01]  /*261a0*/  LDL.LU R14, [R1+0x544] ;  /* 0x00054400010e7983 */ /* 0x008ee20000300800 */
[----:B------:R-:W-:-:S03]  /*261b0*/  IMAD.MOV.U32 R5, RZ, RZ, R15 ;  /* 0x000000ffff057224 */ /* 0x000fc600078e000f */
[----:B------:R4:W-:Y:S04]  /*261c0*/  STL [R1+0x404], R16 ;  /* 0x0004041001007387 */ /* 0x0009e80000100800 */
[----:B-1----:R-:W3:Y:S04]  /*261d0*/  LDL.LU R15, [R1+0x584] ;  /* 0x00058400010f7983 */ /* 0x002ee80000300800 */
[----:B------:R1:W-:Y:S02]  /*261e0*/  LDGSTS.E [R6+0x1900], desc[UR22][R4.64], P0 ;  /* 0x0190000004067fae */ /* 0x0003e400081a1016 */
[----:B-1----:R-:W-:-:S02]  /*261f0*/  IMAD.MOV.U32 R4, RZ, RZ, R7 ;  /* 0x000000ffff047224 */ /* 0x002fc400078e0007 */
[----:B------:R-:W-:Y:S01]  /*26200*/  IMAD.MOV.U32 R5, RZ, RZ, R16 ;  /* 0x000000ffff057224 */ /* 0x000fe200078e0010 */
[----:B--2---:R-:W2:Y:S04]  /*26210*/  LDL.LU R7, [R1+0x5c8] ;  /* 0x0005c80001077983 */ /* 0x004ea80000300800 */
[----:B----4-:R-:W4:Y:S04]  /*26220*/  LDL.LU R16, [R1+0x608] ;  /* 0x0006080001107983 */ /* 0x010f280000300800 */
[----:B------:R1:W-:Y:S01]  /*26230*/  LDGSTS.E [R6+0x1d00], desc[UR22][R4.64], P0 ;  /* 0x01d0000004067fae */ /* 0x0003e200081a1016 */
[----:B------:R-:W-:-:S05]  /*26240*/  IADD3 R13, P3, PT, R13, R134, RZ ;  /* 0x000000860d0d7210 */ /* 0x000fca0007f7e0ff */
[----:B------:R1:W-:Y:S01]  /*26250*/  STL [R1+0x448], R13 ;  /* 0x0004480d01007387 */ /* 0x0003e20000100800 */
[----:B------:R-:W-:Y:S01]  /*26260*/  IADD3 R9, P5, PT, R9, R134, RZ ;  /* 0x0000008609097210 */ /* 0x000fe20007fbe0ff */
[----:B------:R-:W-:Y:S02]  /*26270*/  IMAD.X R17, R17, 0x1, R135, P3 ;  /* 0x0000000111117824 */ /* 0x000fe400018e0687 */
        /* <DEDUP_REMOVED lines=12> */
[----:B------:R1:W-:Y:S04]  /*26340*/  LDGSTS.E [R6+0x2500], desc[UR22][R4.64], P0 ;  /* 0x0250000004067fae */ /* 0x0003e800081a1016 */
[----:B------:R-:W4:Y:S01]  /*26350*/  LDL.LU R12, [R1+0x290] ;  /* 0x00029000010c7983 */ /* 0x000f220000300800 */
[----:B------:R-:W-:-:S02]  /*26360*/  IADD3 R19, P3, PT, R19, R134, RZ ;  /* 0x0000008613137210 */ /* 0x000fc40007f7e0ff */
[----:B------:R-:W-:-:S03]  /*26370*/  IADD3 R11, P5, PT, R11, R134, RZ ;  /* 0x000000860b0b7210 */ /* 0x000fc60007fbe0ff */
[----:B------:R-:W-:Y:S02]  /*26380*/  IMAD.X R20, R20, 0x1, R135, P3 ;  /* 0x0000000114147824 */ /* 0x000fe400018e0687 */
[----:B-1----:R-:W-:Y:S02]  /*26390*/  IMAD.MOV.U32 R4, RZ, RZ, R19 ;  /* 0x000000ffff047224 */ /* 0x002fe400078e0013 */
[----:B------:R-:W-:Y:S02]  /*263a0*/  IMAD.MOV.U32 R5, RZ, RZ, R20 ;  /* 0x000000ffff057224 */ /* 0x000fe400078e0014 */
[----:B-----5:R-:W-:Y:S01]  /*263b0*/  IMAD.X R18, R18, 0x1, R135, P5 ;  /* 0x0000000112127824 */ /* 0x020fe200028e0687 */
[----:B------:R-:W-:Y:S04]  /*263c0*/  STL [R1+0x4c8], R19 ;  /* 0x0004c81301007387 */ /* 0x000fe80000100800 */
[----:B------:R-:W-:Y:S04]  /*263d0*/  STL [R1+0x4c4], R20 ;  /* 0x0004c41401007387 */ /* 0x000fe80000100800 */
[----:B------:R1:W-:Y:S04]  /*263e0*/  STL [R1+0x508], R11 ;  /* 0x0005080b01007387 */ /* 0x0003e80000100800 */
[----:B------:R5:W-:Y:S04]  /*263f0*/  LDGSTS.E [R6+0x2900], desc[UR22][R4.64], P0 ;  /* 0x0290000004067fae */ /* 0x000be800081a1016 */
[----:B------:R1:W-:Y:S01]  /*26400*/  STL [R1+0x504], R18 ;  /* 0x0005041201007387 */ /* 0x0003e20000100800 */
[----:B-----5:R-:W-:-:S03]  /*26410*/  IMAD.MOV.U32 R4, RZ, RZ, R11 ;  /* 0x000000ffff047224 */ /* 0x020fc600078e000b */
[----:B-1----:R-:W5:Y:S01]  /*26420*/  LDL.LU R11, [R1+0x24c] ;  /* 0x00024c00010b7983 */ /* 0x002f620000300800 */
[----:B------:R-:W-:-:S03]  /*26430*/  IMAD.MOV.U32 R5, RZ, RZ, R18 ;  /* 0x000000ffff057224 */ /* 0x000fc600078e0012 */
[----:B------:R-:W5:Y:S01]  /*26440*/  LDL.LU R18, [R1+0x28c] ;  /* 0x00028c0001127983 */ /* 0x000f620000300800 */
[-C--:B------:R-:W-:Y:S02]  /*26450*/  IADD3 R8, P3, PT, R8, R134.reuse, RZ ;  /* 0x0000008608087210 */ /* 0x080fe40007f7e0ff */
[----:B------:R-:W-:Y:S01]  /*26460*/  IADD3 R10, P5, PT, R10, R134, RZ ;  /* 0x000000860a0a7210 */ /* 0x000fe20007fbe0ff */
[----:B------:R1:W-:Y:S04]  /*26470*/  LDGSTS.E [R6+0x2d00], desc[UR22][R4.64], P0 ;  /* 0x02d0000004067fae */ /* 0x0003e800081a1016 */
[----:B------:R3:W-:Y:S01]  /*26480*/  STL [R1+0x548], R8 ;  /* 0x0005480801007387 */ /* 0x0007e20000100800 */
[----:B-1----:R-:W-:Y:S02]  /*26490*/  IMAD.MOV.U32 R4, RZ, RZ, R8 ;  /* 0x000000ffff047224 */ /* 0x002fe400078e0008 */
[----:B---3--:R-:W-:-:S04]  /*264a0*/  IMAD.X R14, R14, 0x1, R135, P3 ;  /* 0x000000010e0e7824 */ /* 0x008fc800018e0687 */
        /* <DEDUP_REMOVED lines=8> */
[----:B--2---:R-:W-:Y:S01]  /*26530*/  IADD3 R7, P3, PT, R7, R134, RZ ;  /* 0x0000008607077210 */ /* 0x004fe20007f7e0ff */
[----:B---3--:R-:W-:-:S02]  /*26540*/  IMAD.MOV.U32 R4, RZ, RZ, R10 ;  /* 0x000000ffff047224 */ /* 0x008fc400078e000a */
[----:B------:R-:W2:Y:S01]  /*26550*/  LDL.LU R10, [R1+0x2cc] ;  /* 0x0002cc00010a7983 */ /* 0x000ea20000300800 */
[----:B------:R-:W-:Y:S01]  /*26560*/  IMAD.MOV.U32 R5, RZ, RZ, R15 ;  /* 0x000000ffff057224 */ /* 0x000fe200078e000f */
[----:B----4-:R-:W-:Y:S02]  /*26570*/  IADD3 R16, P5, PT, R16, R134, RZ ;  /* 0x0000008610107210 */ /* 0x010fe40007fbe0ff */
[----:B------:R-:W3:Y:S04]  /*26580*/  LDL.LU R15, [R1+0x30c] ;  /* 0x00030c00010f7983 */ /* 0x000ee80000300800 */
[----:B------:R1:W-:Y:S04]  /*26590*/  LDGSTS.E [R6+0x3500], desc[UR22][R4.64], P0 ;  /* 0x0350000004067fae */ /* 0x0003e800081a1016 */
[----:B------:R-:W-:Y:S01]  /*265a0*/  STL [R1+0x5c8], R7 ;  /* 0x0005c80701007387 */ /* 0x000fe20000100800 */
[----:B-1----:R-:W-:Y:S01]  /*265b0*/  MOV R4, R7 ;  /* 0x0000000700047202 */ /* 0x002fe20000000f00 */
[----:B------:R-:W-:-:S04]  /*265c0*/  IMAD.X R13, R13, 0x1, R135, P3 ;  /* 0x000000010d0d7824 */ /* 0x000fc800018e0687 */
[----:B------:R-:W-:Y:S01]  /*265d0*/  IMAD.MOV.U32 R5, RZ, RZ, R13 ;  /* 0x000000ffff057224 */ /* 0x000fe200078e000d */
[----:B------:R1:W-:Y:S01]  /*265e0*/  STL [R1+0x5c4], R13 ;  /* 0x0005c40d01007387 */ /* 0x0003e20000100800 */
[----:B------:R-:W-:-:S03]  /*265f0*/  IMAD.X R17, R17, 0x1, R135, P5 ;  /* 0x0000000111117824 */ /* 0x000fc600028e0687 */
[----:B------:R-:W-:Y:S04]  /*26600*/  STL [R1+0x608], R16 ;  /* 0x0006081001007387 */ /* 0x000fe80000100800 */
[----:B------:R4:W-:Y:S04]  /*26610*/  LDGSTS.E [R6+0x3900], desc[UR22][R4.64], P0 ;  /* 0x0390000004067fae */ /* 0x0009e800081a1016 */
[----:B-1----:R-:W3:Y:S04]  /*26620*/  LDL.LU R13, [R1+0x350] ;  /* 0x00035000010d7983 */ /* 0x002ee80000300800 */
[----:B------:R1:W-:Y:S04]  /*26630*/  STL [R1+0x604], R17 ;  /* 0x0006041101007387 */ /* 0x0003e80000100800 */
[----:B------:R-:W3:Y:S01]  /*26640*/  LDL.LU R7, [R1+0x390] ;  /* 0x0003900001077983 */ /* 0x000ee20000300800 */
[----:B----4-:R-:W-:-:S03]  /*26650*/  IMAD.MOV.U32 R5, RZ, RZ, R17 ;  /* 0x000000ffff057224 */ /* 0x010fc600078e0011 */
[----:B-1----:R-:W4:Y:S01]  /*26660*/  LDL.LU R17, [R1+0x34c] ;  /* 0x00034c0001117983 */ /* 0x002f220000300800 */
[----:B------:R-:W-:-:S03]  /*26670*/  IMAD.MOV.U32 R4, RZ, RZ, R16 ;  /* 0x000000ffff047224 */ /* 0x000fc600078e0010 */
[----:B------:R-:W4:Y:S01]  /*26680*/  LDL.LU R16, [R1+0x38c] ;  /* 0x00038c0001107983 */ /* 0x000f220000300800 */
[-C--:B------:R-:W-:Y:S02]  /*26690*/  IADD3 R9, P3, PT, R9, R134.reuse, RZ ;  /* 0x0000008609097210 */ /* 0x080fe40007f7e0ff */
[----:B------:R-:W-:Y:S01]  /*266a0*/  IADD3 R12, P5, PT, R12, R134, RZ ;  /* 0x000000860c0c7210 */ /* 0x000fe20007fbe0ff */
[----:B------:R1:W-:Y:S04]  /*266b0*/  LDGSTS.E [R6+0x3d00], desc[UR22][R4.64], P0 ;  /* 0x03d0000004067fae */ /* 0x0003e800081a1016 */
[----:B------:R-:W-:Y:S01]  /*266c0*/  STL [R1+0x250], R9 ;  /* 0x0002500901007387 */ /* 0x000fe20000100800 */
[----:B-1----:R-:W-:-:S03]  /*266d0*/  LOP3.LUT R6, R132, 0x30, RZ, 0x3c, !PT ;  /* 0x0000003084067812 */ /* 0x002fc600078e3cff */
[----:B------:R-:W-:Y:S01]  /*266e0*/  STL [R1+0x290], R12 ;  /* 0x0002900c01007387 */ /* 0x000fe20000100800 */
[----:B------:R-:W-:Y:S02]  /*266f0*/  IMAD.MOV.U32 R4, RZ, RZ, R9 ;  /* 0x000000ffff047224 */ /* 0x000fe400078e0009 */
[----:B------:R-:W-:Y:S02]  /*26700*/  VIADD R6, R6, UR14 ;  /* 0x0000000e06067c36 */ /* 0x000fe40008000000 */
[----:B-----5:R-:W-:-:S04]  /*26710*/  IMAD.X R11, R11, 0x1, R135, P3 ;  /* 0x000000010b0b7824 */ /* 0x020fc800018e0687 */
[----:B------:R-:W-:Y:S01]  /*26720*/  IMAD.MOV.U32 R5, RZ, RZ, R11 ;  /* 0x000000ffff057224 */ /* 0x000fe200078e000b */
[----:B------:R1:W-:Y:S01]  /*26730*/  STL [R1+0x24c], R11 ;  /* 0x00024c0b01007387 */ /* 0x0003e20000100800 */
[----:B------:R-:W-:-:S03]  /*26740*/  IMAD.X R18, R18, 0x1, R135, P5 ;  /* 0x0000000112127824 */ /* 0x000fc600028e0687 */
[----:B------:R5:W-:Y:S04]  /*26750*/  LDGSTS.E [R6+0x180], desc[UR22][R4.64], P0 ;  /* 0x0018000004067fae */ /* 0x000be800081a1016 */
[----:B-1----:R-:W4:Y:S04]  /*26760*/  LDL.LU R11, [R1+0x3d0] ;  /* 0x0003d000010b7983 */ /* 0x002f280000300800 */
[----:B------:R-:W4:Y:S01]  /*26770*/  LDL.LU R9, [R1+0x410] ;  /* 0x0004100001097983 */ /* 0x000f220000300800 */
[----:B-----5:R-:W-:-:S03]  /*26780*/  IMAD.MOV.U32 R5, RZ, RZ, R18 ;  /* 0x000000ffff057224 */ /* 0x020fc600078e0012 */
[----:B------:R1:W-:Y:S01]  /*26790*/  STL [R1+0x28c], R18 ;  /* 0x00028c1201007387 */ /* 0x0003e20000100800 */
[----:B------:R-:W-:-:S05]  /*267a0*/  IMAD.MOV.U32 R4, RZ, RZ, R12 ;  /* 0x000000ffff047224 */ /* 0x000fca00078e000c */
[----:B------:R5:W-:Y:S04]  /*267b0*/  LDGSTS.E [R6+0x580], desc[UR22][R4.64], P0 ;  /* 0x0058000004067fae */ /* 0x000be800081a1016 */
[----:B-1----:R-:W4:Y:S04]  /*267c0*/  LDL.LU R18, [R1+0x3cc] ;  /* 0x0003cc0001127983 */ /* 0x002f280000300800 */
[----:B------:R-:W4:Y:S01]  /*267d0*/  LDL.LU R12, [R1+0x40c] ;  /* 0x00040c00010c7983 */ /* 0x000f220000300800 */
[----:B------:R-:W-:-:S05]  /*267e0*/  IADD3 R8, P3, PT, R8, R134, RZ ;  /* 0x0000008608087210 */ /* 0x000fca0007f7e0ff */
[----:B------:R-:W-:Y:S01]  /*267f0*/  STL [R1+0x2d0], R8 ;  /* 0x0002d00801007387 */ /* 0x000fe20000100800 */
[----:B-----5:R-:W-:Y:S01]  /*26800*/  IMAD.MOV.U32 R4, RZ, RZ, R8 ;  /* 0x000000ffff047224 */ /* 0x020fe200078e0008 */
[----:B------:R-:W-:Y:S01]  /*26810*/  IADD3 R14, P5, PT, R14, R134, RZ ;  /* 0x000000860e0e7210 */ /* 0x000fe20007fbe0ff */
[----:B--2---:R-:W-:-:S04]  /*26820*/  IMAD.X R10, R10, 0x1, R135, P3 ;  /* 0x000000010a0a7824 */ /* 0x004fc800018e0687 */
[----:B---3--:R-:W-:Y:S01]  /*26830*/  IMAD.X R15, R15, 0x1, R135, P5 ;  /* 0x000000010f0f7824 */ /* 0x008fe200028e0687 */
[----:B------:R1:W-:Y:S01]  /*26840*/  STL [R1+0x2cc], R10 ;  /* 0x0002cc0a01007387 */ /* 0x0003e20000100800 */
[----:B------:R-:W-:-:S03]  /*26850*/  IMAD.MOV.U32 R5, RZ, RZ, R10 ;  /* 0x000000ffff057224 */ /* 0x000fc600078e000a */
[----:B------:R-:W-:Y:S04]  /*26860*/  STL [R1+0x310], R14 ;  /* 0x0003100e01007387 */ /* 0x000fe80000100800 */
[----:B------:R2:W-:Y:S04]  /*26870*/  LDGSTS.E [R6+0x980], desc[UR22][R4.64], P0 ;  /* 0x0098000004067fae */ /* 0x0005e800081a1016 */
[----:B-1----:R-:W3:Y:S04]  /*26880*/  LDL.LU R10, [R1+0x450] ;  /* 0x00045000010a7983 */ /* 0x002ee80000300800 */
        /* <DEDUP_REMOVED lines=11> */
[----:B------:R-:W-:-:S03]  /*26940*/  IMAD.X R16, R16, 0x1, R135, P5 ;  /* 0x0000000110107824 */ /* 0x000fc600028e0687 */
[----:B------:R-:W-:Y:S04]  /*26950*/  STL [R1+0x34c], R17 ;  /* 0x00034c1101007387 */ /* 0x000fe80000100800 */
[----:B------:R-:W-:Y:S01]  /*26960*/  STL [R1+0x390], R7 ;  /* 0x0003900701007387 */ /* 0x000fe20000100800 */
[----:B-1----:R-:W-:-:S03]  /*26970*/  IMAD.MOV.U32 R4, RZ, RZ, R13 ;  /* 0x000000ffff047224 */ /* 0x002fc600078e000d */
[----:B------:R-:W4:Y:S01]  /*26980*/  LDL.LU R19, [R1+0x4d0] ;  /* 0x0004d00001137983 */ /* 0x000f220000300800 */
[----:B------:R-:W-:-:S03]  /*26990*/  IMAD.MOV.U32 R5, RZ, RZ, R17 ;  /* 0x000000ffff057224 */ /* 0x000fc600078e0011 */
[----:B------:R1:W-:Y:S04]  /*269a0*/  STL [R1+0x38c], R16 ;  /* 0x00038c1001007387 */ /* 0x0003e80000100800 */
[----:B------:R-:W4:Y:S04]  /*269b0*/  LDL.LU R13, [R1+0x510] ;  /* 0x00051000010d7983 */ /* 0x000f280000300800 */
[----:B------:R-:W4:Y:S04]  /*269c0*/  LDL.LU R20, [R1+0x4cc] ;  /* 0x0004cc0001147983 */ /* 0x000f280000300800 */
[----:B------:R1:W-:Y:S02]  /*269d0*/  LDGSTS.E [R6+0x1180], desc[UR22][R4.64], P0 ;  /* 0x0118000004067fae */ /* 0x0003e400081a1016 */
[----:B-1----:R-:W-:-:S02]  /*269e0*/  IMAD.MOV.U32 R5, RZ, RZ, R16 ;  /* 0x000000ffff057224 */ /* 0x002fc400078e0010 */
[----:B------:R-:W4:Y:S01]  /*269f0*/  LDL.LU R16, [R1+0x50c] ;  /* 0x00050c0001107983 */ /* 0x000f220000300800 */
[----:B------:R-:W-:-:S03]  /*26a00*/  IMAD.MOV.U32 R4, RZ, RZ, R7 ;  /* 0x000000ffff047224 */ /* 0x000fc600078e0007 */
[----:B------:R-:W4:Y:S04]  /*26a10*/  LDL.LU R7, [R1+0x550] ;  /* 0x0005500001077983 */ /* 0x000f280000300800 */
[----:B------:R-:W4:Y:S04]  /*26a20*/  LDL.LU R17, [R1+0x590] ;  /* 0x0005900001117983 */ /* 0x000f280000300800 */
[----:B------:R1:W-:Y:S01]  /*26a30*/  LDGSTS.E [R6+0x1580], desc[UR22][R4.64], P0 ;  /* 0x0158000004067fae */ /* 0x0003e200081a1016 */
[-C--:B------:R-:W-:Y:S02]  /*26a40*/  IADD3 R11, P3, PT, R11, R134.reuse, RZ ;  /* 0x000000860b0b7210 */ /* 0x080fe40007f7e0ff */
[----:B------:R-:W-:-:S03]  /*26a50*/  IADD3 R9, P5, PT, R9, R134, RZ ;  /* 0x0000008609097210 */ /* 0x000fc60007fbe0ff */
[----:B------:R1:W-:Y:S02]  /*26a60*/  STL [R1+0x3d0], R11 ;  /* 0x0003d00b01007387 */ /* 0x0003e40000100800 */
[----:B-1----:R-:W-:Y:S02]  /*26a70*/  IMAD.MOV.U32 R4, RZ, RZ, R11 ;  /* 0x000000ffff047224 */ /* 0x002fe400078e000b */
[--C-:B------:R-:W-:Y:S02]  /*26a80*/  IMAD.X R18, R18, 0x1, R135.reuse, P3 ;  /* 0x0000000112127824 */ /* 0x100fe400018e0687 */
[----:B------:R-:W-:-:S03]  /*26a90*/  IMAD.X R12, R12, 0x1, R135, P5 ;  /* 0x000000010c0c7824 */ /* 0x000fc600028e0687 */
[----:B------:R1:W-:Y:S04]  /*26aa0*/  STL [R1+0x3cc], R18 ;  /* 0x0003cc1201007387 */ /* 0x0003e80000100800 */
[----:B------:R1:W-:Y:S04]  /*26ab0*/  STL [R1+0x410], R9 ;  /* 0x0004100901007387 */ /* 0x0003e80000100800 */
[----:B------:R-:W4:Y:S01]  /*26ac0*/  LDL.LU R11, [R1+0x54c] ;  /* 0x00054c00010b7983 */ /* 0x000f220000300800 */
[----:B------:R-:W-:-:S03]  /*26ad0*/  MOV R5, R18 ;  /* 0x0000001200057202 */ /* 0x000fc60000000f00 */
        /* <DEDUP_REMOVED lines=8> */
[----:B---3--:R-:W-:-:S05]  /*26b60*/  IADD3 R10, P3, PT, R10, R134, RZ ;  /* 0x000000860a0a7210 */ /* 0x008fca0007f7e0ff */
[----:B------:R3:W-:Y:S01]  /*26b70*/  STL [R1+0x450], R10 ;  /* 0x0004500a01007387 */ /* 0x0007e20000100800 */
[----:B-----5:R-:W-:Y:S01]  /*26b80*/  IADD3 R8, P5, PT, R8, R134, RZ ;  /* 0x0000008608087210 */ /* 0x020fe20007fbe0ff */
[--C-:B--2---:R-:W-:Y:S02]  /*26b90*/  IMAD.X R15, R15, 0x1, R135.reuse, P3 ;  /* 0x000000010f0f7824 */ /* 0x104fe400018e0687 */
[----:B-1----:R-:W-:Y:S02]  /*26ba0*/  IMAD.MOV.U32 R4, RZ, RZ, R10 ;  /* 0x000000ffff047224 */ /* 0x002fe400078e000a */
[----:B------:R-:W-:Y:S01]  /*26bb0*/  IMAD.X R14, R14, 0x1, R135, P5 ;  /* 0x000000010e0e7824 */ /* 0x000fe200028e0687 */
[----:B------:R1:W-:Y:S01]  /*26bc0*/  STL [R1+0x44c], R15 ;  /* 0x00044c0f01007387 */ /* 0x0003e20000100800 */
[----:B------:R-:W-:-:S03]  /*26bd0*/  IMAD.MOV.U32 R5, RZ, RZ, R15 ;  /* 0x000000ffff057224 */ /* 0x000fc600078e000f */
[----:B------:R2:W-:Y:S04]  /*26be0*/  STL [R1+0x490], R8 ;  /* 0x0004900801007387 */ /* 0x0005e80000100800 */
[----:B---3--:R-:W3:Y:S04]  /*26bf0*/  LDL.LU R10, [R1+0x5cc] ;  /* 0x0005cc00010a7983 */ /* 0x008ee80000300800 */
[----:B------:R5:W-:Y:S04]  /*26c00*/  STL [R1+0x48c], R14 ;  /* 0x00048c0e01007387 */ /* 0x000be80000100800 */
[----:B-1----:R-:W3:Y:S04]  /*26c10*/  LDL.LU R15, [R1+0x60c] ;  /* 0x00060c00010f7983 */ /* 0x002ee80000300800 */
[----:B------:R1:W-:Y:S02]  /*26c20*/  LDGSTS.E [R6+0x2180], desc[UR22][R4.64], P0 ;  /* 0x0218000004067fae */ /* 0x0003e400081a1016 */
[----:B-1----:R-:W-:-:S02]  /*26c30*/  IMAD.MOV.U32 R4, RZ, RZ, R8 ;  /* 0x000000ffff047224 */ /* 0x002fc400078e0008 */
[----:B------:R-:W-:Y:S01]  /*26c40*/  IMAD.MOV.U32 R5, RZ, RZ, R14 ;  /* 0x000000ffff057224 */ /* 0x000fe200078e000e */
[----:B--2---:R-:W2:Y:S01]  /*26c50*/  LDL.LU R8, [R1+0x258] ;  /* 0x0002580001087983 */ /* 0x004ea20000300800 */
[----:B----4-:R-:W-:-:S03]  /*26c60*/  IADD3 R19, P3, PT, R19, R134, RZ ;  /* 0x0000008613137210 */ /* 0x010fc60007f7e0ff */
[----:B------:R1:W-:Y:S04]  /*26c70*/  LDGSTS.E [R6+0x2580], desc[UR22][R4.64], P0 ;  /* 0x0258000004067fae */ /* 0x0003e800081a1016 */
[----:B-----5:R-:W4:Y:S01]  /*26c80*/  LDL.LU R14, [R1+0x298] ;  /* 0x00029800010e7983 */ /* 0x020f220000300800 */
[----:B------:R-:W-:Y:S01]  /*26c90*/  IADD3 R13, P5, PT, R13, R134, RZ ;  /* 0x000000860d0d7210 */ /* 0x000fe20007fbe0ff */
[----:B------:R-:W-:Y:S02]  /*26ca0*/  IMAD.X R20, R20, 0x1, R135, P3 ;  /* 0x0000000114147824 */ /* 0x000fe400018e0687 */
[----:B-1----:R-:W-:Y:S02]  /*26cb0*/  IMAD.MOV.U32 R4, RZ, RZ, R19 ;  /* 0x000000ffff047224 */ /* 0x002fe400078e0013 */
[----:B------:R-:W-:Y:S01]  /*26cc0*/  IMAD.MOV.U32 R5, RZ, RZ, R20 ;  /* 0x000000ffff057224 */ /* 0x000fe200078e0014 */
[----:B------:R-:W-:Y:S04]  /*26cd0*/  STL [R1+0x4d0], R19 ;  /* 0x0004d01301007387 */ /* 0x000fe80000100800 */
[----:B------:R-:W-:Y:S04]  /*26ce0*/  STL [R1+0x4cc], R20 ;  /* 0x0004cc1401007387 */ /* 0x000fe80000100800 */
[----:B------:R1:W-:Y:S04]  /*26cf0*/  STL [R1+0x510], R13 ;  /* 0x0005100d01007387 */ /* 0x0003e80000100800 */
[----:B------:R5:W-:Y:S01]  /*26d00*/  LDGSTS.E [R6+0x2980], desc[UR22][R4.64], P0 ;  /* 0x0298000004067fae */ /* 0x000be200081a1016 */
[----:B------:R-:W-:-:S05]  /*26d10*/  IMAD.X R16, R16, 0x1, R135, P5 ;  /* 0x0000000110107824 */ /* 0x000fca00028e0687 */
[----:B------:R1:W-:Y:S01]  /*26d20*/  STL [R1+0x50c], R16 ;  /* 0x00050c1001007387 */ /* 0x0003e20000100800 */
[----:B-----5:R-:W-:-:S03]  /*26d30*/  IMAD.MOV.U32 R4, RZ, RZ, R13 ;  /* 0x000000ffff047224 */ /* 0x020fc600078e000d */
[----:B-1----:R-:W5:Y:S01]  /*26d40*/  LDL.LU R13, [R1+0x254] ;  /* 0x00025400010d7983 */ /* 0x002f620000300800 */
[----:B------:R-:W-:Y:S01]  /*26d50*/  IMAD.MOV.U32 R5, RZ, RZ, R16 ;  /* 0x000000ffff057224 */ /* 0x000fe200078e0010 */
[-C--:B------:R-:W-:Y:S02]  /*26d60*/  IADD3 R7, P3, PT, R7, R134.reuse, RZ ;  /* 0x0000008607077210 */ /* 0x080fe40007f7e0ff */
[----:B------:R-:W5:Y:S01]  /*26d70*/  LDL.LU R16, [R1+0x294] ;  /* 0x0002940001107983 */ /* 0x000f620000300800 */
[----:B------:R-:W-:-:S03]  /*26d80*/  IADD3 R17, P5, PT, R17, R134, RZ ;  /* 0x0000008611117210 */ /* 0x000fc60007fbe0ff */
[----:B------:R1:W-:Y:S04]  /*26d90*/  LDGSTS.E [R6+0x2d80], desc[UR22][R4.64], P0 ;  /* 0x02d8000004067fae */ /* 0x0003e800081a1016 */
[----:B------:R1:W-:Y:S02]  /*26da0*/  STL [R1+0x550], R7 ;  /* 0x0005500701007387 */ /* 0x0003e40000100800 */
[----:B-1----:R-:W-:Y:S02]  /*26db0*/  IMAD.MOV.U32 R4, RZ, RZ, R7 ;  /* 0x000000ffff047224 */ /* 0x002fe400078e0007 */
        /* <DEDUP_REMOVED lines=9> */
[----:B------:R-:W-:-:S03]  /*26e50*/  IMAD.MOV.U32 R4, RZ, RZ, R17 ;  /* 0x000000ffff047224 */ /* 0x000fc600078e0011 */
[----:B------:R-:W5:Y:S01]  /*26e60*/  LDL.LU R17, [R1+0x2d4] ;  /* 0x0002d40001117983 */ /* 0x000f620000300800 */
[----:B------:R-:W-:-:S03]  /*26e70*/  IMAD.MOV.U32 R5, RZ, RZ, R18 ;  /* 0x000000ffff057224 */ /* 0x000fc600078e0012 */
[----:B------:R-:W5:Y:S01]  /*26e80*/  LDL.LU R18, [R1+0x314] ;  /* 0x0003140001127983 */ /* 0x000f620000300800 */
[-C--:B------:R-:W-:Y:S02]  /*26e90*/  IADD3 R9, P3, PT, R9, R134.reuse, RZ ;  /* 0x0000008609097210 */ /* 0x080fe40007f7e0ff */
[----:B------:R-:W-:Y:S01]  /*26ea0*/  IADD3 R12, P5, PT, R12, R134, RZ ;  /* 0x000000860c0c7210 */ /* 0x000fe20007fbe0ff */
[----:B------:R1:W-:Y:S04]  /*26eb0*/  LDGSTS.E [R6+0x3580], desc[UR22][R4.64], P0 ;  /* 0x0358000004067fae */ /* 0x0003e800081a1016 */
[----:B------:R-:W-:Y:S01]  /*26ec0*/  STL [R1+0x5d0], R9 ;  /* 0x0005d00901007387 */ /* 0x000fe20000100800 */
[----:B-1----:R-:W-:Y:S02]  /*26ed0*/  IMAD.MOV.U32 R4, RZ, RZ, R9 ;  /* 0x000000ffff047224 */ /* 0x002fe400078e0009 */
[----:B---3--:R-:W-:-:S04]  /*26ee0*/  IMAD.X R10, R10, 0x1, R135, P3 ;  /* 0x000000010a0a7824 */ /* 0x008fc800018e0687 */
[----:B------:R-:W-:Y:S01]  /*26ef0*/  IMAD.MOV.U32 R5, RZ, RZ, R10 ;  /* 0x000000ffff057224 */ /* 0x000fe200078e000a */
[----:B------:R1:W-:Y:S01]  /*26f00*/  STL [R1+0x5cc], R10 ;  /* 0x0005cc0a01007387 */ /* 0x0003e20000100800 */
[----:B------:R-:W-:-:S03]  /*26f10*/  IMAD.X R15, R15, 0x1, R135, P5 ;  /* 0x000000010f0f7824 */ /* 0x000fc600028e0687 */
[----:B------:R-:W-:Y:S04]  /*26f20*/  STL [R1+0x610], R12 ;  /* 0x0006100c01007387 */ /* 0x000fe80000100800 */
[----:B------:R3:W-:Y:S04]  /*26f30*/  LDGSTS.E [R6+0x3980], desc[UR22][R4.64], P0 ;  /* 0x0398000004067fae */ /* 0x0007e800081a1016 */
[----:B-1----:R-:W5:Y:S04]  /*26f40*/  LDL.LU R10, [R1+0x358] ;  /* 0x00035800010a7983 */ /* 0x002f680000300800 */
[----:B------:R1:W-:Y:S04]  /*26f50*/  STL [R1+0x60c], R15 ;  /* 0x00060c0f01007387 */ /* 0x0003e80000100800 */
[----:B------:R-:W5:Y:S01]  /*26f60*/  LDL.LU R9, [R1+0x398] ;  /* 0x0003980001097983 */ /* 0x000f620000300800 */
[----:B---3--:R-:W-:Y:S01]  /*26f70*/  MOV R5, R15 ;  /* 0x0000000f00057202 */ /* 0x008fe20000000f00 */
[----:B------:R-:W-:-:S02]  /*26f80*/  IMAD.MOV.U32 R4, RZ, RZ, R12 ;  /* 0x000000ffff047224 */ /* 0x000fc400078e000c */
[----:B-1----:R-:W3:Y:S01]  /*26f90*/  LDL.LU R15, [R1+0x354] ;  /* 0x00035400010f7983 */ /* 0x002ee20000300800 */
[----:B--2---:R-:W-:-:S03]  /*26fa0*/  IADD3 R8, P3, PT, R8, R134, RZ ;  /* 0x0000008608087210 */ /* 0x004fc60007f7e0ff */
[----:B------:R-:W2:Y:S01]  /*26fb0*/  LDL.LU R12, [R1+0x394] ;  /* 0x00039400010c7983 */ /* 0x000ea20000300800 */
[----:B----4-:R-:W-:-:S03]  /*26fc0*/  IADD3 R14, P5, PT, R14, R134, RZ ;  /* 0x000000860e0e7210 */ /* 0x010fc60007fbe0ff */
        /* <DEDUP_REMOVED lines=11> */
[----:B-1----:R-:W5:Y:S04]  /*27080*/  LDL.LU R13, [R1+0x3d8] ;  /* 0x0003d800010d7983 */ /* 0x002f680000300800 */
[----:B------:R-:W5:Y:S01]  /*27090*/  LDL.LU R8, [R1+0x418] ;  /* 0x0004180001087983 */ /* 0x000f620000300800 */
[----:B----4-:R-:W-:-:S03]  /*270a0*/  IMAD.MOV.U32 R5, RZ, RZ, R16 ;  /* 0x000000ffff057224 */ /* 0x010fc600078e0010 */
[----:B------:R1:W-:Y:S01]  /*270b0*/  STL [R1+0x294], R16 ;  /* 0x0002941001007387 */ /* 0x0003e20000100800 */
[----:B------:R-:W-:-:S05]  /*270c0*/  IMAD.MOV.U32 R4, RZ, RZ, R14 ;  /* 0x000000ffff047224 */ /* 0x000fca00078e000e */
[----:B------:R4:W-:Y:S04]  /*270d0*/  LDGSTS.E [R6+0x600], desc[UR22][R4.64], P0 ;  /* 0x0060000004067fae */ /* 0x0009e800081a1016 */
[----:B-1----:R-:W5:Y:S04]  /*270e0*/  LDL.LU R16, [R1+0x3d4] ;  /* 0x0003d40001107983 */ /* 0x002f680000300800 */
[----:B------:R-:W5:Y:S01]  /*270f0*/  LDL.LU R14, [R1+0x414] ;  /* 0x00041400010e7983 */ /* 0x000f620000300800 */
[----:B------:R-:W-:-:S05]  /*27100*/  IADD3 R7, P3, PT, R7, R134, RZ ;  /* 0x0000008607077210 */ /* 0x000fca0007f7e0ff */
[----:B------:R-:W-:Y:S01]  /*27110*/  STL [R1+0x2d8], R7 ;  /* 0x0002d80701007387 */ /* 0x000fe20000100800 */
[----:B----4-:R-:W-:Y:S01]  /*27120*/  IMAD.MOV.U32 R4, RZ, RZ, R7 ;  /* 0x000000ffff047224 */ /* 0x010fe200078e0007 */
[----:B------:R-:W-:Y:S01]  /*27130*/  IADD3 R11, P5, PT, R11, R134, RZ ;  /* 0x000000860b0b7210 */ /* 0x000fe20007fbe0ff */
[----:B------:R-:W-:-:S04]  /*27140*/  IMAD.X R17, R17, 0x1, R135, P3 ;  /* 0x0000000111117824 */ /* 0x000fc800018e0687 */
        /* <DEDUP_REMOVED lines=8> */
[----:B----4-:R-:W-:-:S03]  /*271d0*/  IMAD.MOV.U32 R5, RZ, RZ, R18 ;  /* 0x000000ffff057224 */ /* 0x010fc600078e0012 */
[----:B-1----:R-:W4:Y:S01]  /*271e0*/  LDL.LU R18, [R1+0x454] ;  /* 0x0004540001127983 */ /* 0x002f220000300800 */
[----:B------:R-:W-:-:S03]  /*271f0*/  IMAD.MOV.U32 R4, RZ, RZ, R11 ;  /* 0x000000ffff047224 */ /* 0x000fc600078e000b */
[----:B------:R-:W4:Y:S04]  /*27200*/  LDL.LU R11, [R1+0x494] ;  /* 0x00049400010b7983 */ /* 0x000f280000300800 */
[----:B------:R1:W-:Y:S01]  /*27210*/  LDGSTS.E [R6+0xe00], desc[UR22][R4.64], P0 ;  /* 0x00e0000004067fae */ /* 0x0003e200081a1016 */
[-C--:B------:R-:W-:Y:S02]  /*27220*/  IADD3 R10, P3, PT, R10, R134.reuse, RZ ;  /* 0x000000860a0a7210 */ /* 0x080fe40007f7e0ff */
[----:B------:R-:W-:-:S03]  /*27230*/  IADD3 R9, P5, PT, R9, R134, RZ ;  /* 0x0000008609097210 */ /* 0x000fc60007fbe0ff */
[----:B------:R1:W-:Y:S01]  /*27240*/  STL [R1+0x358], R10 ;  /* 0x0003580a01007387 */ /* 0x0003e20000100800 */
[--C-:B---3--:R-:W-:Y:S02]  /*27250*/  IMAD.X R15, R15, 0x1, R135.reuse, P3 ;  /* 0x000000010f0f7824 */ /* 0x108fe400018e0687 */
[----:B--2---:R-:W-:-:S03]  /*27260*/  IMAD.X R12, R12, 0x1, R135, P5 ;  /* 0x000000010c0c7824 */ /* 0x004fc600028e0687 */
[----:B------:R2:W-:Y:S04]  /*27270*/  STL [R1+0x354], R15 ;  /* 0x0003540f01007387 */ /* 0x0005e80000100800 */
[----:B------:R3:W-:Y:S01]  /*27280*/  STL [R1+0x398], R9 ;  /* 0x0003980901007387 */ /* 0x0007e20000100800 */
[----:B-1----:R-:W-:-:S03]  /*27290*/  IMAD.MOV.U32 R4, RZ, RZ, R10 ;  /* 0x000000ffff047224 */ /* 0x002fc600078e000a */
[----:B------:R-:W4:Y:S04]  /*272a0*/  LDL.LU R19, [R1+0x4d8] ;  /* 0x0004d80001137983 */ /* 0x000f280000300800 */
[----:B------:R1:W-:Y:S01]  /*272b0*/  STL [R1+0x394], R12 ;  /* 0x0003940c01007387 */ /* 0x0003e20000100800 */
[----:B------:R-:W-:-:S03]  /*272c0*/  IMAD.MOV.U32 R5, RZ, RZ, R15 ;  /* 0x000000ffff057224 */ /* 0x000fc600078e000f */
[----:B------:R-:W4:Y:S04]  /*272d0*/  LDL.LU R10, [R1+0x518] ;  /* 0x00051800010a7983 */ /* 0x000f280000300800 */
[----:B------:R-:W4:Y:S04]  /*272e0*/  LDL.LU R20, [R1+0x4d4] ;  /* 0x0004d40001147983 */ /* 0x000f280000300800 */
[----:B--2---:R-:W2:Y:S04]  /*272f0*/  LDL.LU R15, [R1+0x514] ;  /* 0x00051400010f7983 */ /* 0x004ea80000300800 */
[----:B------:R1:W-:Y:S02]  /*27300*/  LDGSTS.E [R6+0x1200], desc[UR22][R4.64], P0 ;  /* 0x0120000004067fae */ /* 0x0003e400081a1016 */
[----:B-1----:R-:W-:-:S02]  /*27310*/  IMAD.MOV.U32 R4, RZ, RZ, R9 ;  /* 0x000000ffff047224 */ /* 0x002fc400078e0009 */
[----:B------:R-:W-:Y:S01]  /*27320*/  IMAD.MOV.U32 R5, RZ, RZ, R12 ;  /* 0x000000ffff057224 */ /* 0x000fe200078e000c */
[----:B---3--:R-:W3:Y:S04]  /*27330*/  LDL.LU R9, [R1+0x558] ;  /* 0x0005580001097983 */ /* 0x008ee80000300800 */
[----:B------:R-:W3:Y:S04]  /*27340*/  LDL.LU R12, [R1+0x598] ;  /* 0x00059800010c7983 */ /* 0x000ee80000300800 */
[----:B------:R1:W-:Y:S01]  /*27350*/  LDGSTS.E [R6+0x1600], desc[UR22][R4.64], P0 ;  /* 0x0160000004067fae */ /* 0x0003e200081a1016 */
[----:B-----5:R-:W-:-:S02]  /*27360*/  IADD3 R13, P3, PT, R13, R134, RZ ;  /* 0x000000860d0d7210 */ /* 0x020fc40007f7e0ff */
[----:B------:R-:W-:-:S03]  /*27370*/  IADD3 R8, P5, PT, R8, R134, RZ ;  /* 0x0000008608087210 */ /* 0x000fc60007fbe0ff */
[----:B------:R5:W-:Y:S01]  /*27380*/  STL [R1+0x3d8], R13 ;  /* 0x0003d80d01007387 */ /* 0x000be20000100800 */
[----:B-1----:R-:W-:Y:S02]  /*27390*/  IMAD.MOV.U32 R4, RZ, RZ, R13 ;  /* 0x000000ffff047224 */ /* 0x002fe400078e000d */
[--C-:B------:R-:W-:Y:S02]  /*273a0*/  IMAD.X R16, R16, 0x1, R135.reuse, P3 ;  /* 0x0000000110107824 */ /* 0x100fe400018e0687 */
[----:B------:R-:W-:-:S03]  /*273b0*/  IMAD.X R14, R14, 0x1, R135, P5 ;  /* 0x000000010e0e7824 */ /* 0x000fc600028e0687 */
        /* <DEDUP_REMOVED lines=9> */
[----:B------:R-:W5:Y:S04]  /*27450*/  LDL.LU R8, [R1+0x5d8] ;  /* 0x0005d80001087983 */ /* 0x000f680000300800 */
[----:B------:R-:W5:Y:S04]  /*27460*/  LDL.LU R14, [R1+0x618] ;  /* 0x00061800010e7983 */ /* 0x000f680000300800 */
[----:B------:R1:W-:Y:S01]  /*27470*/  LDGSTS.E [R6+0x1e00], desc[UR22][R4.64], P0 ;  /* 0x01e0000004067fae */ /* 0x0003e200081a1016 */
[----:B------:R-:W-:-:S05]  /*27480*/  IADD3 R17, P3, PT, R17, R134, RZ ;  /* 0x0000008611117210 */ /* 0x000fca0007f7e0ff */
[----:B------:R4:W-:Y:S01]  /*27490*/  STL [R1+0x458], R17 ;  /* 0x0004581101007387 */ /* 0x0009e20000100800 */
[----:B------:R-:W-:Y:S02]  /*274a0*/  IADD3 R7, P5, PT, R7, R134, RZ ;  /* 0x0000008607077210 */ /* 0x000fe40007fbe0ff */
[----:B----4-:R-:W-:Y:S01]  /*274b0*/  IADD3.X R18, PT, PT, R18, R135, RZ, P3, !PT ;  /* 0x0000008712127210 */ /* 0x010fe20001ffe4ff */
[----:B-1----:R-:W-:Y:S02]  /*274c0*/  IMAD.MOV.U32 R4, RZ, RZ, R17 ;  /* 0x000000ffff047224 */ /* 0x002fe400078e0011 */
[----:B------:R-:W-:Y:S02]  /*274d0*/  IMAD.X R11, R11, 0x1, R135, P5 ;  /* 0x000000010b0b7824 */ /* 0x000fe400028e0687 */
[----:B------:R1:W-:Y:S04]  /*274e0*/  STL [R1+0x454], R18 ;  /* 0x0004541201007387 */ /* 0x0003e80000100800 */
[----:B------:R4:W-:Y:S04]  /*274f0*/  STL [R1+0x498], R7 ;  /* 0x0004980701007387 */ /* 0x0009e80000100800 */
[----:B------:R-:W5:Y:S01]  /*27500*/  LDL.LU R17, [R1+0x5d4] ;  /* 0x0005d40001117983 */ /* 0x000f620000300800 */
[----:B------:R-:W-:-:S03]  /*27510*/  IMAD.MOV.U32 R5, RZ, RZ, R18 ;  /* 0x000000ffff057224 */ /* 0x000fc600078e0012 */
[----:B------:R4:W-:Y:S04]  /*27520*/  STL [R1+0x494], R11 ;  /* 0x0004940b01007387 */ /* 0x0009e80000100800 */
[----:B-1----:R-:W5:Y:S04]  /*27530*/  LDL.LU R18, [R1+0x614] ;  /* 0x0006140001127983 */ /* 0x002f680000300800 */
[----:B------:R1:W-:Y:S02]  /*27540*/  LDGSTS.E [R6+0x2200], desc[UR22][R4.64], P0 ;  /* 0x0220000004067fae */ /* 0x0003e400081a1016 */
[----:B-1----:R-:W-:-:S02]  /*27550*/  IMAD.MOV.U32 R4, RZ, RZ, R7 ;  /* 0x000000ffff047224 */ /* 0x002fc400078e0007 */
[----:B------:R-:W-:Y:S01]  /*27560*/  IMAD.MOV.U32 R5, RZ, RZ, R11 ;  /* 0x000000ffff057224 */ /* 0x000fe200078e000b */
[----:B----4-:R-:W4:Y:S04]  /*27570*/  LDL.LU R7, [R1+0x260] ;  /* 0x0002600001077983 */ /* 0x010f280000300800 */
[----:B------:R1:W-:Y:S04]  /*27580*/  LDGSTS.E [R6+0x2600], desc[UR22][R4.64], P0 ;  /* 0x0260000004067fae */ /* 0x0003e800081a1016 */
[----:B------:R-:W4:Y:S01]  /*27590*/  LDL.LU R11, [R1+0x2a0] ;  /* 0x0002a000010b7983 */ /* 0x000f220000300800 */
[----:B------:R-:W-:-:S02]  /*275a0*/  IADD3 R19, P3, PT, R19, R134, RZ ;  /* 0x0000008613137210 */ /* 0x000fc40007f7e0ff */
[----:B------:R-:W-:-:S03]  /*275b0*/  IADD3 R10, P5, PT, R10, R134, RZ ;  /* 0x000000860a0a7210 */ /* 0x000fc60007fbe0ff */
[----:B------:R-:W-:Y:S02]  /*275c0*/  IMAD.X R20, R20, 0x1, R135, P3 ;  /* 0x0000000114147824 */ /* 0x000fe400018e0687 */
[----:B-1----:R-:W-:Y:S02]  /*275d0*/  IMAD.MOV.U32 R4, RZ, RZ, R19 ;  /* 0x000000ffff047224 */ /* 0x002fe400078e0013 */
[----:B------:R-:W-:Y:S02]  /*275e0*/  IMAD.MOV.U32 R5, RZ, RZ, R20 ;  /* 0x000000ffff057224 */ /* 0x000fe400078e0014 */
[----:B--2---:R-:W-:Y:S01]  /*275f0*/  IMAD.X R15, R15, 0x1, R135, P5 ;  /* 0x000000010f0f7824 */ /* 0x004fe200028e0687 */
[----:B------:R-:W-:Y:S04]  /*27600*/  STL [R1+0x4d8], R19 ;  /* 0x0004d81301007387 */ /* 0x000fe80000100800 */
[----:B------:R-:W-:Y:S04]  /*27610*/  STL [R1+0x4d4], R20 ;  /* 0x0004d41401007387 */ /* 0x000fe80000100800 */
[----:B------:R1:W-:Y:S04]  /*27620*/  STL [R1+0x518], R10 ;  /* 0x0005180a01007387 */ /* 0x0003e80000100800 */
[----:B------:R2:W-:Y:S04]  /*27630*/  LDGSTS.E [R6+0x2a00], desc[UR22][R4.64], P0 ;  /* 0x02a0000004067fae */ /* 0x0005e800081a1016 */
[----:B------:R1:W-:Y:S01]  /*27640*/  STL [R1+0x514], R15 ;  /* 0x0005140f01007387 */ /* 0x0003e20000100800 */
[----:B---3--:R-:W-:Y:S01]  /*27650*/  IADD3 R9, P3, PT, R9, R134, RZ ;  /* 0x0000008609097210 */ /* 0x008fe20007f7e0ff */
[----:B--2---:R-:W-:-:S02]  /*27660*/  IMAD.MOV.U32 R4, RZ, RZ, R10 ;  /* 0x000000ffff047224 */ /* 0x004fc400078e000a */
[----:B-1----:R-:W2:Y:S01]  /*27670*/  LDL.LU R10, [R1+0x25c] ;  /* 0x00025c00010a7983 */ /* 0x002ea20000300800 */
[----:B------:R-:W-:Y:S01]  /*27680*/  IMAD.MOV.U32 R5, RZ, RZ, R15 ;  /* 0x000000ffff057224 */ /* 0x000fe200078e000f */
[----:B------:R-:W-:Y:S02]  /*27690*/  IADD3 R12, P5, PT, R12, R134, RZ ;  /* 0x000000860c0c7210 */ /* 0x000fe40007fbe0ff */
[----:B------:R-:W3:Y:S04]  /*276a0*/  LDL.LU R15, [R1+0x29c] ;  /* 0x00029c00010f7983 */ /* 0x000ee80000300800 */
[----:B------:R1:W-:Y:S04]  /*276b0*/  LDGSTS.E [R6+0x2e00], desc[UR22][R4.64], P0 ;  /* 0x02e0000004067fae */ /* 0x0003e800081a1016 */
[----:B------:R5:W-:Y:S01]  /*276c0*/  STL [R1+0x558], R9 ;  /* 0x0005580901007387 */ /* 0x000be20000100800 */
[----:B-1----:R-:W-:-:S02]  /*276d0*/  IMAD.MOV.U32 R4, RZ, RZ, R9 ;  /* 0x000000ffff047224 */ /* 0x002fc400078e0009 */
[----:B-----5:R-:W-:-:S04]  /*276e0*/  IMAD.X R13, R13, 0x1, R135, P3 ;  /* 0x000000010d0d7824 */ /* 0x020fc800018e0687 */
[----:B------:R-:W-:Y:S01]  /*276f0*/  IMAD.MOV.U32 R5, RZ, RZ, R13 ;  /* 0x000000ffff057224 */ /* 0x000fe200078e000d */
[----:B------:R1:W-:Y:S01]  /*27700*/  STL [R1+0x554], R13 ;  /* 0x0005540d01007387 */ /* 0x0003e20000100800 */
[----:B------:R-:W-:-:S03]  /*27710*/  IMAD.X R16, R16, 0x1, R135, P5 ;  /* 0x0000000110107824 */ /* 0x000fc600028e0687 */
[----:B------:R5:W-:Y:S04]  /*27720*/  STL [R1+0x598], R12 ;  /* 0x0005980c01007387 */ /* 0x000be80000100800 */
[----:B------:R-:W3:Y:S04]  /*27730*/  LDL.LU R9, [R1+0x2e0] ;  /* 0x0002e00001097983 */ /* 0x000ee80000300800 */
[----:B------:R5:W-:Y:S04]  /*27740*/  STL [R1+0x594], R16 ;  /* 0x0005941001007387 */ /* 0x000be80000100800 */
[----:B------:R5:W-:Y:S04]  /*27750*/  LDGSTS.E [R6+0x3200], desc[UR22][R4.64], P0 ;  /* 0x0320000004067fae */ /* 0x000be800081a1016 */
[----:B-1----:R-:W3:Y:S01]  /*27760*/  LDL.LU R13, [R1+0x320] ;  /* 0x00032000010d7983 */ /* 0x002ee20000300800 */
[----:B------:R-:W-:Y:S01]  /*27770*/  IADD3 R8, P3, PT, R8, R134, RZ ;  /* 0x0000008608087210 */ /* 0x000fe20007f7e0ff */
[----:B-----5:R-:W-:-:S02]  /*27780*/  IMAD.MOV.U32 R4, RZ, RZ, R12 ;  /* 0x000000ffff047224 */ /* 0x020fc400078e000c */
[----:B------:R-:W5:Y:S01]  /*27790*/  LDL.LU R12, [R1+0x2dc] ;  /* 0x0002dc00010c7983 */ /* 0x000f620000300800 */
[----:B------:R-:W-:-:S03]  /*277a0*/  IMAD.MOV.U32 R5, RZ, RZ, R16 ;  /* 0x000000ffff057224 */ /* 0x000fc600078e0010 */
[----:B------:R-:W5:Y:S01]  /*277b0*/  LDL.LU R16, [R1+0x31c] ;  /* 0x00031c0001107983 */ /* 0x000f620000300800 */
[----:B------:R-:W-:-:S03]  /*277c0*/  IADD3 R14, P5, PT, R14, R134, RZ ;  /* 0x000000860e0e7210 */ /* 0x000fc60007fbe0ff */
[----:B------:R1:W-:Y:S04]  /*277d0*/  LDGSTS.E [R6+0x3600], desc[UR22][R4.64], P0 ;  /* 0x0360000004067fae */ /* 0x0003e800081a1016 */
[----:B------:R-:W-:Y:S01]  /*277e0*/  STL [R1+0x5d8], R8 ;  /* 0x0005d80801007387 */ /* 0x000fe20000100800 */
[----:B-1----:R-:W-:Y:S02]  /*277f0*/  IMAD.MOV.U32 R4, RZ, RZ, R8 ;  /* 0x000000ffff047224 */ /* 0x002fe400078e0008 */
[----:B------:R-:W-:-:S04]  /*27800*/  IMAD.X R17, R17, 0x1, R135, P3 ;  /* 0x0000000111117824 */ /* 0x000fc800018e0687 */
        /* <DEDUP_REMOVED lines=20> */
[----:B--2---:R-:W-:-:S04]  /*27950*/  IMAD.X R10, R10, 0x1, R135, P3 ;  /* 0x000000010a0a7824 */ /* 0x004fc800018e0687 */
[----:B------:R-:W-:Y:S01]  /*27960*/  IMAD.MOV.U32 R5, RZ, RZ, R10 ;  /* 0x000000ffff057224 */ /* 0x000fe200078e000a */
[----:B------:R1:W-:Y:S01]  /*27970*/  STL [R1+0x25c], R10 ;  /* 0x00025c0a01007387 */ /* 0x0003e20000100800 */
[----:B---3--:R-:W-:-:S03]  /*27980*/  IADD3.X R15, PT, PT, R15, R135, RZ, P5, !PT ;  /* 0x000000870f0f7210 */ /* 0x008fc60002ffe4ff */
[----:B------:R2:W-:Y:S04]  /*27990*/  LDGSTS.E [R6+0x280], desc[UR22][R4.64], P0 ;  /* 0x0028000004067fae */ /* 0x0005e800081a1016 */
[----:B-1----:R-:W3:Y:S04]  /*279a0*/  LDL.LU R10, [R1+0x3e0] ;  /* 0x0003e000010a7983 */ /* 0x002ee80000300800 */
[----:B------:R-:W3:Y:S01]  /*279b0*/  LDL.LU R7, [R1+0x420] ;  /* 0x0004200001077983 */ /* 0x000ee20000300800 */
[----:B--2---:R-:W-:-:S03]  /*279c0*/  IMAD.MOV.U32 R5, RZ, RZ, R15 ;  /* 0x000000ffff057224 */ /* 0x004fc600078e000f */
[----:B------:R1:W-:Y:S01]  /*279d0*/  STL [R1+0x29c], R15 ;  /* 0x00029c0f01007387 */ /* 0x0003e20000100800 */
[----:B------:R-:W-:-:S05]  /*279e0*/  IMAD.MOV.U32 R4, RZ, RZ, R11 ;  /* 0x000000ffff047224 */ /* 0x000fca00078e000b */
[----:B------:R2:W-:Y:S04]  /*279f0*/  LDGSTS.E [R6+0x680], desc[UR22][R4.64], P0 ;  /* 0x0068000004067fae */ /* 0x0005e800081a1016 */
[----:B-1----:R-:W3:Y:S04]  /*27a00*/  LDL.LU R15, [R1+0x3dc] ;  /* 0x0003dc00010f7983 */ /* 0x002ee80000300800 */
[----:B------:R-:W3:Y:S01]  /*27a10*/  LDL.LU R11, [R1+0x41c] ;  /* 0x00041c00010b7983 */ /* 0x000ee20000300800 */
[----:B------:R-:W-:-:S05]  /*27a20*/  IADD3 R9, P3, PT, R9, R134, RZ ;  /* 0x0000008609097210 */ /* 0x000fca0007f7e0ff */
[----:B------:R1:W-:Y:S01]  /*27a30*/  STL [R1+0x2e0], R9 ;  /* 0x0002e00901007387 */ /* 0x0003e20000100800 */
[----:B--2---:R-:W-:Y:S01]  /*27a40*/  IMAD.MOV.U32 R4, RZ, RZ, R9 ;  /* 0x000000ffff047224 */ /* 0x004fe200078e0009 */
[----:B------:R-:W-:Y:S01]  /*27a50*/  IADD3 R13, P5, PT, R13, R134, RZ ;  /* 0x000000860d0d7210 */ /* 0x000fe20007fbe0ff */
[----:B-----5:R-:W-:-:S04]  /*27a60*/  IMAD.X R12, R12, 0x1, R135, P3 ;  /* 0x000000010c0c7824 */ /* 0x020fc800018e0687 */
[----:B------:R-:W-:Y:S01]  /*27a70*/  IMAD.X R16, R16, 0x1, R135, P5 ;  /* 0x0000000110107824 */ /* 0x000fe200028e0687 */
[----:B------:R2:W-:Y:S01]  /*27a80*/  STL [R1+0x2dc], R12 ;  /* 0x0002dc0c01007387 */ /* 0x0005e20000100800 */
[----:B------:R-:W-:-:S03]  /*27a90*/  IMAD.MOV.U32 R5, RZ, RZ, R12 ;  /* 0x000000ffff057224 */ /* 0x000fc600078e000c */
[----:B------:R-:W-:Y:S04]  /*27aa0*/  STL [R1+0x320], R13 ;  /* 0x0003200d01007387 */ /* 0x000fe80000100800 */
[----:B-1----:R-:W5:Y:S04]  /*27ab0*/  LDL.LU R9, [R1+0x460] ;  /* 0x0004600001097983 */ /* 0x002f680000300800 */
[----:B------:R1:W-:Y:S04]  /*27ac0*/  STL [R1+0x31c], R16 ;  /* 0x00031c1001007387 */ /* 0x0003e80000100800 */
[----:B------:R1:W-:Y:S04]  /*27ad0*/  LDGSTS.E [R6+0xa80], desc[UR22][R4.64], P0 ;  /* 0x00a8000004067fae */ /* 0x0003e800081a1016 */
[----:B--2---:R-:W2:Y:S01]  /*27ae0*/  LDL.LU R12, [R1+0x4a0] ;  /* 0x0004a000010c7983 */ /* 0x004ea20000300800 */
[----:B-1----:R-:W-:-:S03]  /*27af0*/  IMAD.MOV.U32 R5, RZ, RZ, R16 ;  /* 0x000000ffff057224 */ /* 0x002fc600078e0010 */
[----:B------:R-:W2:Y:S01]  /*27b00*/  LDL.LU R16, [R1+0x45c] ;  /* 0x00045c0001107983 */ /* 0x000ea20000300800 */
        /* <DEDUP_REMOVED lines=16> */
[----:B----4-:R-:W4:Y:S04]  /*27c10*/  LDL.LU R18, [R1+0x51c] ;  /* 0x00051c0001127983 */ /* 0x010f280000300800 */
[----:B------:R1:W-:Y:S02]  /*27c20*/  LDGSTS.E [R6+0x1280], desc[UR22][R4.64], P0 ;  /* 0x0128000004067fae */ /* 0x0003e400081a1016 */
[----:B-1----:R-:W-:Y:S02]  /*27c30*/  IMAD.MOV.U32 R4, RZ, RZ, R8 ;  /* 0x000000ffff047224 */ /* 0x002fe400078e0008 */
[----:B------:R-:W-:Y:S01]  /*27c40*/  IMAD.MOV.U32 R5, RZ, RZ, R14 ;  /* 0x000000ffff057224 */ /* 0x000fe200078e000e */
[----:B------:R-:W4:Y:S04]  /*27c50*/  LDL.LU R8, [R1+0x560] ;  /* 0x0005600001087983 */ /* 0x000f280000300800 */
[----:B------:R-:W4:Y:S04]  /*27c60*/  LDL.LU R14, [R1+0x5a0] ;  /* 0x0005a000010e7983 */ /* 0x000f280000300800 */
[----:B------:R1:W-:Y:S01]  /*27c70*/  LDGSTS.E [R6+0x1680], desc[UR22][R4.64], P0 ;  /* 0x0168000004067fae */ /* 0x0003e200081a1016 */
[----:B---3--:R-:W-:-:S02]  /*27c80*/  IADD3 R10, P3, PT, R10, R134, RZ ;  /* 0x000000860a0a7210 */ /* 0x008fc40007f7e0ff */
[----:B------:R-:W-:-:S03]  /*27c90*/  IADD3 R7, P5, PT, R7, R134, RZ ;  /* 0x0000008607077210 */ /* 0x000fc60007fbe0ff */
[----:B------:R3:W-:Y:S01]  /*27ca0*/  STL [R1+0x3e0], R10 ;  /* 0x0003e00a01007387 */ /* 0x0007e20000100800 */
[----:B-1----:R-:W-:Y:S02]  /*27cb0*/  IMAD.MOV.U32 R4, RZ, RZ, R10 ;  /* 0x000000ffff047224 */ /* 0x002fe400078e000a */
[--C-:B------:R-:W-:Y:S02]  /*27cc0*/  IMAD.X R15, R15, 0x1, R135.reuse, P3 ;  /* 0x000000010f0f7824 */ /* 0x100fe400018e0687 */
[----:B------:R-:W-:-:S03]  /*27cd0*/  IMAD.X R11, R11, 0x1, R135, P5 ;  /* 0x000000010b0b7824 */ /* 0x000fc600028e0687 */
[----:B------:R1:W-:Y:S04]  /*27ce0*/  STL [R1+0x3dc], R15 ;  /* 0x0003dc0f01007387 */ /* 0x0003e80000100800 */
        /* <DEDUP_REMOVED lines=8> */
[----:B------:R-:W3:Y:S04]  /*27d70*/  LDL.LU R7, [R1+0x5e0] ;  /* 0x0005e00001077983 */ /* 0x000ee80000300800 */
[----:B------:R-:W3:Y:S01]  /*27d80*/  LDL.LU R11, [R1+0x620] ;  /* 0x00062000010b7983 */ /* 0x000ee20000300800 */
[----:B-----5:R-:W-:-:S03]  /*27d90*/  IADD3 R9, P3, PT, R9, R134, RZ ;  /* 0x0000008609097210 */ /* 0x020fc60007f7e0ff */
[----:B------:R1:W-:Y:S04]  /*27da0*/  LDGSTS.E [R6+0x1e80], desc[UR22][R4.64], P0 ;  /* 0x01e8000004067fae */ /* 0x0003e800081a1016 */
[----:B------:R5:W-:Y:S01]  /*27db0*/  STL [R1+0x460], R9 ;  /* 0x0004600901007387 */ /* 0x000be20000100800 */
[----:B--2---:R-:W-:Y:S01]  /*27dc0*/  IADD3 R12, P5, PT, R12, R134, RZ ;  /* 0x000000860c0c7210 */ /* 0x004fe20007fbe0ff */
[----:B-1----:R-:W-:Y:S02]  /*27dd0*/  IMAD.MOV.U32 R4, RZ, RZ, R9 ;  /* 0x000000ffff047224 */ /* 0x002fe400078e0009 */
[--C-:B------:R-:W-:Y:S02]  /*27de0*/  IMAD.X R16, R16, 0x1, R135.reuse, P3 ;  /* 0x0000000110107824 */ /* 0x100fe400018e0687 */
[----:B------:R-:W-:-:S03]  /*27df0*/  IMAD.X R13, R13, 0x1, R135, P5 ;  /* 0x000000010d0d7824 */ /* 0x000fc600028e0687 */
[----:B------:R1:W-:Y:S04]  /*27e00*/  STL [R1+0x45c], R16 ;  /* 0x00045c1001007387 */ /* 0x0003e80000100800 */
[----:B------:R2:W-:Y:S04]  /*27e10*/  STL [R1+0x4a0], R12 ;  /* 0x0004a00c01007387 */ /* 0x0005e80000100800 */
[----:B-----5:R-:W5:Y:S01]  /*27e20*/  LDL.LU R9, [R1+0x5dc] ;  /* 0x0005dc0001097983 */ /* 0x020f620000300800 */
[----:B------:R-:W-:-:S03]  /*27e30*/  MOV R5, R16 ;  /* 0x0000001000057202 */ /* 0x000fc60000000f00 */
        /* <DEDUP_REMOVED lines=13> */
[----:B----4-:R-:W-:Y:S01]  /*27f10*/  IMAD.X R18, R18, 0x1, R135, P5 ;  /* 0x0000000112127824 */ /* 0x010fe200028e0687 */
[----:B------:R-:W-:Y:S04]  /*27f20*/  STL [R1+0x4e0], R19 ;  /* 0x0004e01301007387 */ /* 0x000fe80000100800 */
[----:B------:R-:W-:Y:S04]  /*27f30*/  STL [R1+0x4dc], R20 ;  /* 0x0004dc1401007387 */ /* 0x000fe80000100800 */
[----:B------:R1:W-:Y:S04]  /*27f40*/  STL [R1+0x520], R17 ;  /* 0x0005201101007387 */ /* 0x0003e80000100800 */
[----:B------:R4:W-:Y:S04]  /*27f50*/  LDGSTS.E [R6+0x2a80], desc[UR22][R4.64], P0 ;  /* 0x02a8000004067fae */ /* 0x0009e800081a1016 */
[----:B------:R1:W-:Y:S01]  /*27f60*/  STL [R1+0x51c], R18 ;  /* 0x00051c1201007387 */ /* 0x0003e20000100800 */
[----:B----4-:R-:W-:-:S03]  /*27f70*/  IMAD.MOV.U32 R4, RZ, RZ, R17 ;  /* 0x000000ffff047224 */ /* 0x010fc600078e0011 */
[----:B-1----:R-:W4:Y:S01]  /*27f80*/  LDL.LU R17, [R1+0x264] ;  /* 0x0002640001117983 */ /* 0x002f220000300800 */
[----:B------:R-:W-:-:S03]  /*27f90*/  IMAD.MOV.U32 R5, RZ, RZ, R18 ;  /* 0x000000ffff057224 */ /* 0x000fc600078e0012 */
[----:B------:R-:W4:Y:S01]  /*27fa0*/  LDL.LU R18, [R1+0x2a4] ;  /* 0x0002a40001127983 */ /* 0x000f220000300800 */
        /* <DEDUP_REMOVED lines=14> */
[----:B------:R-:W-:Y:S01]  /*28090*/  IADD3 R7, P3, PT, R7, R134, RZ ;  /* 0x0000008607077210 */ /* 0x000fe20007f7e0ff */
[----:B---3--:R-:W-:-:S02]  /*280a0*/  IMAD.MOV.U32 R4, RZ, RZ, R14 ;  /* 0x000000ffff047224 */ /* 0x008fc400078e000e */
[----:B------:R-:W3:Y:S01]  /*280b0*/  LDL.LU R14, [R1+0x2e4] ;  /* 0x0002e400010e7983 */ /* 0x000ee20000300800 */
[----:B------:R-:W-:Y:S01]  /*280c0*/  IMAD.MOV.U32 R5, RZ, RZ, R15 ;  /* 0x000000ffff057224 */ /* 0x000fe200078e000f */
[----:B------:R-:W-:Y:S02]  /*280d0*/  IADD3 R11, P5, PT, R11, R134, RZ ;  /* 0x000000860b0b7210 */ /* 0x000fe40007fbe0ff */
[----:B------:R-:W3:Y:S04]  /*280e0*/  LDL.LU R15, [R1+0x324] ;  /* 0x00032400010f7983 */ /* 0x000ee80000300800 */
[----:B------:R1:W-:Y:S04]  /*280f0*/  LDGSTS.E [R6+0x3680], desc[UR22][R4.64], P0 ;  /* 0x0368000004067fae */ /* 0x0003e800081a1016 */
[----:B------:R-:W-:Y:S01]  /*28100*/  STL [R1+0x5e0], R7 ;  /* 0x0005e00701007387 */ /* 0x000fe20000100800 */
[----:B-1----:R-:W-:-:S02]  /*28110*/  IMAD.MOV.U32 R4, RZ, RZ, R7 ;  /* 0x000000ffff047224 */ /* 0x002fc400078e0007 */
[----:B-----5:R-:W-:-:S04]  /*28120*/  IMAD.X R9, R9, 0x1, R135, P3 ;  /* 0x0000000109097824 */ /* 0x020fc800018e0687 */
        /* <DEDUP_REMOVED lines=8> */
[----:B-----5:R-:W-:-:S02]  /*281b0*/  IMAD.MOV.U32 R5, RZ, RZ, R16 ;  /* 0x000000ffff057224 */ /* 0x020fc400078e0010 */
[----:B------:R-:W-:Y:S01]  /*281c0*/  IMAD.MOV.U32 R4, RZ, RZ, R11 ;  /* 0x000000ffff047224 */ /* 0x000fe200078e000b */
[----:B-1----:R-:W5:Y:S04]  /*281d0*/  LDL.LU R16, [R1+0x364] ;  /* 0x0003640001107983 */ /* 0x002f680000300800 */
[----:B------:R-:W5:Y:S01]  /*281e0*/  LDL.LU R11, [R1+0x3a4] ;  /* 0x0003a400010b7983 */ /* 0x000f620000300800 */
[-C--:B--2---:R-:W-:Y:S02]  /*281f0*/  IADD3 R12, P3, PT, R12, R134.reuse, RZ ;  /* 0x000000860c0c7210 */ /* 0x084fe40007f7e0ff */
[----:B------:R-:W-:Y:S01]  /*28200*/  IADD3 R13, P5, PT, R13, R134, RZ ;  /* 0x000000860d0d7210 */ /* 0x000fe20007fbe0ff */
[----:B------:R1:W-:Y:S04]  /*28210*/  LDGSTS.E [R6+0x3e80], desc[UR22][R4.64], P0 ;  /* 0x03e8000004067fae */ /* 0x0003e800081a1016 */
[----:B------:R-:W-:Y:S01]  /*28220*/  STL [R1+0x268], R12 ;  /* 0x0002680c01007387 */ /* 0x000fe20000100800 */
[----:B-1----:R-:W-:-:S03]  /*28230*/  LOP3.LUT R6, R132, 0x60, RZ, 0x3c, !PT ;  /* 0x0000006084067812 */ /* 0x002fc600078e3cff */
[----:B------:R-:W-:Y:S01]  /*28240*/  STL [R1+0x2a8], R13 ;  /* 0x0002a80d01007387 */ /* 0x000fe20000100800 */
[----:B------:R-:W-:Y:S02]  /*28250*/  IMAD.MOV.U32 R4, RZ, RZ, R12 ;  /* 0x000000ffff047224 */ /* 0x000fe400078e000c */
[----:B------:R-:W-:Y:S02]  /*28260*/  VIADD R6, R6, UR14 ;  /* 0x0000000e06067c36 */ /* 0x000fe40008000000 */
[----:B----4-:R-:W-:-:S04]  /*28270*/  IMAD.X R17, R17, 0x1, R135, P3 ;  /* 0x0000000111117824 */ /* 0x010fc800018e0687 */
[----:B------:R-:W-:Y:S01]  /*28280*/  IMAD.MOV.U32 R5, RZ, RZ, R17 ;  /* 0x000000ffff057224 */ /* 0x000fe200078e0011 */
[----:B------:R1:W-:Y:S01]  /*28290*/  STL [R1+0x264], R17 ;  /* 0x0002641101007387 */ /* 0x0003e20000100800 */
[----:B------:R-:W-:-:S03]  /*282a0*/  IMAD.X R18, R18, 0x1, R135, P5 ;  /* 0x0000000112127824 */ /* 0x000fc600028e0687 */
[----:B------:R2:W-:Y:S04]  /*282b0*/  LDGSTS.E [R6+0x300], desc[UR22][R4.64], P0 ;  /* 0x0030000004067fae */ /* 0x0005e800081a1016 */
[----:B-1----:R-:W4:Y:S04]  /*282c0*/  LDL.LU R17, [R1+0x3e8] ;  /* 0x0003e80001117983 */ /* 0x002f280000300800 */
[----:B------:R-:W4:Y:S01]  /*282d0*/  LDL.LU R12, [R1+0x428] ;  /* 0x00042800010c7983 */ /* 0x000f220000300800 */
[----:B--2---:R-:W-:-:S03]  /*282e0*/  IMAD.MOV.U32 R5, RZ, RZ, R18 ;  /* 0x000000ffff057224 */ /* 0x004fc600078e0012 */
[----:B------:R1:W-:Y:S01]  /*282f0*/  STL [R1+0x2a4], R18 ;  /* 0x0002a41201007387 */ /* 0x0003e20000100800 */
[----:B------:R-:W-:-:S05]  /*28300*/  MOV R4, R13 ;  /* 0x0000000d00047202 */ /* 0x000fca0000000f00 */
[----:B------:R2:W-:Y:S04]  /*28310*/  LDGSTS.E [R6+0x700], desc[UR22][R4.64], P0 ;  /* 0x0070000004067fae */ /* 0x0005e800081a1016 */
[----:B-1----:R-:W4:Y:S04]  /*28320*/  LDL.LU R18, [R1+0x3e4] ;  /* 0x0003e40001127983 */ /* 0x002f280000300800 */
[----:B------:R-:W4:Y:S01]  /*28330*/  LDL.LU R13, [R1+0x424] ;  /* 0x00042400010d7983 */ /* 0x000f220000300800 */
[----:B------:R-:W-:-:S05]  /*28340*/  IADD3 R8, P3, PT, R8, R134, RZ ;  /* 0x0000008608087210 */ /* 0x000fca0007f7e0ff */
[----:B------:R-:W-:Y:S01]  /*28350*/  STL [R1+0x2e8], R8 ;  /* 0x0002e80801007387 */ /* 0x000fe20000100800 */
[----:B--2---:R-:W-:Y:S01]  /*28360*/  IMAD.MOV.U32 R4, RZ, RZ, R8 ;  /* 0x000000ffff047224 */ /* 0x004fe200078e0008 */
[----:B------:R-:W-:Y:S01]  /*28370*/  IADD3 R10, P5, PT, R10, R134, RZ ;  /* 0x000000860a0a7210 */ /* 0x000fe20007fbe0ff */
[----:B---3--:R-:W-:-:S04]  /*28380*/  IMAD.X R14, R14, 0x1, R135, P3 ;  /* 0x000000010e0e7824 */ /* 0x008fc800018e0687 */
[----:B------:R-:W-:Y:S01]  /*28390*/  IMAD.X R15, R15, 0x1, R135, P5 ;  /* 0x000000010f0f7824 */ /* 0x000fe200028e0687 */
[----:B------:R1:W-:Y:S01]  /*283a0*/  STL [R1+0x2e4], R14 ;  /* 0x0002e40e01007387 */ /* 0x0003e20000100800 */
[----:B------:R-:W-:-:S03]  /*283b0*/  IMAD.MOV.U32 R5, RZ, RZ, R14 ;  /* 0x000000ffff057224 */ /* 0x000fc600078e000e */
[----:B------:R-:W-:Y:S04]  /*283c0*/  STL [R1+0x328], R10 ;  /* 0x0003280a01007387 */ /* 0x000fe80000100800 */
[----:B------:R2:W-:Y:S04]  /*283d0*/  LDGSTS.E [R6+0xb00], desc[UR22][R4.64], P0 ;  /* 0x00b0000004067fae */ /* 0x0005e800081a1016 */
[----:B-1----:R-:W3:Y:S04]  /*283e0*/  LDL.LU R14, [R1+0x468] ;  /* 0x00046800010e7983 */ /* 0x002ee80000300800 */
[----:B------:R1:W-:Y:S04]  /*283f0*/  STL [R1+0x324], R15 ;  /* 0x0003240f01007387 */ /* 0x0003e80000100800 */
[----:B------:R-:W3:Y:S01]  /*28400*/  LDL.LU R8, [R1+0x4a8] ;  /* 0x0004a80001087983 */ /* 0x000ee20000300800 */
        /* <DEDUP_REMOVED lines=10> */
[----:B------:R-:W-:Y:S01]  /*284b0*/  STL [R1+0x364], R16 ;  /* 0x0003641001007387 */ /* 0x000fe20000100800 */
[----:B-1----:R-:W-:-:S03]  /*284c0*/  IMAD.MOV.U32 R4, RZ, RZ, R9 ;  /* 0x000000ffff047224 */ /* 0x002fc600078e0009 */
[----:B------:R-:W-:Y:S01]  /*284d0*/  STL [R1+0x3a8], R7 ;  /* 0x0003a80701007387 */ /* 0x000fe20000100800 */
[----:B------:R-:W-:-:S03]  /*284e0*/  IMAD.MOV.U32 R5, RZ, RZ, R16 ;  /* 0x000000ffff057224 */ /* 0x000fc600078e0010 */
[----:B------:R-:W5:Y:S04]  /*284f0*/  LDL.LU R19, [R1+0x4e8] ;  /* 0x0004e80001137983 */ /* 0x000f680000300800 */
[----:B------:R1:W-:Y:S04]  /*28500*/  STL [R1+0x3a4], R11 ;  /* 0x0003a40b01007387 */ /* 0x0003e80000100800 */
[----:B------:R-:W5:Y:S04]  /*28510*/  LDL.LU R9, [R1+0x528] ;  /* 0x0005280001097983 */ /* 0x000f680000300800 */
[----:B------:R-:W5:Y:S04]  /*28520*/  LDL.LU R20, [R1+0x4e4] ;  /* 0x0004e40001147983 */ /* 0x000f680000300800 */
[----:B------:R1:W-:Y:S02]  /*28530*/  LDGSTS.E [R6+0x1300], desc[UR22][R4.64], P0 ;  /* 0x0130000004067fae */ /* 0x0003e400081a1016 */
[----:B-1----:R-:W-:-:S02]  /*28540*/  IMAD.MOV.U32 R5, RZ, RZ, R11 ;  /* 0x000000ffff057224 */ /* 0x002fc400078e000b */
[----:B------:R-:W5:Y:S01]  /*28550*/  LDL.LU R11, [R1+0x524] ;  /* 0x00052400010b7983 */ /* 0x000f620000300800 */
[----:B------:R-:W-:-:S03]  /*28560*/  IMAD.MOV.U32 R4, RZ, RZ, R7 ;  /* 0x000000ffff047224 */ /* 0x000fc600078e0007 */
[----:B------:R-:W5:Y:S04]  /*28570*/  LDL.LU R7, [R1+0x568] ;  /* 0x0005680001077983 */ /* 0x000f680000300800 */
[----:B------:R-:W5:Y:S04]  /*28580*/  LDL.LU R16, [R1+0x5a8] ;  /* 0x0005a80001107983 */ /* 0x000f680000300800 */
[----:B------:R1:W-:Y:S01]  /*28590*/  LDGSTS.E [R6+0x1700], desc[UR22][R4.64], P0 ;  /* 0x0170000004067fae */ /* 0x0003e200081a1016 */
[-C--:B----4-:R-:W-:Y:S02]  /*285a0*/  IADD3 R17, P3, PT, R17, R134.reuse, RZ ;  /* 0x0000008611117210 */ /* 0x090fe40007f7e0ff */
[----:B------:R-:W-:-:S03]  /*285b0*/  IADD3 R12, P5, PT, R12, R134, RZ ;  /* 0x000000860c0c7210 */ /* 0x000fc60007fbe0ff */
[----:B------:R4:W-:Y:S01]  /*285c0*/  STL [R1+0x3e8], R17 ;  /* 0x0003e81101007387 */ /* 0x0009e20000100800 */
[----:B-1----:R-:W-:Y:S02]  /*285d0*/  IMAD.MOV.U32 R4, RZ, RZ, R17 ;  /* 0x000000ffff047224 */ /* 0x002fe400078e0011 */
[--C-:B------:R-:W-:Y:S02]  /*285e0*/  IMAD.X R18, R18, 0x1, R135.reuse, P3 ;  /* 0x0000000112127824 */ /* 0x100fe400018e0687 */
[----:B------:R-:W-:-:S03]  /*285f0*/  IMAD.X R13, R13, 0x1, R135, P5 ;  /* 0x000000010d0d7824 */ /* 0x000fc600028e0687 */
[----:B------:R1:W-:Y:S04]  /*28600*/  STL [R1+0x3e4], R18 ;  /* 0x0003e41201007387 */ /* 0x0003e80000100800 */
[----:B------:R1:W-:Y:S04]  /*28610*/  STL [R1+0x428], R12 ;  /* 0x0004280c01007387 */ /* 0x0003e80000100800 */
[----:B----4-:R-:W4:Y:S01]  /*28620*/  LDL.LU R17, [R1+0x564] ;  /* 0x0005640001117983 */ /* 0x010f220000300800 */
        /* <DEDUP_REMOVED lines=11> */
[----:B------:R-:W-:Y:S01]  /*286e0*/  IADD3 R8, P5, PT, R8, R134, RZ ;  /* 0x0000008608087210 */ /* 0x000fe20007fbe0ff */
[--C-:B--2---:R-:W-:Y:S02]  /*286f0*/  IMAD.X R15, R15, 0x1, R135.reuse, P3 ;  /* 0x000000010f0f7824 */ /* 0x104fe400018e0687 */
[----:B-1----:R-:W-:Y:S02]  /*28700*/  IMAD.MOV.U32 R4, RZ, RZ, R14 ;  /* 0x000000ffff047224 */ /* 0x002fe400078e000e */
[----:B------:R-:W-:Y:S01]  /*28710*/  IMAD.X R10, R10, 0x1, R135, P5 ;  /* 0x000000010a0a7824 */ /* 0x000fe200028e0687 */
[----:B------:R1:W-:Y:S01]  /*28720*/  STL [R1+0x464], R15 ;  /* 0x0004640f01007387 */ /* 0x0003e20000100800 */
[----:B------:R-:W-:-:S03]  /*28730*/  IMAD.MOV.U32 R5, RZ, RZ, R15 ;  /* 0x000000ffff057224 */ /* 0x000fc600078e000f */
[----:B------:R-:W-:Y:S04]  /*28740*/  STL [R1+0x4a8], R8 ;  /* 0x0004a80801007387 */ /* 0x000fe80000100800 */
[----:B---3--:R-:W2:Y:S04]  /*28750*/  LDL.LU R14, [R1+0x5e4] ;  /* 0x0005e400010e7983 */ /* 0x008ea80000300800 */
[----:B------:R3:W-:Y:S04]  /*28760*/  STL [R1+0x4a4], R10 ;  /* 0x0004a40a01007387 */ /* 0x0007e80000100800 */
[----:B-1----:R-:W2:Y:S04]  /*28770*/  LDL.LU R15, [R1+0x624] ;  /* 0x00062400010f7983 */ /* 0x002ea80000300800 */
[----:B------:R1:W-:Y:S02]  /*28780*/  LDGSTS.E [R6+0x2300], desc[UR22][R4.64], P0 ;  /* 0x0230000004067fae */ /* 0x0003e400081a1016 */
[----:B-1----:R-:W-:-:S02]  /*28790*/  IMAD.MOV.U32 R4, RZ, RZ, R8 ;  /* 0x000000ffff047224 */ /* 0x002fc400078e0008 */
[----:B------:R-:W-:Y:S02]  /*287a0*/  IMAD.MOV.U32 R5, RZ, RZ, R10 ;  /* 0x000000ffff057224 */ /* 0x000fe400078e000a */
[----:B---3--:R-:W3:Y:S01]  /*287b0*/  LDL.LU R10, [R1+0x270] ;  /* 0x00027000010a7983 */ /* 0x008ee20000300800 */
[----:B-----5:R-:W-:-:S03]  /*287c0*/  IADD3 R19, P3, PT, R19, R134, RZ ;  /* 0x0000008613137210 */ /* 0x020fc60007f7e0ff */
[----:B------:R1:W-:Y:S04]  /*287d0*/  LDGSTS.E [R6+0x2700], desc[UR22][R4.64], P0 ;  /* 0x0270000004067fae */ /* 0x0003e800081a1016 */
[----:B------:R-:W5:Y:S01]  /*287e0*/  LDL.LU R8, [R1+0x2b0] ;  /* 0x0002b00001087983 */ /* 0x000f620000300800 */
[----:B------:R-:W-:Y:S02]  /*287f0*/  IADD3 R9, P5, PT, R9, R134, RZ ;  /* 0x0000008609097210 */ /* 0x000fe40007fbe0ff */
[----:B------:R-:W-:Y:S01]  /*28800*/  IADD3.X R20, PT, PT, R20, R135, RZ, P3, !PT ;  /* 0x0000008714147210 */ /* 0x000fe20001ffe4ff */
[----:B-1----:R-:W-:Y:S01]  /*28810*/  IMAD.MOV.U32 R4, RZ, RZ, R19 ;  /* 0x000000ffff047224 */ /* 0x002fe200078e0013 */
[----:B------:R-:W-:Y:S03]  /*28820*/  STL [R1+0x4e8], R19 ;  /* 0x0004e81301007387 */ /* 0x000fe60000100800 */
[----:B------:R-:W-:Y:S01]  /*28830*/  IMAD.MOV.U32 R5, RZ, RZ, R20 ;  /* 0x000000ffff057224 */ /* 0x000fe200078e0014 */
[----:B------:R-:W-:Y:S04]  /*28840*/  STL [R1+0x4e4], R20 ;  /* 0x0004e41401007387 */ /* 0x000fe80000100800 */
[----:B------:R-:W-:Y:S04]  /*28850*/  STL [R1+0x528], R9 ;  /* 0x0005280901007387 */ /* 0x000fe80000100800 */
[----:B------:R1:W-:Y:S01]  /*28860*/  LDGSTS.E [R6+0x2b00], desc[UR22][R4.64], P0 ;  /* 0x02b0000004067fae */ /* 0x0003e200081a1016 */
[----:B------:R-:W-:-:S05]  /*28870*/  IMAD.X R11, R11, 0x1, R135, P5 ;  /* 0x000000010b0b7824 */ /* 0x000fca00028e0687 */
[----:B------:R1:W-:Y:S02]  /*28880*/  STL [R1+0x524], R11 ;  /* 0x0005240b01007387 */ /* 0x0003e40000100800 */
[----:B-1----:R-:W-:Y:S01]  /*28890*/  IMAD.MOV.U32 R5, RZ, RZ, R11 ;  /* 0x000000ffff057224 */ /* 0x002fe200078e000b */
[-C--:B------:R-:W-:Y:S01]  /*288a0*/  IADD3 R7, P3, PT, R7, R134.reuse, RZ ;  /* 0x0000008607077210 */ /* 0x080fe20007f7e0ff */
[----:B------:R-:W-:Y:S01]  /*288b0*/  IMAD.MOV.U32 R4, RZ, RZ, R9 ;  /* 0x000000ffff047224 */ /* 0x000fe200078e0009 */
[----:B------:R-:W5:Y:S04]  /*288c0*/  LDL.LU R11, [R1+0x26c] ;  /* 0x00026c00010b7983 */ /* 0x000f680000300800 */
[----:B------:R-:W5:Y:S01]  /*288d0*/  LDL.LU R9, [R1+0x2ac] ;  /* 0x0002ac0001097983 */ /* 0x000f620000300800 */
[----:B------:R-:W-:-:S03]  /*288e0*/  IADD3 R16, P5, PT, R16, R134, RZ ;  /* 0x0000008610107210 */ /* 0x000fc60007fbe0ff */
        /* <DEDUP_REMOVED lines=12> */
[----:B----4-:R-:W-:-:S02]  /*289b0*/  IMAD.MOV.U32 R5, RZ, RZ, R18 ;  /* 0x000000ffff057224 */ /* 0x010fc400078e0012 */
[----:B------:R-:W-:Y:S01]  /*289c0*/  IMAD.MOV.U32 R4, RZ, RZ, R16 ;  /* 0x000000ffff047224 */ /* 0x000fe200078e0010 */
[----:B-1----:R-:W4:Y:S04]  /*289d0*/  LDL.LU R18, [R1+0x2ec] ;  /* 0x0002ec0001127983 */ /* 0x002f280000300800 */
[----:B------:R-:W4:Y:S01]  /*289e0*/  LDL.LU R16, [R1+0x32c] ;  /* 0x00032c0001107983 */ /* 0x000f220000300800 */
[-C--:B------:R-:W-:Y:S02]  /*289f0*/  IADD3 R12, P3, PT, R12, R134.reuse, RZ ;  /* 0x000000860c0c7210 */ /* 0x080fe40007f7e0ff */
[----:B------:R-:W-:Y:S01]  /*28a00*/  IADD3 R13, P5, PT, R13, R134, RZ ;  /* 0x000000860d0d7210 */ /* 0x000fe20007fbe0ff */
[----:B------:R1:W-:Y:S04]  /*28a10*/  LDGSTS.E [R6+0x3700], desc[UR22][R4.64], P0 ;  /* 0x0370000004067fae */ /* 0x0003e800081a1016 */
[----:B------:R-:W-:Y:S01]  /*28a20*/  STL [R1+0x5e8], R12 ;  /* 0x0005e80c01007387 */ /* 0x000fe20000100800 */
[----:B-1----:R-:W-:-:S02]  /*28a30*/  IMAD.MOV.U32 R4, RZ, RZ, R12 ;  /* 0x000000ffff047224 */ /* 0x002fc400078e000c */
[----:B--2---:R-:W-:-:S04]  /*28a40*/  IMAD.X R14, R14, 0x1, R135, P3 ;  /* 0x000000010e0e7824 */ /* 0x004fc800018e0687 */
        /* <DEDUP_REMOVED lines=8> */
[----:B--2---:R-:W-:-:S02]  /*28ad0*/  IMAD.MOV.U32 R5, RZ, RZ, R15 ;  /* 0x000000ffff057224 */ /* 0x004fc400078e000f */
[----:B------:R-:W-:Y:S01]  /*28ae0*/  IMAD.MOV.U32 R4, RZ, RZ, R13 ;  /* 0x000000ffff047224 */ /* 0x000fe200078e000d */
[----:B-1----:R-:W2:Y:S01]  /*28af0*/  LDL.LU R15, [R1+0x36c] ;  /* 0x00036c00010f7983 */ /* 0x002ea20000300800 */
[----:B---3--:R-:W-:-:S03]  /*28b00*/  IADD3 R10, P3, PT, R10, R134, RZ ;  /* 0x000000860a0a7210 */ /* 0x008fc60007f7e0ff */
[----:B------:R-:W3:Y:S01]  /*28b10*/  LDL.LU R13, [R1+0x3ac] ;  /* 0x0003ac00010d7983 */ /* 0x000ee20000300800 */
[----:B-----5:R-:W-:-:S03]  /*28b20*/  IADD3 R8, P5, PT, R8, R134, RZ ;  /* 0x0000008608087210 */ /* 0x020fc60007fbe0ff */
[----:B------:R1:W-:Y:S04]  /*28b30*/  LDGSTS.E [R6+0x3f00], desc[UR22][R4.64], P0 ;  /* 0x03f0000004067fae */ /* 0x0003e800081a1016 */
[----:B------:R5:W-:Y:S01]  /*28b40*/  STL [R1+0x270], R10 ;  /* 0x0002700a01007387 */ /* 0x000be20000100800 */
[----:B-1----:R-:W-:Y:S01]  /*28b50*/  LOP3.LUT R6, R132, 0x70, RZ, 0x3c, !PT ;  /* 0x0000007084067812 */ /* 0x002fe200078e3cff */
[----:B------:R-:W-:Y:S02]  /*28b60*/  IMAD.MOV.U32 R4, RZ, RZ, R10 ;  /* 0x000000ffff047224 */ /* 0x000fe400078e000a */
[----:B------:R1:W-:Y:S02]  /*28b70*/  STL [R1+0x2b0], R8 ;  /* 0x0002b00801007387 */ /* 0x0003e40000100800 */
[----:B------:R-:W-:-:S02]  /*28b80*/  VIADD R6, R6, UR14 ;  /* 0x0000000e06067c36 */ /* 0x000fc40008000000 */
[--C-:B------:R-:W-:Y:S02]  /*28b90*/  IMAD.X R11, R11, 0x1, R135.reuse, P3 ;  /* 0x000000010b0b7824 */ /* 0x100fe400018e0687 */
[----:B------:R-:W-:Y:S02]  /*28ba0*/  IMAD.X R9, R9, 0x1, R135, P5 ;  /* 0x0000000109097824 */ /* 0x000fe400028e0687 */
[----:B------:R-:W-:Y:S01]  /*28bb0*/  IMAD.MOV.U32 R5, RZ, RZ, R11 ;  /* 0x000000ffff057224 */ /* 0x000fe200078e000b */
[----:B------:R1:W-:Y:S04]  /*28bc0*/  STL [R1+0x26c], R11 ;  /* 0x00026c0b01007387 */ /* 0x0003e80000100800 */
[----:B------:R1:W-:Y:S04]  /*28bd0*/  LDGSTS.E [R6+0x380], desc[UR22][R4.64], P0 ;  /* 0x0038000004067fae */ /* 0x0003e800081a1016 */
[----:B------:R5:W-:Y:S04]  /*28be0*/  STL [R1+0x2ac], R9 ;  /* 0x0002ac0901007387 */ /* 0x000be80000100800 */
[----:B-----5:R-:W5:Y:S01]  /*28bf0*/  LDL.LU R10, [R1+0x3ec] ;  /* 0x0003ec00010a7983 */ /* 0x020f620000300800 */
[----:B-1----:R-:W-:-:S03]  /*28c00*/  IMAD.MOV.U32 R4, RZ, RZ, R8 ;  /* 0x000000ffff047224 */ /* 0x002fc600078e0008 */
[----:B------:R-:W5:Y:S01]  /*28c10*/  LDL.LU R8, [R1+0x3f0] ;  /* 0x0003f00001087983 */ /* 0x000f620000300800 */
[----:B------:R-:W-:-:S03]  /*28c20*/  IMAD.MOV.U32 R5, RZ, RZ, R9 ;  /* 0x000000ffff057224 */ /* 0x000fc600078e0009 */
[----:B------:R-:W5:Y:S04]  /*28c30*/  LDL.LU R11, [R1+0x42c] ;  /* 0x00042c00010b7983 */ /* 0x000f680000300800 */
[----:B------:R-:W5:Y:S04]  /*28c40*/  LDL.LU R9, [R1+0x430] ;  /* 0x0004300001097983 */ /* 0x000f680000300800 */
[----:B------:R1:W-:Y:S01]  /*28c50*/  LDGSTS.E [R6+0x780], desc[UR22][R4.64], P0 ;  /* 0x0078000004067fae */ /* 0x0003e200081a1016 */
[-C--:B------:R-:W-:Y:S02]  /*28c60*/  IADD3 R17, P3, PT, R17, R134.reuse, RZ ;  /* 0x0000008611117210 */ /* 0x080fe40007f7e0ff */
[----:B------:R-:W-:-:S03]  /*28c70*/  IADD3 R7, P5, PT, R7, R134, RZ ;  /* 0x0000008607077210 */ /* 0x000fc60007fbe0ff */
[----:B-1----:R-:W-:Y:S02]  /*28c80*/  IMAD.MOV.U32 R4, RZ, RZ, R17 ;  /* 0x000000ffff047224 */ /* 0x002fe400078e0011 */
[----:B----4-:R-:W-:Y:S01]  /*28c90*/  IMAD.X R18, R18, 0x1, R135, P3 ;  /* 0x0000000112127824 */ /* 0x010fe200018e0687 */
[----:B------:R-:W-:Y:S01]  /*28ca0*/  STL [R1+0x2f0], R17 ;  /* 0x0002f01101007387 */ /* 0x000fe20000100800 */
[----:B------:R-:W-:Y:S02]  /*28cb0*/  IADD3.X R16, PT, PT, R16, R135, RZ, P5, !PT ;  /* 0x0000008710107210 */ /* 0x000fe40002ffe4ff */
[----:B------:R-:W-:Y:S01]  /*28cc0*/  IMAD.MOV.U32 R5, RZ, RZ, R18 ;  /* 0x000000ffff057224 */ /* 0x000fe200078e0012 */
[----:B------:R-:W-:Y:S04]  /*28cd0*/  STL [R1+0x2ec], R18 ;  /* 0x0002ec1201007387 */ /* 0x000fe80000100800 */
[----:B------:R1:W-:Y:S04]  /*28ce0*/  STL [R1+0x330], R7 ;  /* 0x0003300701007387 */ /* 0x0003e80000100800 */
[----:B------:R4:W-:Y:S04]  /*28cf0*/  LDGSTS.E [R6+0xb80], desc[UR22][R4.64], P0 ;  /* 0x00b8000004067fae */ /* 0x0009e800081a1016 */
[----:B------:R1:W-:Y:S04]  /*28d00*/  STL [R1+0x32c], R16 ;  /* 0x00032c1001007387 */ /* 0x0003e80000100800 */
[----:B------:R-:W5:Y:S01]  /*28d10*/  LDL.LU R22, [R1+0x46c] ;  /* 0x00046c0001167983 */ /* 0x000f620000300800 */
[----:B----4-:R-:W-:-:S03]  /*28d20*/  IMAD.MOV.U32 R4, RZ, RZ, R7 ;  /* 0x000000ffff047224 */ /* 0x010fc600078e0007 */
[----:B-1----:R-:W4:Y:S04]  /*28d30*/  LDL.LU R7, [R1+0x470] ;  /* 0x0004700001077983 */ /* 0x002f280000300800 */
[----:B------:R-:W4:Y:S04]  /*28d40*/  LDL.LU R21, [R1+0x4ac] ;  /* 0x0004ac0001157983 */ /* 0x000f280000300800 */
[----:B------:R-:W4:Y:S01]  /*28d50*/  LDL.LU R20, [R1+0x4b0] ;  /* 0x0004b00001147983 */ /* 0x000f220000300800 */
[----:B------:R-:W-:-:S05]  /*28d60*/  IMAD.MOV.U32 R5, RZ, RZ, R16 ;  /* 0x000000ffff057224 */ /* 0x000fca00078e0010 */
[----:B------:R1:W-:Y:S01]  /*28d70*/  LDGSTS.E [R6+0xf80], desc[UR22][R4.64], P0 ;  /* 0x00f8000004067fae */ /* 0x0003e200081a1016 */
[-C--:B------:R-:W-:Y:S02]  /*28d80*/  IADD3 R14, P3, PT, R14, R134.reuse, RZ ;  /* 0x000000860e0e7210 */ /* 0x080fe40007f7e0ff */
[----:B------:R-:W-:-:S03]  /*28d90*/  IADD3 R12, P5, PT, R12, R134, RZ ;  /* 0x000000860c0c7210 */ /* 0x000fc60007fbe0ff */
[----:B------:R-:W-:Y:S01]  /*28da0*/  STL [R1+0x370], R14 ;  /* 0x0003700e01007387 */ /* 0x000fe20000100800 */
[--C-:B--2---:R-:W-:Y:S02]  /*28db0*/  IMAD.X R15, R15, 0x1, R135.reuse, P3 ;  /* 0x000000010f0f7824 */ /* 0x104fe400018e0687 */
[----:B---3--:R-:W-:-:S03]  /*28dc0*/  IMAD.X R13, R13, 0x1, R135, P5 ;  /* 0x000000010d0d7824 */ /* 0x008fc600028e0687 */
[----:B------:R2:W-:Y:S04]  /*28dd0*/  STL [R1+0x36c], R15 ;  /* 0x00036c0f01007387 */ /* 0x0005e80000100800 */
[----:B------:R-:W-:Y:S04]  /*28de0*/  STL [R1+0x3b0], R12 ;  /* 0x0003b00c01007387 */ /* 0x000fe80000100800 */
[----:B------:R-:W3:Y:S04]  /*28df0*/  LDL.LU R18, [R1+0x4f0] ;  /* 0x0004f00001127983 */ /* 0x000ee80000300800 */
[----:B------:R2:W-:Y:S04]  /*28e00*/  STL [R1+0x3ac], R13 ;  /* 0x0003ac0d01007387 */ /* 0x0005e80000100800 */
[----:B------:R-:W3:Y:S04]  /*28e10*/  LDL.LU R16, [R1+0x530] ;  /* 0x0005300001107983 */ /* 0x000ee80000300800 */
[----:B------:R-:W3:Y:S01]  /*28e20*/  LDL.LU R19, [R1+0x4ec] ;  /* 0x0004ec0001137983 */ /* 0x000ee20000300800 */
[----:B-1----:R-:W-:-:S02]  /*28e30*/  IMAD.MOV.U32 R4, RZ, RZ, R14 ;  /* 0x000000ffff047224 */ /* 0x002fc400078e000e */
[----:B------:R-:W-:Y:S01]  /*28e40*/  IMAD.MOV.U32 R5, RZ, RZ, R15 ;  /* 0x000000ffff057224 */ /* 0x000fe200078e000f */
[----:B------:R-:W3:Y:S04]  /*28e50*/  LDL.LU R17, [R1+0x52c] ;  /* 0x00052c0001117983 */ /* 0x000ee80000300800 */
[----:B--2---:R-:W2:Y:S04]  /*28e60*/  LDL.LU R15, [R1+0x56c] ;  /* 0x00056c00010f7983 */ /* 0x004ea80000300800 */
[----:B------:R-:W2:Y:S04]  /*28e70*/  LDL.LU R14, [R1+0x570] ;  /* 0x00057000010e7983 */ /* 0x000ea80000300800 */
[----:B------:R1:W-:Y:S02]  /*28e80*/  LDGSTS.E [R6+0x1380], desc[UR22][R4.64], P0 ;  /* 0x0138000004067fae */ /* 0x0003e400081a1016 */
[----:B-1----:R-:W-:-:S02]  /*28e90*/  IMAD.MOV.U32 R4, RZ, RZ, R12 ;  /* 0x000000ffff047224 */ /* 0x002fc400078e000c */
[----:B------:R-:W-:Y:S02]  /*28ea0*/  IMAD.MOV.U32 R5, RZ, RZ, R13 ;  /* 0x000000ffff057224 */ /* 0x000fe400078e000d */
[----:B------:R-:W2:Y:S04]  /*28eb0*/  LDL.LU R13, [R1+0x5ac] ;  /* 0x0005ac00010d7983 */ /* 0x000ea80000300800 */
[----:B------:R-:W2:Y:S04]  /*28ec0*/  LDL.LU R12, [R1+0x5b0] ;  /* 0x0005b000010c7983 */ /* 0x000ea80000300800 */
[----:B------:R1:W-:Y:S01]  /*28ed0*/  LDGSTS.E [R6+0x1780], desc[UR22][R4.64], P0 ;  /* 0x0178000004067fae */ /* 0x0003e200081a1016 */
[----:B-----5:R-:W-:-:S05]  /*28ee0*/  IADD3 R8, P3, PT, R8, R134, RZ ;  /* 0x0000008608087210 */ /* 0x020fca0007f7e0ff */
[--C-:B------:R-:W-:Y:S01]  /*28ef0*/  IMAD.X R10, R10, 0x1, R135.reuse, P3 ;  /* 0x000000010a0a7824 */ /* 0x100fe200018e0687 */
[----:B------:R-:W-:Y:S01]  /*28f00*/  IADD3 R9, P5, PT, R9, R134, RZ ;  /* 0x0000008609097210 */ /* 0x000fe20007fbe0ff */
[----:B------:R-:W-:Y:S01]  /*28f10*/  STL [R1+0x3f0], R8 ;  /* 0x0003f00801007387 */ /* 0x000fe20000100800 */
[----:B-1----:R-:W-:Y:S02]  /*28f20*/  IMAD.MOV.U32 R4, RZ, RZ, R8 ;  /* 0x000000ffff047224 */ /* 0x002fe400078e0008 */
        /* <DEDUP_REMOVED lines=8> */
[----:B-----5:R-:W-:-:S03]  /*28fb0*/  IMAD.MOV.U32 R5, RZ, RZ, R11 ;  /* 0x000000ffff057224 */ /* 0x020fc600078e000b */
[----:B-1----:R-:W5:Y:S01]  /*28fc0*/  LDL.LU R11, [R1+0x5ec] ;  /* 0x0005ec00010b7983 */ /* 0x002f620000300800 */
[----:B------:R-:W-:-:S03]  /*28fd0*/  IMAD.MOV.U32 R4, RZ, RZ, R9 ;  /* 0x000000ffff047224 */ /* 0x000fc600078e0009 */
[----:B------:R-:W5:Y:S04]  /*28fe0*/  LDL.LU R9, [R1+0x62c] ;  /* 0x00062c0001097983 */ /* 0x000f680000300800 */
[----:B------:R1:W-:Y:S01]  /*28ff0*/  LDGSTS.E [R6+0x1f80], desc[UR22][R4.64], P0 ;  /* 0x01f8000004067fae */ /* 0x0003e200081a1016 */
[----:B----4-:R-:W-:-:S05]  /*29000*/  IADD3 R7, P3, PT, R7, R134, RZ ;  /* 0x0000008607077210 */ /* 0x010fca0007f7e0ff */
[----:B------:R-:W-:Y:S01]  /*29010*/  IMAD.X R22, R22, 0x1, R135, P3 ;  /* 0x0000000116167824 */ /* 0x000fe200018e0687 */
[----:B------:R-:W-:Y:S01]  /*29020*/  IADD3 R20, P5, PT, R20, R134, RZ ;  /* 0x0000008614147210 */ /* 0x000fe20007fbe0ff */
[----:B------:R4:W-:Y:S01]  /*29030*/  STL [R1+0x470], R7 ;  /* 0x0004700701007387 */ /* 0x0009e20000100800 */
[----:B-1----:R-:W-:-:S03]  /*29040*/  IMAD.MOV.U32 R4, RZ, RZ, R7 ;  /* 0x000000ffff047224 */ /* 0x002fc600078e0007 */
[----:B------:R1:W-:Y:S04]  /*29050*/  STL [R1+0x46c], R22 ;  /* 0x00046c1601007387 */ /* 0x0003e80000100800 */
[----:B------:R1:W-:Y:S04]  /*29060*/  STL [R1+0x4b0], R20 ;  /* 0x0004b01401007387 */ /* 0x0003e80000100800 */
[----:B----4-:R-:W4:Y:S01]  /*29070*/  LDL R7, [R1+0x634] ;  /* 0x0006340001077983 */ /* 0x010f220000100800 */
[----:B------:R-:W-:Y:S02]  /*29080*/  IMAD.MOV.U32 R5, RZ, RZ, R22 ;  /* 0x000000ffff057224 */ /* 0x000fe400078e0016 */
[----:B------:R-:W-:-:S03]  /*29090*/  IMAD.X R21, R21, 0x1, R135, P5 ;  /* 0x0000000115157824 */ /* 0x000fc600028e0687 */
[----:B------:R1:W-:Y:S02]  /*290a0*/  LDGSTS.E [R6+0x2380], desc[UR22][R4.64], P0 ;  /* 0x0238000004067fae */ /* 0x0003e400081a1016 */
[----:B-1----:R-:W-:Y:S02]  /*290b0*/  IMAD.MOV.U32 R4, RZ, RZ, R20 ;  /* 0x000000ffff047224 */ /* 0x002fe400078e0014 */
[----:B------:R-:W-:-:S05]  /*290c0*/  IMAD.MOV.U32 R5, RZ, RZ, R21 ;  /* 0x000000ffff057224 */ /* 0x000fca00078e0015 */
[----:B------:R1:W-:Y:S01]  /*290d0*/  LDGSTS.E [R6+0x2780], desc[UR22][R4.64], P0 ;  /* 0x0278000004067fae */ /* 0x0003e200081a1016 */
[----:B---3--:R-:W-:-:S05]  /*290e0*/  IADD3 R18, P3, PT, R18, R134, RZ ;  /* 0x0000008612127210 */ /* 0x008fca0007f7e0ff */
[----:B-1----:R-:W-:Y:S01]  /*290f0*/  IMAD.MOV.U32 R4, RZ, RZ, R18 ;  /* 0x000000ffff047224 */ /* 0x002fe200078e0012 */
[----:B------:R-:W-:Y:S01]  /*29100*/  IADD3 R16, P5, PT, R16, R134, RZ ;  /* 0x0000008610107210 */ /* 0x000fe20007fbe0ff */
[----:B------:R-:W-:-:S05]  /*29110*/  IMAD.X R19, R19, 0x1, R135, P3 ;  /* 0x0000000113137824 */ /* 0x000fca00018e0687 */
[----:B------:R-:W-:Y:S01]  /*29120*/  MOV R5, R19 ;  /* 0x0000001300057202 */ /* 0x000fe20000000f00 */
[----:B------:R-:W-:-:S04]  /*29130*/  IMAD.X R17, R17, 0x1, R135, P5 ;  /* 0x0000000111117824 */ /* 0x000fc800028e0687 */
[----:B------:R1:W-:Y:S01]  /*29140*/  LDGSTS.E [R6+0x2b80], desc[UR22][R4.64], P0 ;  /* 0x02b8000004067fae */ /* 0x0003e200081a1016 */
[----:B--2---:R-:W-:-:S05]  /*29150*/  IADD3 R14, P3, PT, R14, R134, RZ ;  /* 0x000000860e0e7210 */ /* 0x004fca0007f7e0ff */
[----:B------:R-:W-:Y:S02]  /*29160*/  IMAD.X R15, R15, 0x1, R135, P3 ;  /* 0x000000010f0f7824 */ /* 0x000fe400018e0687 */
[----:B-1----:R-:W-:Y:S02]  /*29170*/  IMAD.MOV.U32 R4, RZ, RZ, R16 ;  /* 0x000000ffff047224 */ /* 0x002fe400078e0010 */
[----:B------:R-:W-:-:S05]  /*29180*/  IMAD.MOV.U32 R5, RZ, RZ, R17 ;  /* 0x000000ffff057224 */ /* 0x000fca00078e0011 */
[----:B------:R1:W-:Y:S01]  /*29190*/  LDGSTS.E [R6+0x2f80], desc[UR22][R4.64], P0 ;  /* 0x02f8000004067fae */ /* 0x0003e200081a1016 */
[----:B------:R-:W-:Y:S01]  /*291a0*/  IADD3 R12, P5, PT, R12, R134, RZ ;  /* 0x000000860c0c7210 */ /* 0x000fe20007fbe0ff */
[----:B-1----:R-:W-:Y:S02]  /*291b0*/  IMAD.MOV.U32 R4, RZ, RZ, R14 ;  /* 0x000000ffff047224 */ /* 0x002fe400078e000e */
[----:B------:R-:W-:Y:S02]  /*291c0*/  IMAD.MOV.U32 R5, RZ, RZ, R15 ;  /* 0x000000ffff057224 */ /* 0x000fe400078e000f */
[----:B------:R-:W-:Y:S01]  /*291d0*/  IMAD.X R13, R13, 0x1, R135, P5 ;  /* 0x000000010d0d7824 */ /* 0x000fe200028e0687 */
[----:B------:R2:W-:Y:S04]  /*291e0*/  STL [R1+0x4ac], R21 ;  /* 0x0004ac1501007387 */ /* 0x0005e80000100800 */
[----:B------:R1:W-:Y:S04]  /*291f0*/  LDGSTS.E [R6+0x3380], desc[UR22][R4.64], P0 ;  /* 0x0338000004067fae */ /* 0x0003e800081a1016 */
[----:B------:R2:W-:Y:S04]  /*29200*/  STL [R1+0x4f0], R18 ;  /* 0x0004f01201007387 */ /* 0x0005e80000100800 */
[----:B------:R2:W-:Y:S01]  /*29210*/  STL [R1+0x4ec], R19 ;  /* 0x0004ec1301007387 */ /* 0x0005e20000100800 */
[----:B-1----:R-:W-:-:S02]  /*29220*/  IMAD.MOV.U32 R4, RZ, RZ, R12 ;  /* 0x000000ffff047224 */ /* 0x002fc400078e000c */
[----:B------:R-:W-:Y:S01]  /*29230*/  IMAD.MOV.U32 R5, RZ, RZ, R13 ;  /* 0x000000ffff057224 */ /* 0x000fe200078e000d */
[-C--:B------:R-:W-:Y:S01]  /*29240*/  IADD3 R10, P3, PT, R10, R134.reuse, RZ ;  /* 0x000000860a0a7210 */ /* 0x080fe20007f7e0ff */
[----:B------:R2:W-:Y:S04]  /*29250*/  STL [R1+0x530], R16 ;  /* 0x0005301001007387 */ /* 0x0005e80000100800 */
[----:B------:R2:W-:Y:S01]  /*29260*/  STL [R1+0x52c], R17 ;  /* 0x00052c1101007387 */ /* 0x0005e20000100800 */
[----:B------:R-:W-:-:S03]  /*29270*/  IADD3 R8, P5, PT, R8, R134, RZ ;  /* 0x0000008608087210 */ /* 0x000fc60007fbe0ff */
[----:B------:R1:W-:Y:S01]  /*29280*/  LDGSTS.E [R6+0x3780], desc[UR22][R4.64], P0 ;  /* 0x0378000004067fae */ /* 0x0003e200081a1016 */
[----:B-----5:R-:W-:-:S03]  /*29290*/  IMAD.X R11, R11, 0x1, R135, P3 ;  /* 0x000000010b0b7824 */ /* 0x020fc600018e0687 */
[----:B------:R2:W-:Y:S01]  /*292a0*/  STL [R1+0x570], R14 ;  /* 0x0005700e01007387 */ /* 0x0005e20000100800 */
[----:B------:R-:W-:-:S03]  /*292b0*/  IMAD.X R9, R9, 0x1, R135, P5 ;  /* 0x0000000109097824 */ /* 0x000fc600028e0687 */
[----:B------:R2:W-:Y:S01]  /*292c0*/  STL [R1+0x56c], R15 ;  /* 0x00056c0f01007387 */ /* 0x0005e20000100800 */
[----:B-1----:R-:W-:Y:S02]  /*292d0*/  IMAD.MOV.U32 R4, RZ, RZ, R10 ;  /* 0x000000ffff047224 */ /* 0x002fe400078e000a */
[----:B------:R-:W-:Y:S01]  /*292e0*/  IMAD.MOV.U32 R5, RZ, RZ, R11 ;  /* 0x000000ffff057224 */ /* 0x000fe200078e000b */
[----:B------:R2:W-:Y:S04]  /*292f0*/  STL [R1+0x5b0], R12 ;  /* 0x0005b00c01007387 */ /* 0x0005e80000100800 */
[----:B------:R2:W-:Y:S04]  /*29300*/  STL [R1+0x5ac], R13 ;  /* 0x0005ac0d01007387 */ /* 0x0005e80000100800 */
[----:B------:R2:W-:Y:S04]  /*29310*/  STL [R1+0x5f0], R10 ;  /* 0x0005f00a01007387 */ /* 0x0005e80000100800 */
[----:B------:R2:W-:Y:S04]  /*29320*/  STL [R1+0x5ec], R11 ;  /* 0x0005ec0b01007387 */ /* 0x0005e80000100800 */
[----:B------:R1:W-:Y:S04]  /*29330*/  LDGSTS.E [R6+0x3b80], desc[UR22][R4.64], P0 ;  /* 0x03b8000004067fae */ /* 0x0003e800081a1016 */
[----:B------:R2:W-:Y:S04]  /*29340*/  STL [R1+0x630], R8 ;  /* 0x0006300801007387 */ /* 0x0005e80000100800 */
[----:B------:R2:W-:Y:S01]  /*29350*/  STL [R1+0x62c], R9 ;  /* 0x00062c0901007387 */ /* 0x0005e20000100800 */
[----:B-1----:R-:W-:-:S02]  /*29360*/  IMAD.MOV.U32 R4, RZ, RZ, R8 ;  /* 0x000000ffff047224 */ /* 0x002fc400078e0008 */
[----:B------:R-:W-:Y:S01]  /*29370*/  IMAD.MOV.U32 R5, RZ, RZ, R9 ;  /* 0x000000ffff057224 */ /* 0x000fe200078e0009 */
[----:B------:R-:W-:-:S04]  /*29380*/  UIADD3 UR12, UPT, UPT, UR12, 0x1, URZ ;  /* 0x000000010c0c7890 */ /* 0x000fc8000fffe0ff */
[----:B------:R1:W-:Y:S01]  /*29390*/  LDGSTS.E [R6+0x3f80], desc[UR22][R4.64], P0 ;  /* 0x03f8000004067fae */ /* 0x0003e200081a1016 */
[----:B------:R-:W-:-:S03]  /*293a0*/  UISETP.GT.AND UP1, UPT, UR12, 0x1, UPT ;  /* 0x000000010c00788c */ /* 0x000fc6000bf24270 */
[----:B------:R-:W0:Y:S01]  /*293b0*/  LDGDEPBAR ;  /* 0x00000000000079af */ /* 0x000e220000000000 */
[----:B------:R-:W-:Y:S02]  /*293c0*/  USEL UR14, URZ, 0x1, !UP1 ;  /* 0x00000001ff0e7887 */ /* 0x000fe4000c800000 */
[----:B------:R-:W-:Y:S02]  /*293d0*/  USEL UR12, UR12, URZ, !UP1 ;  /* 0x000000ff0c0c7287 */ /* 0x000fe4000c800000 */
[----:B------:R-:W-:Y:S02]  /*293e0*/  ULOP3.LUT UR14, UR4, UR14, URZ, 0x3c, !UPT ;  /* 0x0000000e040e7292 */ /* 0x000fe4000f8e3cff */
[----:B-1----:R-:W-:Y:S01]  /*293f0*/  IMAD.U32 R4, RZ, RZ, UR4 ;  /* 0x00000004ff047e24 */ /* 0x002fe2000f8e00ff */
[C---:B----4-:R-:W-:Y:S01]  /*29400*/  ISETP.NE.U32.AND P0, PT, R250.reuse, R7, PT ;  /* 0x00000007fa00720c */ /* 0x050fe20003f05070 */
[----:B------:R-:W-:-:S12]  /*29410*/  VIADD R250, R250, 0x1 ;  /* 0x00000001fafa7836 */ /* 0x000fd80000000000 */
[----:B--2---:R-:W-:Y:S05]  /*29420*/  @P0 BRA `(.L_x_17) ;  /* 0xffffff5000600947 */ /* 0x004fea000383ffff */
.L_x_14:
[----:B------:R-:W2:Y:S01]  /*29430*/  LDL.LU R8, [R1+0x9e0] ;  /* 0x0009e00001087983 */ /* 0x000ea20000300800 */
[----:B------:R-:W1:Y:S01]  /*29440*/  LDCU UR5, c[0x0][0x3b8] ;  /* 0x00007700ff0577ac */ /* 0x000e620008000800 */
[C---:B------:R-:W-:Y:S02]  /*29450*/  VIADD R2, R3.reuse, 0x3 ;  /* 0x0000000303027836 */ /* 0x040fe40000000000 */
[C---:B------:R-:W-:Y:S01]  /*29460*/  VIADD R6, R3.reuse, 0x1 ;  /* 0x0000000103067836 */ /* 0x040fe20000000000 */
[----:B------:R-:W3:Y:S01]  /*29470*/  LDCU UR6, c[0x0][0x3b4] ;  /* 0x00007680ff0677ac */ /* 0x000ee20008000800 */
[C---:B------:R-:W-:Y:S01]  /*29480*/  VIADD R4, R3.reuse, 0x2 ;  /* 0x0000000203047836 */ /* 0x040fe20000000000 */
[----:B------:R-:W2:Y:S01]  /*29490*/  LDCU.128 UR12, c[0x0][0x390] ;  /* 0x00007200ff0c77ac */ /* 0x000ea20008000c00 */
[----:B------:R-:W4:Y:S01]  /*294a0*/  LDCU UR17, c[0x0][0x39c] ;  /* 0x00007380ff1177ac */ /* 0x000f220008000800 */
[----:B------:R-:W5:Y:S01]  /*294b0*/  LDCU UR11, c[0x0][0x39c] ;  /* 0x00007380ff0b77ac */ /* 0x000f620008000800 */
[----:B-1----:R-:W-:Y:S01]  /*294c0*/  IMAD R5, R3, UR5, RZ ;  /* 0x0000000503057c24 */ /* 0x002fe2000f8e02ff */
[----:B------:R-:W1:Y:S03]  /*294d0*/  LDCU UR16, c[0x0][0x39c] ;  /* 0x00007380ff1077ac */ /* 0x000e660008000800 */
[----:B------:R-:W-:Y:S01]  /*294e0*/  VIADD R7, R5, UR5 ;  /* 0x0000000505077c36 */ /* 0x000fe20008000000 */
[----:B------:R-:W1:Y:S03]  /*294f0*/  LDCU UR18, c[0x0][0x39c] ;  /* 0x00007380ff1277ac */ /* 0x000e660008000800 */
[----:B------:R-:W-:Y:S01]  /*29500*/  VIADD R9, R7, UR5 ;  /* 0x0000000507097c36 */ /* 0x000fe20008000000 */
[----:B------:R-:W1:Y:S03]  /*29510*/  LDCU UR19, c[0x0][0x39c] ;  /* 0x00007380ff1377ac */ /* 0x000e660008000800 */
[----:B------:R-:W-:-:S04]  /*29520*/  VIADD R11, R9, UR5 ;  /* 0x00000005090b7c36 */ /* 0x000fc80008000000 */
[----:B------:R-:W-:-:S04]  /*29530*/  VIADD R13, R11, UR5 ;  /* 0x000000050b0d7c36 */ /* 0x000fc80008000000 */
[----:B------:R-:W-:-:S04]  /*29540*/  VIADD R15, R13, UR5 ;  /* 0x000000050d0f7c36 */ /* 0x000fc80008000000 */
[----:B------:R-:W-:-:S04]  /*29550*/  VIADD R17, R15, UR5 ;  /* 0x000000050f117c36 */ /* 0x000fc80008000000 */
[----:B------:R-:W-:-:S04]  /*29560*/  VIADD R19, R17, UR5 ;  /* 0x0000000511137c36 */ /* 0x000fc80008000000 */
[----:B------:R-:W-:-:S04]  /*29570*/  VIADD R21, R19, UR5 ;  /* 0x0000000513157c36 */ /* 0x000fc80008000000 */
[----:B------:R-:W-:-:S05]  /*29580*/  VIADD R23, R21, UR5 ;  /* 0x0000000515177c36 */ /* 0x000fca0008000000 */
[----:B------:R-:W-:-:S05]  /*29590*/  IADD3 R25, PT, PT, R23, UR5, RZ ;  /* 0x0000000517197c10 */ /* 0x000fca000fffe0ff */
[----:B------:R-:W-:-:S04]  /*295a0*/  VIADD R27, R25, UR5 ;  /* 0x00000005191b7c36 */ /* 0x000fc80008000000 */
[----:B------:R-:W-:-:S04]  /*295b0*/  VIADD R29, R27, UR5 ;  /* 0x000000051b1d7c36 */ /* 0x000fc80008000000 */
[----:B------:R-:W-:-:S04]  /*295c0*/  VIADD R31, R29, UR5 ;  /* 0x000000051d1f7c36 */ /* 0x000fc80008000000 */
[----:B------:R-:W-:-:S04]  /*295d0*/  VIADD R33, R31, UR5 ;  /* 0x000000051f217c36 */ /* 0x000fc80008000000 */
[----:B------:R-:W-:-:S04]  /*295e0*/  VIADD R35, R33, UR5 ;  /* 0x0000000521237c36 */ /* 0x000fc80008000000 */
[----:B------:R-:W-:-:S04]  /*295f0*/  VIADD R37, R35, UR5 ;  /* 0x0000000523257c36 */ /* 0x000fc80008000000 */
[----:B------:R-:W-:Y:S01]  /*29600*/  VIADD R39, R37, UR5 ;  /* 0x0000000525277c36 */ /* 0x000fe20008000000 */
[C---:B--2---:R-:W-:Y:S01]  /*29610*/  ISETP.GE.AND P0, PT, R8.reuse, UR14, PT ;  /* 0x0000000e08007c0c */ /* 0x044fe2000bf06270 */
[----:B---3--:R-:W-:-:S03]  /*29620*/  IMAD R0, R8, UR6, RZ ;  /* 0x0000000608007c24 */ /* 0x008fc6000f8e02ff */
[----:B----4-:R-:W-:Y:S02]  /*29630*/  ISETP.LT.AND P2, PT, R2, UR17, !P0 ;  /* 0x0000001102007c0c */ /* 0x010fe4000c741270 */
[----:B-----5:R-:W-:Y:S02]  /*29640*/  ISETP.LT.AND P3, PT, R6, UR11, !P0 ;  /* 0x0000000b06007c0c */ /* 0x020fe4000c761270 */
[----:B-1----:R-:W-:Y:S02]  /*29650*/  ISETP.LT.AND P6, PT, R4, UR16, !P0 ;  /* 0x0000001004007c0c */ /* 0x002fe4000c7c1270 */
[----:B------:R-:W-:Y:S01]  /*29660*/  LEA R2, P5, R0, UR12, 0x2 ;  /* 0x0000000c00027c11 */ /* 0x000fe2000f8a10ff */
[----:B------:R-:W-:-:S12]  /*29670*/  @!P4 BRA `(.L_x_18) ;  /* 0x000000000010c947 */ /* 0x000fd80003800000 */
[----:B------:R-:W-:-:S06]  /*29680*/  USHF.L.U32 UR4, UR4, 0x1f, URZ ;  /* 0x0000001f04047899 */ /* 0x000fcc00080006ff */
[----:B------:R-:W-:-:S04]  /*29690*/  IMAD.U32 R4, RZ, RZ, UR4 ;  /* 0x00000004ff047e24 */ /* 0x000fc8000f8e00ff */
[----:B------:R-:W1:Y:S02]  /*296a0*/  SYNCS.PHASECHK.TRANS64.TRYWAIT P4, [UR10], R4 ;  /* 0x00000004ff0075a7 */ /* 0x000e64000808110a */
[----:B-1----:R-:W-:Y:S05]  /*296b0*/  @!P4 BRA `(.L_x_19) ;  /* 0x0000007c00d4c947 */ /* 0x002fea0003800000 */
.L_x_18:
[----:B------:R-:W-:-:S04]  /*296c0*/  DEPBAR.LE SB0, 0x0 ;  /* 0x000080000000791a */ /* 0x000fc80000000000 */
[----:B------:R-:W-:Y:S01]  /*296d0*/  BAR.SYNC.DEFER_BLOCKING 0x0 ;  /* 0x0000000000007b1d */ /* 0x000fe20000010000 */
[----:B------:R-:W-:Y:S01]  /*296e0*/  LEA.HI.X.SX32 R0, R0, UR13, 0x2, P5 ;  /* 0x0000000d00007c11 */ /* 0x000fe2000a8f16ff */
[----:B------:R-:W-:Y:S01]  /*296f0*/  VIADD R41, R39, UR5 ;  /* 0x0000000527297c36 */ /* 0x000fe20008000000 */
[----:B------:R-:W-:Y:S01]  /*29700*/  LEA R48, P5, R5, R2, 0x2 ;  /* 0x0000000205307211 */ /* 0x000fe200078a10ff */
[C---:B------:R-:W-:Y:S01]  /*29710*/  VIADD R4, R3.reuse, 0x4 ;  /* 0x0000000403047836 */ /* 0x040fe20000000000 */
[----:B------:R-:W-:Y:S01]  /*29720*/  ISETP.LT.AND P4, PT, R3, UR15, !P0 ;  /* 0x0000000f03007c0c */ /* 0x000fe2000c781270 */
[----:B------:R-:W-:Y:S01]  /*29730*/  VIADD R43, R41, UR5 ;  /* 0x00000005292b7c36 */ /* 0x000fe20008000000 */
[----:B------:R-:W-:Y:S01]  /*29740*/  LEA.HI.X.SX32 R49, R5, R0, 0x2, P5 ;  /* 0x0000000005317211 */ /* 0x000fe200028f16ff */
[----:B------:R-:W1:Y:S01]  /*29750*/  LDCU UR4, c[0x0][0x39c] ;  /* 0x00007380ff0477ac */ /* 0x000e620008000800 */
[----:B------:R-:W-:Y:S01]  /*29760*/  LEA R52, P5, R7, R2, 0x2 ;  /* 0x0000000207347211 */ /* 0x000fe200078a10ff */
[----:B------:R-:W-:Y:S01]  /*29770*/  VIADD R5, R43, UR5 ;  /* 0x000000052b057c36 */ /* 0x000fe20008000000 */
[----:B------:R-:W2:Y:S02]  /*29780*/  LDCU UR6, c[0x0][0x39c] ;  /* 0x00007380ff0677ac */ /* 0x000ea40008000800 */
[----:B------:R-:W-:Y:S01]  /*29790*/  LEA.HI.X.SX32 R53, R7, R0, 0x2, P5 ;  /* 0x0000000007357211 */ /* 0x000fe200028f16ff */
[----:B------:R-:W-:Y:S01]  /*297a0*/  VIADD R45, R5, UR5 ;  /* 0x00000005052d7c36 */ /* 0x000fe20008000000 */
[----:B------:R-:W-:-:S03]  /*297b0*/  LEA R56, P5, R9, R2, 0x2 ;  /* 0x0000000209387211 */ /* 0x000fc600078a10ff */
[----:B------:R-:W-:Y:S01]  /*297c0*/  VIADD R7, R45, UR5 ;  /* 0x000000052d077c36 */ /* 0x000fe20008000000 */
[----:B------:R-:W-:Y:S02]  /*297d0*/  LEA.HI.X.SX32 R57, R9, R0, 0x2, P5 ;  /* 0x0000000009397211 */ /* 0x000fe400028f16ff */
[----:B------:R-:W-:Y:S01]  /*297e0*/  LEA R60, P5, R13, R2, 0x2 ;  /* 0x000000020d3c7211 */ /* 0x000fe200078a10ff */
[----:B------:R-:W-:Y:S01]  /*297f0*/  VIADD R9, R7, UR5 ;  /* 0x0000000507097c36 */ /* 0x000fe20008000000 */
[----:B------:R-:W3:Y:S02]  /*29800*/  @!P1 SYNCS.CCTL.IV [UR7+0x50000] ;  /* 0x05000000ff0099b1 */ /* 0x000ee40008000007 */
[----:B---3--:R-:W-:Y:S01]  /*29810*/  BAR.SYNC.DEFER_BLOCKING 0x0 ;  /* 0x0000000000007b1d */ /* 0x008fe20000010000 */
[----:B------:R-:W-:Y:S01]  /*29820*/  LEA.HI.X.SX32 R61, R13, R0, 0x2, P5 ;  /* 0x000000000d3d7211 */ /* 0x000fe200028f16ff */
[----:B------:R-:W-:Y:S01]  /*29830*/  VIADD R47, R9, UR5 ;  /* 0x00000005092f7c36 */ /* 0x000fe20008000000 */
[----:B------:R-:W-:-:S04]  /*29840*/  LEA R50, P5, R17, R2, 0x2 ;  /* 0x0000000211327211 */ /* 0x000fc800078a10ff */
[----:B------:R-:W-:Y:S01]  /*29850*/  LEA.HI.X.SX32 R51, R17, R0, 0x2, P5 ;  /* 0x0000000011337211 */ /* 0x000fe200028f16ff */
[----:B------:R-:W3:Y:S01]  /*29860*/  LDTM.x64 R64, tmem[UR9] ;  /* 0x00000009004079ee */ /* 0x000ee20008340000 */
[----:B------:R-:W4:Y:S01]  /*29870*/  LDTM.x64 R132, tmem[UR9+0x40] ;  /* 0x00004009008479ee */ /* 0x000f220008340000 */
[----:B------:R-:W5:Y:S01]  /*29880*/  @!P1 SYNCS.CCTL.IV [UR7+0x50008] ;  /* 0x05000800ff0099b1 */ /* 0x000f620008000007 */
[C---:B------:R-:W-:Y:S01]  /*29890*/  LEA R58, P1, R11.reuse, R2, 0x2 ;  /* 0x000000020b3a7211 */ /* 0x040fe200078210ff */
[----:B------:R-:W1:Y:S03]  /*298a0*/  LDCU UR7, c[0x0][0x39c] ;  /* 0x00007380ff0777ac */ /* 0x000e660008000800 */
[----:B------:R-:W-:Y:S01]  /*298b0*/  LEA.HI.X.SX32 R59, R11, R0, 0x2, P1 ;  /* 0x000000000b3b7211 */ /* 0x000fe200008f16ff */
[----:B------:R-:W-:Y:S01]  /*298c0*/  VIADD R11, R47, UR5 ;  /* 0x000000052f0b7c36 */ /* 0x000fe20008000000 */
[C---:B------:R-:W-:Y:S01]  /*298d0*/  LEA R62, P1, R15.reuse, R2, 0x2 ;  /* 0x000000020f3e7211 */ /* 0x040fe200078210ff */
[----:B---3--:R-:W-:Y:S01]  /*298e0*/  STL.64 [R1+0x20], R72 ;  /* 0x0000204801007387 */ /* 0x008fe20000100a00 */
[----:B------:R-:W-:Y:S01]  /*298f0*/  MOV R10, R66 ;  /* 0x00000042000a7202 */ /* 0x000fe20000000f00 */
[----:B------:R-:W-:Y:S01]  /*29900*/  IMAD.MOV.U32 R16, RZ, RZ, R67 ;  /* 0x000000ffff107224 */ /* 0x000fe200078e0043 */
[----:B------:R-:W-:Y:S01]  /*29910*/  LEA.HI.X.SX32 R63, R15, R0, 0x2, P1 ;  /* 0x000000000f3f7211 */ /* 0x000fe200008f16ff */
[----:B------:R-:W-:Y:S01]  /*29920*/  STL.64 [R1+0x28], R74 ;  /* 0x0000284a01007387 */ /* 0x000fe20000100a00 */
[-C--:B------:R-:W-:Y:S01]  /*29930*/  LEA R66, P5, R21, R2.reuse, 0x2 ;  /* 0x0000000215427211 */ /* 0x080fe200078a10ff */
[----:B------:R-:W-:Y:S01]  /*29940*/  IMAD.MOV.U32 R6, RZ, RZ, R64 ;  /* 0x000000ffff067224 */ /* 0x000fe200078e0040 */
[----:B------:R-:W-:Y:S01]  /*29950*/  LEA R54, P1, R19, R2, 0x2 ;  /* 0x0000000213367211 */ /* 0x000fe200078210ff */
[----:B------:R-:W-:Y:S01]  /*29960*/  STL.64 [R1+0x30], R76 ;  /* 0x0000304c01007387 */ /* 0x000fe20000100a00 */
[-C--:B------:R-:W-:Y:S01]  /*29970*/  LEA.HI.X.SX32 R67, R21, R0.reuse, 0x2, P5 ;  /* 0x0000000015437211 */ /* 0x080fe200028f16ff */
[----:B------:R-:W-:Y:S01]  /*29980*/  IMAD.MOV.U32 R14, RZ, RZ, R65 ;  /* 0x000000ffff0e7224 */ /* 0x000fe200078e0041 */
[----:B------:R-:W-:Y:S01]  /*29990*/  LEA.HI.X.SX32 R55, R19, R0, 0x2, P1 ;  /* 0x0000000013377211 */ /* 0x000fe200008f16ff */
[----:B------:R-:W-:Y:S01]  /*299a0*/  STL.64 [R1+0x38], R78 ;  /* 0x0000384e01007387 */ /* 0x000fe20000100a00 */
[----:B------:R-:W-:Y:S01]  /*299b0*/  LEA R64, P1, R23, R2, 0x2 ;  /* 0x0000000217407211 */ /* 0x000fe200078210ff */
[----:B------:R-:W-:-:S02]  /*299c0*/  VIADD R13, R11, UR5 ;  /* 0x000000050b0d7c36 */ /* 0x000fc40008000000 */
[----:B------:R-:W-:Y:S01]  /*299d0*/  STL.64 [R1+0x40], R80 ;  /* 0x0000405001007387 */ /* 0x000fe20000100a00 */
[----:B------:R-:W-:Y:S01]  /*299e0*/  LEA.HI.X.SX32 R65, R23, R0, 0x2, P1 ;  /* 0x0000000017417211 */ /* 0x000fe200008f16ff */
[----:B------:R-:W-:Y:S02]  /*299f0*/  VIADD R15, R13, UR5 ;  /* 0x000000050d0f7c36 */ /* 0x000fe40008000000 */
[----:B------:R-:W-:Y:S01]  /*29a00*/  STL.64 [R1+0x48], R82 ;  /* 0x0000485201007387 */ /* 0x000fe20000100a00 */
[----:B------:R-:W-:Y:S02]  /*29a10*/  IMAD.MOV.U32 R20, RZ, RZ, R69 ;  /* 0x000000ffff147224 */ /* 0x000fe400078e0045 */
[----:B------:R-:W-:Y:S01]  /*29a20*/  VIADD R17, R15, UR5 ;  /* 0x000000050f117c36 */ /* 0x000fe20008000000 */
[----:B------:R-:W-:Y:S01]  /*29a30*/  STL.64 [R1+0x50], R84 ;  /* 0x0000505401007387 */ /* 0x000fe20000100a00 */
[----:B------:R-:W-:Y:S02]  /*29a40*/  IMAD.MOV.U32 R18, RZ, RZ, R68 ;  /* 0x000000ffff127224 */ /* 0x000fe400078e0044 */
[----:B------:R-:W-:Y:S01]  /*29a50*/  VIADD R19, R17, UR5 ;  /* 0x0000000511137c36 */ /* 0x000fe20008000000 */
[----:B------:R-:W-:Y:S01]  /*29a60*/  STL.64 [R1+0x58], R86 ;  /* 0x0000585601007387 */ /* 0x000fe20000100a00 */
[----:B------:R-:W-:-:S02]  /*29a70*/  IMAD.MOV.U32 R12, RZ, RZ, R71 ;  /* 0x000000ffff0c7224 */ /* 0x000fc400078e0047 */
[----:B------:R-:W-:Y:S01]  /*29a80*/  VIADD R21, R19, UR5 ;  /* 0x0000000513157c36 */ /* 0x000fe20008000000 */
[----:B------:R-:W-:Y:S01]  /*29a90*/  STL.64 [R1+0x60], R88 ;  /* 0x0000605801007387 */ /* 0x000fe20000100a00 */
[----:B------:R-:W-:-:S03]  /*29aa0*/  IMAD.MOV.U32 R8, RZ, RZ, R70 ;  /* 0x000000ffff087224 */ /* 0x000fc600078e0046 */
        /* <DEDUP_REMOVED lines=20> */
[----:B------:R2:W-:Y:S01]  /*29bf0*/  STL.64 [R1+0x1c8], R64 ;  /* 0x0001c84001007387 */ /* 0x0005e20000100a00 */
[----:B---3--:R-:W3:Y:S01]  /*29c00*/  LDTM.x64 R68, tmem[UR9+0x80] ;  /* 0x00008009004479ee */ /* 0x008ee20008340000 */
[----:B-1----:R-:W-:-:S04]  /*29c10*/  LEA R66, P5, R25, R2, 0x2 ;  /* 0x0000000219427211 */ /* 0x002fc800078a10ff */
[----:B------:R-:W-:Y:S02]  /*29c20*/  LEA.HI.X.SX32 R67, R25, R0, 0x2, P5 ;  /* 0x0000000019437211 */ /* 0x000fe400028f16ff */
[-C--:B------:R-:W-:Y:S02]  /*29c30*/  LEA R22, P5, R29, R2.reuse, 0x2 ;  /* 0x000000021d167211 */ /* 0x080fe400078a10ff */
[----:B--2---:R-:W-:Y:S01]  /*29c40*/  LEA R64, P1, R27, R2, 0x2 ;  /* 0x000000021b407211 */ /* 0x004fe200078210ff */
[----:B------:R-:W-:Y:S01]  /*29c50*/  STL.64 [R1+0x1c0], R66 ;  /* 0x0001c04201007387 */ /* 0x000fe20000100a00 */
[-C--:B------:R-:W-:Y:S02]  /*29c60*/  LEA.HI.X.SX32 R23, R29, R0.reuse, 0x2, P5 ;  /* 0x000000001d177211 */ /* 0x080fe400028f16ff */
[----:B------:R-:W-:Y:S02]  /*29c70*/  LEA.HI.X.SX32 R65, R27, R0, 0x2, P1 ;  /* 0x000000001b417211 */ /* 0x000fe400008f16ff */
[C---:B------:R-:W-:Y:S01]  /*29c80*/  LEA R24, P1, R31.reuse, R2, 0x2 ;  /* 0x000000021f187211 */ /* 0x040fe200078210ff */
[----:B------:R1:W-:Y:S03]  /*29c90*/  STL.64 [R1+0x1b0], R22 ;  /* 0x0001b01601007387 */ /* 0x0003e60000100a00 */
[----:B------:R-:W-:Y:S01]  /*29ca0*/  LEA.HI.X.SX32 R25, R31, R0, 0x2, P1 ;  /* 0x000000001f197211 */ /* 0x000fe200008f16ff */
[----:B------:R2:W-:Y:S01]  /*29cb0*/  STL.64 [R1+0x1b8], R64 ;  /* 0x0001b84001007387 */ /* 0x0005e20000100a00 */
[----:B------:R-:W-:-:S03]  /*29cc0*/  LEA R26, P1, R35, R2, 0x2 ;  /* 0x00000002231a7211 */ /* 0x000fc600078210ff */
[----:B------:R3:W-:Y:S01]  /*29cd0*/  STL.64 [R1+0x1a8], R24 ;  /* 0x0001a81801007387 */ /* 0x0007e20000100a00 */
[----:B------:R-:W-:Y:S02]  /*29ce0*/  LEA.HI.X.SX32 R27, R35, R0, 0x2, P1 ;  /* 0x00000000231b7211 */ /* 0x000fe400008f16ff */
[-C--:B------:R-:W-:Y:S01]  /*29cf0*/  LEA R32, P1, R39, R2.reuse, 0x2 ;  /* 0x0000000227207211 */ /* 0x080fe200078210ff */
[----:B-1----:R-:W-:Y:S02]  /*29d00*/  VIADD R23, R21, UR5 ;  /* 0x0000000515177c36 */ /* 0x002fe40008000000 */
[----:B------:R1:W-:Y:S01]  /*29d10*/  STL.64 [R1+0x198], R26 ;  /* 0x0001981a01007387 */ /* 0x0003e20000100a00 */
[----:B--2---:R-:W-:-:S04]  /*29d20*/  LEA R64, P5, R33, R2, 0x2 ;  /* 0x0000000221407211 */ /* 0x004fc800078a10ff */
[----:B------:R-:W-:Y:S01]  /*29d30*/  LEA.HI.X.SX32 R65, R33, R0, 0x2, P5 ;  /* 0x0000000021417211 */ /* 0x000fe200028f16ff */
[----:B---3--:R-:W-:Y:S01]  /*29d40*/  VIADD R25, R23, UR5 ;  /* 0x0000000517197c36 */ /* 0x008fe20008000000 */
[----:B------:R-:W-:Y:S02]  /*29d50*/  LEA R28, P5, R37, R2, 0x2 ;  /* 0x00000002251c7211 */ /* 0x000fe400078a10ff */
[-C--:B------:R-:W-:Y:S01]  /*29d60*/  LEA.HI.X.SX32 R33, R39, R0.reuse, 0x2, P1 ;  /* 0x0000000027217211 */ /* 0x080fe200008f16ff */
[----:B------:R-:W-:Y:S01]  /*29d70*/  STL.64 [R1+0x1a0], R64 ;  /* 0x0001a04001007387 */ /* 0x000fe20000100a00 */
[----:B------:R-:W-:Y:S01]  /*29d80*/  LEA.HI.X.SX32 R29, R37, R0, 0x2, P5 ;  /* 0x00000000251d7211 */ /* 0x000fe200028f16ff */
[----:B-1----:R-:W-:Y:S01]  /*29d90*/  VIADD R27, R25, UR5 ;  /* 0x00000005191b7c36 */ /* 0x002fe20008000000 */
[----:B------:R-:W-:-:S03]  /*29da0*/  LEA R30, P5, R41, R2, 0x2 ;  /* 0x00000002291e7211 */ /* 0x000fc600078a10ff */
[----:B------:R1:W-:Y:S01]  /*29db0*/  STL.64 [R1+0x190], R28 ;  /* 0x0001901c01007387 */ /* 0x0003e20000100a00 */
[----:B------:R-:W-:Y:S02]  /*29dc0*/  LEA.HI.X.SX32 R31, R41, R0, 0x2, P5 ;  /* 0x00000000291f7211 */ /* 0x000fe400028f16ff */
[C---:B------:R-:W-:Y:S01]  /*29dd0*/  LEA R36, P5, R5.reuse, R2, 0x2 ;  /* 0x0000000205247211 */ /* 0x040fe200078a10ff */
[----:B------:R2:W-:Y:S03]  /*29de0*/  STL.64 [R1+0x188], R32 ;  /* 0x0001882001007387 */ /* 0x0005e60000100a00 */
[----:B------:R-:W-:Y:S01]  /*29df0*/  LEA.HI.X.SX32 R37, R5, R0, 0x2, P5 ;  /* 0x0000000005257211 */ /* 0x000fe200028f16ff */
[----:B------:R3:W-:Y:S01]  /*29e00*/  STL.64 [R1+0x180], R30 ;  /* 0x0001801e01007387 */ /* 0x0007e20000100a00 */
[----:B-1----:R-:W-:Y:S01]  /*29e10*/  VIADD R29, R27, UR5 ;  /* 0x000000051b1d7c36 */ /* 0x002fe20008000000 */
[----:B--2---:R-:W-:-:S04]  /*29e20*/  LEA R32, P1, R43, R2, 0x2 ;  /* 0x000000022b207211 */ /* 0x004fc800078210ff */
[----:B------:R-:W-:Y:S01]  /*29e30*/  LEA.HI.X.SX32 R33, R43, R0, 0x2, P1 ;  /* 0x000000002b217211 */ /* 0x000fe200008f16ff */
[----:B---3--:R-:W-:Y:S01]  /*29e40*/  VIADD R31, R29, UR5 ;  /* 0x000000051d1f7c36 */ /* 0x008fe20008000000 */
[----:B------:R-:W-:-:S03]  /*29e50*/  LEA R34, P1, R45, R2, 0x2 ;  /* 0x000000022d227211 */ /* 0x000fc600078210ff */
[----:B------:R1:W-:Y:S01]  /*29e60*/  STL.64 [R1+0x178], R32 ;  /* 0x0001782001007387 */ /* 0x0003e20000100a00 */
[----:B------:R-:W-:-:S03]  /*29e70*/  LEA.HI.X.SX32 R35, R45, R0, 0x2, P1 ;  /* 0x000000002d237211 */ /* 0x000fc600008f16ff */
[----:B------:R2:W-:Y:S04]  /*29e80*/  STL.64 [R1+0x170], R36 ;  /* 0x0001702401007387 */ /* 0x0005e80000100a00 */
[----:B------:R3:W-:Y:S01]  /*29e90*/  STL.64 [R1+0x168], R34 ;  /* 0x0001682201007387 */ /* 0x0007e20000100a00 */
[----:B-1----:R-:W-:Y:S01]  /*29ea0*/  VIADD R33, R31, UR5 ;  /* 0x000000051f217c36 */ /* 0x002fe20008000000 */
[----:B--2---:R-:W-:-:S03]  /*29eb0*/  LEA R36, P5, R7, R2, 0x2 ;  /* 0x0000000207247211 */ /* 0x004fc600078a10ff */
[----:B------:R-:W-:Y:S01]  /*29ec0*/  VIADD R5, R33, UR5 ;  /* 0x0000000521057c36 */ /* 0x000fe20008000000 */
[----:B---3--:R-:W-:Y:S02]  /*29ed0*/  LEA R34, P1, R9, R2, 0x2 ;  /* 0x0000000209227211 */ /* 0x008fe400078210ff */
[-C--:B------:R-:W-:Y:S01]  /*29ee0*/  LEA.HI.X.SX32 R37, R7, R0.reuse, 0x2, P5 ;  /* 0x0000000007257211 */ /* 0x080fe200028f16ff */
[----:B------:R-:W-:Y:S01]  /*29ef0*/  VIADD R7, R5, UR5 ;  /* 0x0000000505077c36 */ /* 0x000fe20008000000 */
[----:B------:R-:W-:-:S03]  /*29f00*/  LEA.HI.X.SX32 R35, R9, R0, 0x2, P1 ;  /* 0x0000000009237211 */ /* 0x000fc600008f16ff */
[----:B------:R1:W-:Y:S01]  /*29f10*/  STL.64 [R1+0x160], R36 ;  /* 0x0001602401007387 */ /* 0x0003e20000100a00 */
[----:B------:R-:W-:-:S03]  /*29f20*/  VIADD R9, R7, UR5 ;  /* 0x0000000507097c36 */ /* 0x000fc60008000000 */
[----:B------:R2:W-:Y:S01]  /*29f30*/  STL.64 [R1+0x158], R34 ;  /* 0x0001582201007387 */ /* 0x0005e20000100a00 */
[-C--:B-1----:R-:W-:Y:S02]  /*29f40*/  LEA R36, P5, R47, R2.reuse, 0x2 ;  /* 0x000000022f247211 */ /* 0x082fe400078a10ff */
[----:B--2---:R-:W-:Y:S02]  /*29f50*/  LEA R34, P1, R11, R2, 0x2 ;  /* 0x000000020b227211 */ /* 0x004fe400078210ff */
[-C--:B------:R-:W-:Y:S02]  /*29f60*/  LEA.HI.X.SX32 R37, R47, R0.reuse, 0x2, P5 ;  /* 0x000000002f257211 */ /* 0x080fe400028f16ff */
[----:B------:R-:W-:Y:S01]  /*29f70*/  LEA.HI.X.SX32 R35, R11, R0, 0x2, P1 ;  /* 0x000000000b237211 */ /* 0x000fe200008f16ff */
[----:B------:R-:W-:Y:S02]  /*29f80*/  VIADD R11, R9, UR5 ;  /* 0x00000005090b7c36 */ /* 0x000fe40008000000 */
[----:B------:R1:W-:Y:S04]  /*29f90*/  STL.64 [R1+0x150], R36 ;  /* 0x0001502401007387 */ /* 0x0003e80000100a00 */
[----:B------:R2:W-:Y:S01]  /*29fa0*/  STL.64 [R1+0x148], R34 ;  /* 0x0001482201007387 */ /* 0x0005e20000100a00 */
[----:B-1----:R-:W-:-:S02]  /*29fb0*/  LEA R36, P5, R13, R2, 0x2 ;  /* 0x000000020d247211 */ /* 0x002fc400078a10ff */
[----:B--2---:R-:W-:Y:S02]  /*29fc0*/  LEA R34, P1, R15, R2, 0x2 ;  /* 0x000000020f227211 */ /* 0x004fe400078210ff */
        /* <DEDUP_REMOVED lines=19> */
[----:B------:R1:W-:Y:S04]  /*2a100*/  STL.64 [R1+0x120], R36 ;  /* 0x0001202401007387 */ /* 0x0003e80000100a00 */
[----:B------:R2:W-:Y:S01]  /*2a110*/  STL.64 [R1+0x118], R34 ;  /* 0x0001182201007387 */ /* 0x0005e20000100a00 */
[-C--:B-1----:R-:W-:Y:S02]  /*2a120*/  LEA R36, P5, R25, R2.reuse, 0x2 ;  /* 0x0000000219247211 */ /* 0x082fe400078a10ff */
[----:B--2---:R-:W-:Y:S02]  /*2a130*/  LEA R34, P1, R27, R2, 0x2 ;  /* 0x000000021b227211 */ /* 0x004fe400078210ff */
[----:B------:R-:W-:Y:S02]  /*2a140*/  LEA.HI.X.SX32 R37, R25, R0, 0x2, P5 ;  /* 0x0000000019257211 */ /* 0x000fe400028f16ff */
[----:B------:R-:W-:-:S02]  /*2a150*/  LEA R22, P5, R29, R2, 0x2 ;  /* 0x000000021d167211 */ /* 0x000fc400078a10ff */
[-C--:B------:R-:W-:Y:S01]  /*2a160*/  LEA.HI.X.SX32 R35, R27, R0.reuse, 0x2, P1 ;  /* 0x000000001b237211 */ /* 0x080fe200008f16ff */
[----:B------:R-:W-:Y:S01]  /*2a170*/  STL.64 [R1+0x110], R36 ;  /* 0x0001102401007387 */ /* 0x000fe20000100a00 */
[----:B------:R-:W-:Y:S02]  /*2a180*/  LEA.HI.X.SX32 R23, R29, R0, 0x2, P5 ;  /* 0x000000001d177211 */ /* 0x000fe400028f16ff */
[-C--:B------:R-:W-:Y:S01]  /*2a190*/  LEA R250, P1, R31, R2.reuse, 0x2 ;  /* 0x000000021ffa7211 */ /* 0x080fe200078210ff */
[----:B------:R-:W-:Y:S01]  /*2a1a0*/  STL.64 [R1+0x108], R34 ;  /* 0x0001082201007387 */ /* 0x000fe20000100a00 */
[----:B------:R-:W-:Y:S02]  /*2a1b0*/  LEA R248, P5, R33, R2, 0x2 ;  /* 0x0000000221f87211 */ /* 0x000fe400078a10ff */
[----:B------:R-:W-:Y:S01]  /*2a1c0*/  LEA.HI.X.SX32 R251, R31, R0, 0x2, P1 ;  /* 0x000000001ffb7211 */ /* 0x000fe200008f16ff */
[----:B------:R1:W-:Y:S01]  /*2a1d0*/  STL.64 [R1+0x100], R22 ;  /* 0x0001001601007387 */ /* 0x0003e20000100a00 */
[----:B------:R-:W-:-:S02]  /*2a1e0*/  LEA R246, P1, R5, R2, 0x2 ;  /* 0x0000000205f67211 */ /* 0x000fc400078210ff */
[----:B------:R-:W-:Y:S01]  /*2a1f0*/  LEA.HI.X.SX32 R249, R33, R0, 0x2, P5 ;  /* 0x0000000021f97211 */ /* 0x000fe200028f16ff */
[----:B------:R2:W-:Y:S01]  /*2a200*/  STL.64 [R1+0xa08], R250 ;  /* 0x000a08fa01007387 */ /* 0x0005e20000100a00 */
[----:B------:R-:W-:Y:S02]  /*2a210*/  LEA R244, P5, R7, R2, 0x2 ;  /* 0x0000000207f47211 */ /* 0x000fe400078a10ff */
[----:B------:R-:W-:Y:S01]  /*2a220*/  LEA.HI.X.SX32 R247, R5, R0, 0x2, P1 ;  /* 0x0000000005f77211 */ /* 0x000fe200008f16ff */
[----:B------:R3:W-:Y:S01]  /*2a230*/  STL.64 [R1+0xa10], R248 ;  /* 0x000a10f801007387 */ /* 0x0007e20000100a00 */
[----:B------:R-:W-:Y:S02]  /*2a240*/  LEA R242, P1, R9, R2, 0x2 ;  /* 0x0000000209f27211 */ /* 0x000fe400078210ff */
[----:B------:R-:W-:Y:S01]  /*2a250*/  LEA.HI.X.SX32 R245, R7, R0, 0x2, P5 ;  /* 0x0000000007f57211 */ /* 0x000fe200028f16ff */
[----:B-1----:R-:W-:Y:S01]  /*2a260*/  VIADD R23, R21, UR5 ;  /* 0x0000000515177c36 */ /* 0x002fe20008000000 */
[----:B------:R-:W-:Y:S01]  /*2a270*/  LEA R240, P5, R11, R2, 0x2 ;  /* 0x000000020bf07211 */ /* 0x000fe200078a10ff */
[----:B------:R-:W-:Y:S01]  /*2a280*/  STL [R1+0xa30], R246 ;  /* 0x000a30f601007387 */ /* 0x000fe20000100800 */
[----:B------:R-:W-:Y:S01]  /*2a290*/  LEA.HI.X.SX32 R243, R9, R0, 0x2, P1 ;  /* 0x0000000009f37211 */ /* 0x000fe200008f16ff */
[----:B------:R-:W-:Y:S01]  /*2a2a0*/  VIADD R25, R23, UR5 ;  /* 0x0000000517197c36 */ /* 0x000fe20008000000 */
[----:B------:R-:W-:Y:S01]  /*2a2b0*/  LEA R238, P1, R13, R2, 0x2 ;  /* 0x000000020dee7211 */ /* 0x000fe200078210ff */
[----:B------:R-:W-:Y:S01]  /*2a2c0*/  STL [R1+0xa00], R247 ;  /* 0x000a00f701007387 */ /* 0x000fe20000100800 */
[----:B------:R-:W-:Y:S01]  /*2a2d0*/  LEA.HI.X.SX32 R241, R11, R0, 0x2, P5 ;  /* 0x000000000bf17211 */ /* 0x000fe200028f16ff */
[----:B--2---:R-:W-:Y:S01]  /*2a2e0*/  IMAD.MOV.U32 R251, RZ, RZ, R20 ;  /* 0x000000fffffb7224 */ /* 0x004fe200078e0014 */
[----:B------:R-:W-:Y:S01]  /*2a2f0*/  IADD3 R5, PT, PT, R25, UR5, RZ ;  /* 0x0000000519057c10 */ /* 0x000fe2000fffe0ff */
[----:B------:R1:W-:Y:S01]  /*2a300*/  STL [R1+0x9fc], R245 ;  /* 0x0009fcf501007387 */ /* 0x0003e20000100800 */
[----:B------:R-:W-:Y:S01]  /*2a310*/  LEA R236, P5, R15, R2, 0x2 ;  /* 0x000000020fec7211 */ /* 0x000fe200078a10ff */
[----:B---3--:R-:W-:Y:S01]  /*2a320*/  IMAD.MOV.U32 R248, RZ, RZ, R56 ;  /* 0x000000fffff87224 */ /* 0x008fe200078e0038 */
[----:B------:R-:W-:Y:S01]  /*2a330*/  LEA.HI.X.SX32 R239, R13, R0, 0x2, P1 ;  /* 0x000000000def7211 */ /* 0x000fe200008f16ff */
[----:B------:R-:W-:Y:S01]  /*2a340*/  VIADD R7, R5, UR5 ;  /* 0x0000000505077c36 */ /* 0x000fe20008000000 */
[----:B------:R-:W-:Y:S01]  /*2a350*/  LEA R234, P1, R17, R2, 0x2 ;  /* 0x0000000211ea7211 */ /* 0x000fe200078210ff */
[----:B------:R-:W-:Y:S01]  /*2a360*/  STL [R1+0x9f8], R243 ;  /* 0x0009f8f301007387 */ /* 0x000fe20000100800 */
[----:B------:R-:W-:Y:S01]  /*2a370*/  LEA.HI.X.SX32 R237, R15, R0, 0x2, P5 ;  /* 0x000000000fed7211 */ /* 0x000fe200028f16ff */
[----:B------:R-:W-:Y:S01]  /*2a380*/  VIADD R9, R7, UR5 ;  /* 0x0000000507097c36 */ /* 0x000fe20008000000 */
[----:B------:R-:W-:Y:S01]  /*2a390*/  LEA R232, P5, R19, R2, 0x2 ;  /* 0x0000000213e87211 */ /* 0x000fe200078a10ff */
[----:B------:R2:W-:Y:S01]  /*2a3a0*/  STL [R1+0x9f4], R241 ;  /* 0x0009f4f101007387 */ /* 0x0005e20000100800 */
[----:B------:R-:W-:Y:S01]  /*2a3b0*/  LEA.HI.X.SX32 R235, R17, R0, 0x2, P1 ;  /* 0x0000000011eb7211 */ /* 0x000fe200008f16ff */
[----:B------:R-:W-:Y:S01]  /*2a3c0*/  VIADD R11, R9, UR5 ;  /* 0x00000005090b7c36 */ /* 0x000fe20008000000 */
[----:B------:R-:W-:Y:S01]  /*2a3d0*/  LEA R230, P1, R21, R2, 0x2 ;  /* 0x0000000215e67211 */ /* 0x000fe200078210ff */
[----:B------:R3:W-:Y:S01]  /*2a3e0*/  STL [R1+0xa48], R240 ;  /* 0x000a48f001007387 */ /* 0x0007e20000100800 */
[----:B------:R-:W-:Y:S01]  /*2a3f0*/  LEA.HI.X.SX32 R233, R19, R0, 0x2, P5 ;  /* 0x0000000013e97211 */ /* 0x000fe200028f16ff */
[----:B------:R-:W-:Y:S01]  /*2a400*/  VIADD R13, R11, UR5 ;  /* 0x000000050b0d7c36 */ /* 0x000fe20008000000 */
[----:B------:R-:W-:Y:S01]  /*2a410*/  LEA R228, P5, R23, R2, 0x2 ;  /* 0x0000000217e47211 */ /* 0x000fe200078a10ff */
[----:B-1----:R-:W-:Y:S01]  /*2a420*/  IMAD.MOV.U32 R245, RZ, RZ, R18 ;  /* 0x000000fffff57224 */ /* 0x002fe200078e0012 */
[----:B------:R-:W-:Y:S01]  /*2a430*/  LEA.HI.X.SX32 R231, R21, R0, 0x2, P1 ;  /* 0x0000000015e77211 */ /* 0x000fe200008f16ff */
[----:B------:R-:W-:Y:S01]  /*2a440*/  VIADD R15, R13, UR5 ;  /* 0x000000050d0f7c36 */ /* 0x000fe20008000000 */
[----:B------:R-:W-:Y:S01]  /*2a450*/  LEA R226, P1, R25, R2, 0x2 ;  /* 0x0000000219e27211 */ /* 0x000fe200078210ff */
[----:B--2---:R-:W-:Y:S01]  /*2a460*/  IMAD.MOV.U32 R241, RZ, RZ, R63 ;  /* 0x000000fffff17224 */ /* 0x004fe200078e003f */
[----:B------:R-:W-:Y:S01]  /*2a470*/  LEA.HI.X.SX32 R229, R23, R0, 0x2, P5 ;  /* 0x0000000017e57211 */ /* 0x000fe200028f16ff */
[----:B------:R-:W-:Y:S01]  /*2a480*/  VIADD R17, R15, UR5 ;  /* 0x000000050f117c36 */ /* 0x000fe20008000000 */
[----:B------:R-:W-:Y:S01]  /*2a490*/  LEA R224, P5, R5, R2, 0x2 ;  /* 0x0000000205e07211 */ /* 0x000fe200078a10ff */
[----:B---3--:R-:W-:Y:S01]  /*2a4a0*/  IMAD.MOV.U32 R240, RZ, RZ, R62 ;  /* 0x000000fffff07224 */ /* 0x008fe200078e003e */
[----:B------:R-:W-:Y:S01]  /*2a4b0*/  LEA.HI.X.SX32 R227, R25, R0, 0x2, P1 ;  /* 0x0000000019e37211 */ /* 0x000fe200008f16ff */
[----:B------:R-:W-:Y:S01]  /*2a4c0*/  IMAD.MOV.U32 R243, RZ, RZ, R16 ;  /* 0x000000fffff37224 */ /* 0x000fe200078e0010 */
[----:B------:R-:W-:Y:S01]  /*2a4d0*/  LEA R222, P1, R7, R2, 0x2 ;  /* 0x0000000207de7211 */ /* 0x000fe200078210ff */
[----:B------:R-:W-:Y:S01]  /*2a4e0*/  IMAD.MOV.U32 R249, RZ, RZ, R57 ;  /* 0x000000fffff97224 */ /* 0x000fe200078e0039 */
[----:B------:R-:W-:Y:S01]  /*2a4f0*/  LEA.HI.X.SX32 R225, R5, R0, 0x2, P5 ;  /* 0x0000000005e17211 */ /* 0x000fe200028f16ff */
[----:B------:R-:W-:Y:S01]  /*2a500*/  VIADD R5, R17, UR5 ;  /* 0x0000000511057c36 */ /* 0x000fe20008000000 */
[----:B------:R-:W-:Y:S01]  /*2a510*/  LEA R220, P5, R9, R2, 0x2 ;  /* 0x0000000209dc7211 */ /* 0x000fe200078a10ff */
[----:B------:R-:W-:Y:S01]  /*2a520*/  STL.64 [R1+0xa50], R240 ;  /* 0x000a50f001007387 */ /* 0x000fe20000100a00 */
        /* <DEDUP_REMOVED lines=11> */
[----:B------:R-:W-:Y:S01]  /*2a5e0*/  STL [R1+0x9e8], R235 ;  /* 0x0009e8eb01007387 */ /* 0x000fe20000100800 */
[----:B------:R-:W-:Y:S01]  /*2a5f0*/  LEA.HI.X.SX32 R217, R13, R0, 0x2, P5 ;  /* 0x000000000dd97211 */ /* 0x000fe200028f16ff */
[----:B------:R-:W-:Y:S01]  /*2a600*/  VIADD R13, R11, UR5 ;  /* 0x000000050b0d7c36 */ /* 0x000fe20008000000 */
[----:B------:R-:W-:Y:S01]  /*2a610*/  LEA R212, P5, R17, R2, 0x2 ;  /* 0x0000000211d47211 */ /* 0x000fe200078a10ff */
[----:B------:R-:W-:Y:S01]  /*2a620*/  STL [R1+0xa18], R234 ;  /* 0x000a18ea01007387 */ /* 0x000fe20000100800 */
[----:B------:R-:W-:Y:S01]  /*2a630*/  LEA.HI.X.SX32 R215, R15, R0, 0x2, P1 ;  /* 0x000000000fd77211 */ /* 0x000fe200008f16ff */
[----:B-1----:R-:W-:Y:S01]  /*2a640*/  IMAD.MOV.U32 R237, RZ, RZ, R6 ;  /* 0x000000ffffed7224 */ /* 0x002fe200078e0006 */
[----:B------:R-:W-:Y:S01]  /*2a650*/  LEA R210, P1, R5, R2, 0x2 ;  /* 0x0000000205d27211 */ /* 0x000fe200078210ff */
[----:B------:R-:W-:Y:S01]  /*2a660*/  STL [R1+0x9e4], R233 ;  /* 0x0009e4e901007387 */ /* 0x000fe20000100800 */
[----:B------:R-:W-:Y:S01]  /*2a670*/  LEA.HI.X.SX32 R213, R17, R0, 0x2, P5 ;  /* 0x0000000011d57211 */ /* 0x000fe200028f16ff */
[----:B------:R-:W-:Y:S01]  /*2a680*/  IMAD.MOV.U32 R240, RZ, RZ, R48 ;  /* 0x000000fffff07224 */ /* 0x000fe200078e0030 */
[----:B------:R-:W-:Y:S01]  /*2a690*/  LEA R208, P5, R7, R2, 0x2 ;  /* 0x0000000207d07211 */ /* 0x000fe200078a10ff */
[----:B------:R-:W-:Y:S01]  /*2a6a0*/  STL.64 [R1+0xa20], R230 ;  /* 0x000a20e601007387 */ /* 0x000fe20000100a00 */
[-C--:B------:R-:W-:Y:S01]  /*2a6b0*/  LEA.HI.X.SX32 R211, R5, R0.reuse, 0x2, P1 ;  /* 0x0000000005d37211 */ /* 0x080fe200008f16ff */
[----:B------:R-:W-:Y:S01]  /*2a6c0*/  VIADD R5, R13, UR5 ;  /* 0x000000050d057c36 */ /* 0x000fe20008000000 */
[----:B------:R-:W-:Y:S01]  /*2a6d0*/  LEA.HI.X.SX32 R209, R7, R0, 0x2, P5 ;  /* 0x0000000007d17211 */ /* 0x000fe200028f16ff */
[----:B------:R1:W-:Y:S01]  /*2a6e0*/  STL.64 [R1+0xa28], R228 ;  /* 0x000a28e401007387 */ /* 0x0003e20000100a00 */
[-C--:B------:R-:W-:Y:S01]  /*2a6f0*/  LEA R206, P1, R9, R2.reuse, 0x2 ;  /* 0x0000000209ce7211 */ /* 0x080fe200078210ff */
[----:B------:R-:W-:Y:S01]  /*2a700*/  VIADD R7, R5, UR5 ;  /* 0x0000000505077c36 */ /* 0x000fe20008000000 */
[----:B------:R-:W-:Y:S01]  /*2a710*/  LEA R204, P5, R11, R2, 0x2 ;  /* 0x000000020bcc7211 */ /* 0x000fe200078a10ff */
[----:B------:R2:W-:Y:S01]  /*2a720*/  STL.64 [R1+0xa38], R226 ;  /* 0x000a38e201007387 */ /* 0x0005e20000100a00 */
[-C--:B------:R-:W-:Y:S01]  /*2a730*/  LEA.HI.X.SX32 R207, R9, R0.reuse, 0x2, P1 ;  /* 0x0000000009cf7211 */ /* 0x080fe200008f16ff */
[----:B------:R-:W-:Y:S01]  /*2a740*/  VIADD R252, R7, UR5 ;  /* 0x0000000507fc7c36 */ /* 0x000fe20008000000 */
[----:B------:R-:W-:Y:S01]  /*2a750*/  LEA.HI.X.SX32 R205, R11, R0, 0x2, P5 ;  /* 0x000000000bcd7211 */ /* 0x000fe200028f16ff */
[----:B------:R-:W-:Y:S01]  /*2a760*/  IMAD.MOV.U32 R241, RZ, RZ, R49 ;  /* 0x000000fffff17224 */ /* 0x000fe200078e0031 */
[-C--:B------:R-:W-:Y:S01]  /*2a770*/  LEA R202, P1, R13, R2.reuse, 0x2 ;  /* 0x000000020dca7211 */ /* 0x080fe200078210ff */
[----:B------:R3:W-:Y:S01]  /*2a780*/  STL.64 [R1+0xa40], R224 ;  /* 0x000a40e001007387 */ /* 0x0007e20000100a00 */
[----:B------:R-:W-:Y:S01]  /*2a790*/  LEA R200, P5, R5, R2, 0x2 ;  /* 0x0000000205c87211 */ /* 0x000fe200078a10ff */
[----:B-1----:R-:W-:Y:S01]  /*2a7a0*/  IMAD.MOV.U32 R228, RZ, RZ, R60 ;  /* 0x000000ffffe47224 */ /* 0x002fe200078e003c */
[-C--:B------:R-:W-:Y:S01]  /*2a7b0*/  LEA.HI.X.SX32 R203, R13, R0.reuse, 0x2, P1 ;  /* 0x000000000dcb7211 */ /* 0x080fe200008f16ff */
[----:B------:R-:W-:Y:S01]  /*2a7c0*/  IMAD.MOV.U32 R229, RZ, RZ, R61 ;  /* 0x000000ffffe57224 */ /* 0x000fe200078e003d */
[----:B------:R-:W-:Y:S01]  /*2a7d0*/  LEA.HI.X.SX32 R201, R5, R0, 0x2, P5 ;  /* 0x0000000005c97211 */ /* 0x000fe200028f16ff */
[----:B------:R-:W-:Y:S01]  /*2a7e0*/  VIADD R5, R3, 0x5 ;  /* 0x0000000503057836 */ /* 0x000fe20000000000 */
[CC--:B------:R-:W-:Y:S01]  /*2a7f0*/  LEA R198, P1, R7.reuse, R2.reuse, 0x2 ;  /* 0x0000000207c67211 */ /* 0x0c0fe200078210ff */
[----:B--2---:R-:W-:Y:S01]  /*2a800*/  IMAD.MOV.U32 R226, RZ, RZ, R58 ;  /* 0x000000ffffe27224 */ /* 0x004fe200078e003a */
[C---:B------:R-:W-:Y:S01]  /*2a810*/  LEA R196, P5, R252.reuse, R2, 0x2 ;  /* 0x00000002fcc47211 */ /* 0x040fe200078a10ff */
[----:B------:R-:W-:Y:S01]  /*2a820*/  IMAD.MOV.U32 R227, RZ, RZ, R59 ;  /* 0x000000ffffe37224 */ /* 0x000fe200078e003b */
[-C--:B------:R-:W-:Y:S01]  /*2a830*/  LEA.HI.X.SX32 R199, R7, R0.reuse, 0x2, P1 ;  /* 0x0000000007c77211 */ /* 0x080fe200008f16ff */
[----:B------:R-:W-:Y:S01]  /*2a840*/  IMAD.MOV.U32 R234, RZ, RZ, R54 ;  /* 0x000000ffffea7224 */ /* 0x000fe200078e0036 */
[----:B------:R-:W-:Y:S01]  /*2a850*/  LEA.HI.X.SX32 R197, R252, R0, 0x2, P5 ;  /* 0x00000000fcc57211 */ /* 0x000fe200028f16ff */
[----:B------:R-:W-:Y:S01]  /*2a860*/  IMAD.MOV.U32 R235, RZ, RZ, R55 ;  /* 0x000000ffffeb7224 */ /* 0x000fe200078e0037 */
[----:B------:R-:W-:Y:S01]  /*2a870*/  MOV R247, R8 ;  /* 0x0000000800f77202 */ /* 0x000fe20000000f00 */
[----:B------:R-:W-:Y:S01]  /*2a880*/  IMAD.MOV.U32 R239, RZ, RZ, R14 ;  /* 0x000000ffffef7224 */ /* 0x000fe200078e000e */
[----:B------:R-:W-:Y:S01]  /*2a890*/  ISETP.LT.AND P1, PT, R4, UR18, !P0 ;  /* 0x0000001204007c0c */ /* 0x000fe2000c721270 */
[----:B------:R-:W-:Y:S01]  /*2a8a0*/  IMAD.MOV.U32 R246, RZ, RZ, R12 ;  /* 0x000000fffff67224 */ /* 0x000fe200078e000c */
[----:B------:R-:W-:Y:S01]  /*2a8b0*/  ISETP.LT.AND P5, PT, R5, UR19, !P0 ;  /* 0x0000001305007c0c */ /* 0x000fe2000c7a1270 */
[----:B------:R-:W-:-:S02]  /*2a8c0*/  IMAD.MOV.U32 R250, RZ, RZ, R10 ;  /* 0x000000fffffa7224 */ /* 0x000fc400078e000a */
[----:B---3--:R-:W-:Y:S02]  /*2a8d0*/  IMAD.MOV.U32 R224, RZ, RZ, R52 ;  /* 0x000000ffffe07224 */ /* 0x008fe400078e0034 */
[----:B------:R-:W-:Y:S02]  /*2a8e0*/  IMAD.MOV.U32 R225, RZ, RZ, R53 ;  /* 0x000000ffffe17224 */ /* 0x000fe400078e0035 */
[----:B------:R-:W-:Y:S02]  /*2a8f0*/  IMAD.MOV.U32 R230, RZ, RZ, R50 ;  /* 0x000000ffffe67224 */ /* 0x000fe400078e0032 */
[----:B------:R-:W-:Y:S02]  /*2a900*/  IMAD.MOV.U32 R231, RZ, RZ, R51 ;  /* 0x000000ffffe77224 */ /* 0x000fe400078e0033 */
[----:B------:R-:W1:Y:S01]  /*2a910*/  LDTM.x64 R4, tmem[UR9+0xc0] ;  /* 0x0000c009000479ee */ /* 0x000e620008340000 */
[----:B------:R-:W-:Y:S01]  /*2a920*/  NOP ;  /* 0x0000000000007918 */ /* 0x000fe20000000000 */
[----:B------:R2:W-:Y:S01]  /*2a930*/  @P4 STG.E desc[UR22][R240.64], R237 ;  /* 0x000000edf0004986 */ /* 0x0005e2000c101916 */
[----:B------:R-:W-:Y:S01]  /*2a940*/  VIADD R233, R3, 0x6 ;  /* 0x0000000603e97836 */ /* 0x000fe20000000000 */
[----:B------:R-:W3:Y:S02]  /*2a950*/  LDCU UR9, c[0x0][0x39c] ;  /* 0x00007380ff0977ac */ /* 0x000ee40008000800 */
[----:B--2---:R-:W2:Y:S02]  /*2a960*/  LDL.LU.64 R240, [R1+0xa50] ;  /* 0x000a500001f07983 */ /* 0x004ea40000300a00 */
[----:B------:R-:W-:Y:S01]  /*2a970*/  ISETP.LT.AND P4, PT, R233, UR4, !P0 ;  /* 0x00000004e9007c0c */ /* 0x000fe2000c781270 */
[----:B------:R-:W1:Y:S01]  /*2a980*/  LDCU UR4, c[0x0][0x39c] ;  /* 0x00007380ff0477ac */ /* 0x000e620008000800 */
[----:B------:R3:W-:Y:S04]  /*2a990*/  @P3 STG.E desc[UR22][R224.64], R239 ;  /* 0x000000efe0003986 */ /* 0x0007e8000c101916 */
[----:B------:R4:W-:Y:S04]  /*2a9a0*/  @P6 STG.E desc[UR22][R248.64], R250 ;  /* 0x000000faf8006986 */ /* 0x0009e8000c101916 */
[----:B------:R5:W-:Y:S04]  /*2a9b0*/  @P2 STG.E desc[UR22][R226.64], R243 ;  /* 0x000000f3e2002986 */ /* 0x000be8000c101916 */
[----:B------:R-:W-:Y:S01]  /*2a9c0*/  @P1 STG.E desc[UR22][R228.64], R245 ;  /* 0x000000f5e4001986 */ /* 0x000fe2000c101916 */
[----:B---3--:R-:W-:-:S03]  /*2a9d0*/  VIADD R224, R3, 0x7 ;  /* 0x0000000703e07836 */ /* 0x008fc60000000000 */
[----:B----4-:R-:W3:Y:S02]  /*2a9e0*/  LDL.LU.64 R248, [R1+0x1d0] ;  /* 0x0001d00001f87983 */ /* 0x010ee40000300a00 */
[----:B-1----:R-:W-:Y:S01]  /*2a9f0*/  ISETP.LT.AND P3, PT, R224, UR4, !P0 ;  /* 0x00000004e0007c0c */ /* 0x002fe2000c761270 */
[----:B------:R-:W1:Y:S01]  /*2aa00*/  LDCU UR4, c[0x0][0x39c] ;  /* 0x00007380ff0477ac */ /* 0x000e620008000800 */
[----:B------:R-:W3:Y:S04]  /*2aa10*/  LDL.LU R250, [R1+0x20] ;  /* 0x0000200001fa7983 */ /* 0x000ee80000300800 */
[----:B-----5:R-:W4:Y:S04]  /*2aa20*/  LDL.LU.64 R226, [R1+0x1c8] ;  /* 0x0001c80001e27983 */ /* 0x020f280000300a00 */
[----:B------:R-:W4:Y:S01]  /*2aa30*/  LDL.LU R243, [R1+0x24] ;  /* 0x0000240001f37983 */ /* 0x000f220000300800 */
[----:B------:R-:W-:-:S05]  /*2aa40*/  VIADD R224, R3, 0x8 ;  /* 0x0000000803e07836 */ /* 0x000fca0000000000 */
[----:B-1----:R-:W-:Y:S01]  /*2aa50*/  ISETP.LT.AND P6, PT, R224, UR4, !P0 ;  /* 0x00000004e0007c0c */ /* 0x002fe2000c7c1270 */
[----:B------:R-:W1:Y:S01]  /*2aa60*/  LDCU UR4, c[0x0][0x39c] ;  /* 0x00007380ff0477ac */ /* 0x000e620008000800 */
[----:B--2---:R2:W-:Y:S04]  /*2aa70*/  @P5 STG.E desc[UR22][R240.64], R251 ;  /* 0x000000fbf0005986 */ /* 0x0045e8000c101916 */
[----:B--2---:R-:W2:Y:S04]  /*2aa80*/  LDL.LU.64 R240, [R1+0x1c0] ;  /* 0x0001c00001f07983 */ /* 0x004ea80000300a00 */
[----:B------:R-:W2:Y:S04]  /*2aa90*/  LDL.LU R251, [R1+0x28] ;  /* 0x0000280001fb7983 */ /* 0x000ea80000300800 */
[----:B------:R5:W-:Y:S04]  /*2aaa0*/  @P4 STG.E desc[UR22][R230.64], R247 ;  /* 0x000000f7e6004986 */ /* 0x000be8000c101916 */
[----:B------:R-:W2:Y:S01]  /*2aab0*/  LDL.LU.64 R228, [R1+0x1b8] ;  /* 0x0001b80001e47983 */ /* 0x000ea20000300a00 */
[----:B------:R-:W-:-:S03]  /*2aac0*/  VIADD R224, R3, 0x9 ;  /* 0x0000000903e07836 */ /* 0x000fc60000000000 */
[----:B-----5:R-:W5:Y:S02]  /*2aad0*/  LDL.LU R247, [R1+0x2c] ;  /* 0x00002c0001f77983 */ /* 0x020f640000300800 */
[----:B-1----:R-:W-:Y:S01]  /*2aae0*/  ISETP.LT.AND P2, PT, R224, UR4, !P0 ;  /* 0x00000004e0007c0c */ /* 0x002fe2000c741270 */
[----:B------:R-:W1:Y:S01]  /*2aaf0*/  LDCU UR4, c[0x0][0x39c] ;  /* 0x00007380ff0477ac */ /* 0x000e620008000800 */
[----:B------:R3:W-:Y:S04]  /*2ab00*/  @P3 STG.E desc[UR22][R234.64], R246 ;  /* 0x000000f6ea003986 */ /* 0x0007e8000c101916 */
[----:B------:R-:W5:Y:S01]  /*2ab10*/  LDL.LU.64 R230, [R1+0x1b0] ;  /* 0x0001b00001e67983 */ /* 0x000f620000300a00 */
[----:B------:R-:W-:-:S03]  /*2ab20*/  VIADD R224, R3, 0xa ;  /* 0x0000000a03e07836 */ /* 0x000fc60000000000 */
[----:B---3--:R-:W3:Y:S02]  /*2ab30*/  LDL.LU R246, [R1+0x30] ;  /* 0x0000300001f67983 */ /* 0x008ee40000300800 */
[----:B-1----:R-:W-:Y:S02]  /*2ab40*/  ISETP.LT.AND P1, PT, R224, UR4, !P0 ;  /* 0x00000004e0007c0c */ /* 0x002fe4000c721270 */
[----:B------:R-:W3:Y:S01]  /*2ab50*/  LDL.LU.64 R234, [R1+0x1a8] ;  /* 0x0001a80001ea7983 */ /* 0x000ee20000300a00 */
[----:B------:R-:W1:Y:S03]  /*2ab60*/  LDCU UR4, c[0x0][0x39c] ;  /* 0x00007380ff0477ac */ /* 0x000e660008000800 */
[----:B------:R-:W3:Y:S04]  /*2ab70*/  LDL.LU R245, [R1+0x34] ;  /* 0x0000340001f57983 */ /* 0x000ee80000300800 */
[----:B------:R1:W-:Y:S04]  /*2ab80*/  @P6 STG.E desc[UR22][R248.64], R250 ;  /* 0x000000faf8006986 */ /* 0x0003e8000c101916 */
[----:B----4-:R4:W-:Y:S04]  /*2ab90*/  @P2 STG.E desc[UR22][R226.64], R243 ;  /* 0x000000f3e2002986 */ /* 0x0109e8000c101916 */
[----:B-1----:R-:W3:Y:S04]  /*2aba0*/  LDL.LU.64 R248, [R1+0x1a0] ;  /* 0x0001a00001f87983 */ /* 0x002ee80000300a00 */
[----:B------:R-:W3:Y:S04]  /*2abb0*/  LDL.LU R250, [R1+0x38] ;  /* 0x0000380001fa7983 */ /* 0x000ee80000300800 */
[----:B----4-:R-:W4:Y:S04]  /*2abc0*/  LDL.LU.64 R226, [R1+0x198] ;  /* 0x0001980001e27983 */ /* 0x010f280000300a00 */
[----:B------:R-:W4:Y:S01]  /*2abd0*/  LDL.LU R243, [R1+0x3c] ;  /* 0x00003c0001f37983 */ /* 0x000f220000300800 */
[----:B------:R-:W-:-:S05]  /*2abe0*/  VIADD R224, R3, 0xb ;  /* 0x0000000b03e07836 */ /* 0x000fca0000000000 */
[----:B------:R-:W-:Y:S01]  /*2abf0*/  ISETP.LT.AND P5, PT, R224, UR4, !P0 ;  /* 0x00000004e0007c0c */ /* 0x000fe2000c7a1270 */
[----:B------:R-:W1:Y:S01]  /*2ac00*/  LDCU UR4, c[0x0][0x39c] ;  /* 0x00007380ff0477ac */ /* 0x000e620008000800 */
[C---:B------:R-:W-:Y:S01]  /*2ac10*/  VIADD R224, R3.reuse, 0xc ;  /* 0x0000000c03e07836 */ /* 0x040fe20000000000 */
[----:B--2---:R2:W-:Y:S04]  /*2ac20*/  @P1 STG.E desc[UR22][R240.64], R251 ;  /* 0x000000fbf0001986 */ /* 0x0045e8000c101916 */
[----:B--2---:R-:W2:Y:S04]  /*2ac30*/  LDL.LU.64 R240, [R1+0x190] ;  /* 0x0001900001f07983 */ /* 0x004ea80000300a00 */
[----:B------:R-:W2:Y:S01]  /*2ac40*/  LDL.LU R251, [R1+0x40] ;  /* 0x0000400001fb7983 */ /* 0x000ea20000300800 */
[----:B-1----:R-:W-:Y:S01]  /*2ac50*/  ISETP.LT.AND P4, PT, R224, UR4, !P0 ;  /* 0x00000004e0007c0c */ /* 0x002fe2000c781270 */
[----:B------:R-:W1:Y:S01]  /*2ac60*/  LDCU UR4, c[0x0][0x39c] ;  /* 0x00007380ff0477ac */ /* 0x000e620008000800 */
[----:B------:R-:W-:-:S05]  /*2ac70*/  VIADD R224, R3, 0xd ;  /* 0x0000000d03e07836 */ /* 0x000fca0000000000 */
[----:B-1----:R-:W-:Y:S01]  /*2ac80*/  ISETP.LT.AND P3, PT, R224, UR4, !P0 ;  /* 0x00000004e0007c0c */ /* 0x002fe2000c761270 */
[----:B------:R-:W1:Y:S01]  /*2ac90*/  LDCU UR4, c[0x0][0x39c] ;  /* 0x00007380ff0477ac */ /* 0x000e620008000800 */
[C---:B------:R-:W-:Y:S01]  /*2aca0*/  VIADD R224, R3.reuse, 0xe ;  /* 0x0000000e03e07836 */ /* 0x040fe20000000000 */
[----:B-----5:R5:W-:Y:S04]  /*2acb0*/  @P5 STG.E desc[UR22][R228.64], R247 ;  /* 0x000000f7e4005986 */ /* 0x020be8000c101916 */
[----:B-----5:R-:W5:Y:S01]  /*2acc0*/  LDL.LU.64 R228, [R1+0x188] ;  /* 0x0001880001e47983 */ /* 0x020f620000300a00 */
[----:B-1----:R-:W-:Y:S01]  /*2acd0*/  ISETP.LT.AND P6, PT, R224, UR4, !P0 ;  /* 0x00000004e0007c0c */ /* 0x002fe2000c7c1270 */
[----:B------:R-:W1:Y:S02]  /*2ace0*/  LDCU UR4, c[0x0][0x39c] ;  /* 0x00007380ff0477ac */ /* 0x000e640008000800 */
[----:B------:R-:W5:Y:S01]  /*2acf0*/  LDL.LU R247, [R1+0x44] ;  /* 0x0000440001f77983 */ /* 0x000f620000300800 */
[----:B------:R-:W-:-:S03]  /*2ad00*/  VIADD R224, R3, 0xf ;  /* 0x0000000f03e07836 */ /* 0x000fc60000000000 */
[----:B---3--:R3:W-:Y:S04]  /*2ad10*/  @P4 STG.E desc[UR22][R230.64], R246 ;  /* 0x000000f6e6004986 */ /* 0x0087e8000c101916 */
[----:B---3--:R-:W3:Y:S01]  /*2ad20*/  LDL.LU.64 R230, [R1+0x180] ;  /* 0x0001800001e67983 */ /* 0x008ee20000300a00 */
[----:B-1----:R-:W-:Y:S01]  /*2ad30*/  ISETP.LT.AND P2, PT, R224, UR4, !P0 ;  /* 0x00000004e0007c0c */ /* 0x002fe2000c741270 */
[----:B------:R-:W1:Y:S02]  /*2ad40*/  LDCU UR4, c[0x0][0x39c] ;  /* 0x00007380ff0477ac */ /* 0x000e640008000800 */
[----:B------:R-:W3:Y:S01]  /*2ad50*/  LDL.LU R246, [R1+0x48] ;  /* 0x0000480001f67983 */ /* 0x000ee20000300800 */
[----:B------:R-:W-:-:S03]  /*2ad60*/  VIADD R224, R3, 0x10 ;  /* 0x0000001003e07836 */ /* 0x000fc60000000000 */
[----:B------:R1:W-:Y:S02]  /*2ad70*/  @P3 STG.E desc[UR22][R234.64], R245 ;  /* 0x000000f5ea003986 */ /* 0x0003e4000c101916 */
        /* <DEDUP_REMOVED lines=10> */
[----:B------:R-:W-:-:S03]  /*2ae20*/  VIADD R224, R3, 0x11 ;  /* 0x0000001103e07836 */ /* 0x000fc60000000000 */
[----:B--2---:R1:W-:Y:S04]  /*2ae30*/  @P1 STG.E desc[UR22][R240.64], R251 ;  /* 0x000000fbf0001986 */ /* 0x0043e8000c101916 */
[----:B-1----:R-:W2:Y:S04]  /*2ae40*/  LDL.LU.64 R240, [R1+0x160] ;  /* 0x0001600001f07983 */ /* 0x002ea80000300a00 */
[----:B------:R-:W2:Y:S01]  /*2ae50*/  LDL.LU R251, [R1+0x58] ;  /* 0x0000580001fb7983 */ /* 0x000ea20000300800 */
[----:B------:R-:W-:Y:S01]  /*2ae60*/  ISETP.LT.AND P5, PT, R224, UR4, !P0 ;  /* 0x00000004e0007c0c */ /* 0x000fe2000c7a1270 */
[----:B------:R-:W1:Y:S01]  /*2ae70*/  LDCU UR4, c[0x0][0x39c] ;  /* 0x00007380ff0477ac */ /* 0x000e620008000800 */
[----:B------:R-:W-:-:S05]  /*2ae80*/  VIADD R224, R3, 0x12 ;  /* 0x0000001203e07836 */ /* 0x000fca0000000000 */
[----:B-1----:R-:W-:Y:S01]  /*2ae90*/  ISETP.LT.AND P4, PT, R224, UR4, !P0 ;  /* 0x00000004e0007c0c */ /* 0x002fe2000c781270 */
[----:B------:R-:W1:Y:S01]  /*2aea0*/  LDCU UR4, c[0x0][0x39c] ;  /* 0x00007380ff0477ac */ /* 0x000e620008000800 */
[----:B------:R-:W-:-:S04]  /*2aeb0*/  IADD3 R224, PT, PT, R3, 0x13, RZ ;  /* 0x0000001303e07810 */ /* 0x000fc80007ffe0ff */
        /* <DEDUP_REMOVED lines=21> */
[----:B----4-:R-:W-:Y:S04]  /*2b010*/  @P2 STG.E desc[UR22][R226.64], R243 ;  /* 0x000000f3e2002986 */ /* 0x010fe8000c101916 */
[----:B-1----:R-:W4:Y:S04]  /*2b020*/  LDL.LU.64 R248, [R1+0x140] ;  /* 0x0001400001f87983 */ /* 0x002f280000300a00 */
        /* <DEDUP_REMOVED lines=22> */
[C---:B------:R-:W-:Y:S01]  /*2b190*/  VIADD R224, R3.reuse, 0x1d ;  /* 0x0000001d03e07836 */ /* 0x040fe20000000000 */
[----:B-----5:R5:W-:Y:S04]  /*2b1a0*/  @P5 STG.E desc[UR22][R228.64], R247 ;  /* 0x000000f7e4005986 */ /* 0x020be8000c101916 */
[----:B-1----:R-:W-:Y:S01]  /*2b1b0*/  ISETP.LT.AND P5, PT, R224, UR4, !P0 ;  /* 0x00000004e0007c0c */ /* 0x002fe2000c7a1270 */
[----:B------:R-:W1:Y:S01]  /*2b1c0*/  LDCU UR4, c[0x0][0x39c] ;  /* 0x00007380ff0477ac */ /* 0x000e620008000800 */
[C---:B-----5:R-:W-:Y:S01]  /*2b1d0*/  VIADD R228, R3.reuse, 0x1e ;  /* 0x0000001e03e47836 */ /* 0x060fe20000000000 */
[----:B---3--:R3:W-:Y:S04]  /*2b1e0*/  @P4 STG.E desc[UR22][R230.64], R246 ;  /* 0x000000f6e6004986 */ /* 0x0087e8000c101916 */
[----:B------:R-:W5:Y:S04]  /*2b1f0*/  LDL.LU.64 R224, [R1+0x130] ;  /* 0x0001300001e07983 */ /* 0x000f680000300a00 */
[----:B------:R-:W5:Y:S01]  /*2b200*/  LDL.LU R239, [R1+0x70] ;  /* 0x0000700001ef7983 */ /* 0x000f620000300800 */
[----:B---3--:R-:W-:-:S03]  /*2b210*/  VIADD R230, R3, 0x1f ;  /* 0x0000001f03e67836 */ /* 0x008fc60000000000 */
[----:B------:R-:W3:Y:S01]  /*2b220*/  LDL.LU.64 R226, [R1+0x128] ;  /* 0x0001280001e27983 */ /* 0x000ee20000300a00 */
[----:B-1----:R-:W-:Y:S01]  /*2b230*/  ISETP.LT.AND P4, PT, R228, UR4, !P0 ;  /* 0x00000004e4007c0c */ /* 0x002fe2000c781270 */
[----:B------:R-:W1:Y:S02]  /*2b240*/  LDCU UR4, c[0x0][0x39c] ;  /* 0x00007380ff0477ac */ /* 0x000e640008000800 */
[----:B------:R-:W3:Y:S04]  /*2b250*/  LDL.LU R246, [R1+0x74] ;  /* 0x0000740001f67983 */ /* 0x000ee80000300800 */
[----:B------:R-:W3:Y:S04]  /*2b260*/  LDL.LU.64 R228, [R1+0x120] ;  /* 0x0001200001e47983 */ /* 0x000ee80000300a00 */
[----:B------:R4:W-:Y:S04]  /*2b270*/  @P3 STG.E desc[UR22][R234.64], R245 ;  /* 0x000000f5ea003986 */ /* 0x0009e8000c101916 */
[----:B------:R-:W3:Y:S01]  /*2b280*/  LDL.LU R247, [R1+0x78] ;  /* 0x0000780001f77983 */ /* 0x000ee20000300800 */
[----:B-1----:R-:W-:-:S03]  /*2b290*/  ISETP.LT.AND P3, PT, R230, UR4, !P0 ;  /* 0x00000004e6007c0c */ /* 0x002fc6000c761270 */
[----:B----4-:R1:W-:Y:S01]  /*2b2a0*/  @P6 STG.E desc[UR22][R248.64], R250 ;  /* 0x000000faf8006986 */ /* 0x0103e2000c101916 */
[----:B------:R-:W4:Y:S03]  /*2b2b0*/  LDCU UR4, c[0x0][0x39c] ;  /* 0x00007380ff0477ac */ /* 0x000f260008000800 */
[----:B------:R-:W3:Y:S04]  /*2b2c0*/  LDL.LU.64 R230, [R1+0x118] ;  /* 0x0001180001e67983 */ /* 0x000ee80000300a00 */
[----:B------:R-:W3:Y:S04]  /*2b2d0*/  LDL.LU R245, [R1+0x7c] ;  /* 0x00007c0001f57983 */ /* 0x000ee80000300800 */
[----:B------:R-:W3:Y:S04]  /*2b2e0*/  LDL.LU.64 R234, [R1+0x110] ;  /* 0x0001100001ea7983 */ /* 0x000ee80000300a00 */
[----:B------:R-:W3:Y:S04]  /*2b2f0*/  LDL.LU R243, [R1+0x80] ;  /* 0x0000800001f37983 */ /* 0x000ee80000300800 */
[----:B-1----:R-:W3:Y:S04]  /*2b300*/  LDL.LU.64 R248, [R1+0x108] ;  /* 0x0001080001f87983 */ /* 0x002ee80000300a00 */
[----:B------:R-:W3:Y:S04]  /*2b310*/  LDL.LU R237, [R1+0x84] ;  /* 0x0000840001ed7983 */ /* 0x000ee80000300800 */
[----:B--2---:R1:W-:Y:S04]  /*2b320*/  @P2 STG.E desc[UR22][R240.64], R251 ;  /* 0x000000fbf0002986 */ /* 0x0043e8000c101916 */
[----:B-1----:R-:W2:Y:S04]  /*2b330*/  LDL.LU R240, [R1+0xa48] ;  /* 0x000a480001f07983 */ /* 0x002ea80000300800 */
[----:B------:R-:W2:Y:S04]  /*2b340*/  LDL.LU.64 R250, [R1+0x100] ;  /* 0x0001000001fa7983 */ /* 0x000ea80000300a00 */
[----:B------:R-:W2:Y:S01]  /*2b350*/  LDL.LU R241, [R1+0x88] ;  /* 0x0000880001f17983 */ /* 0x000ea20000300800 */
[----:B------:R-:W-:-:S05]  /*2b360*/  VIADD R233, R3, 0x20 ;  /* 0x0000002003e97836 */ /* 0x000fca0000000000 */
[----:B----4-:R-:W-:Y:S01]  /*2b370*/  ISETP.LT.AND P6, PT, R233, UR4, !P0 ;  /* 0x00000004e9007c0c */ /* 0x010fe2000c7c1270 */
[----:B------:R-:W1:Y:S01]  /*2b380*/  LDCU UR4, c[0x0][0x39c] ;  /* 0x00007380ff0477ac */ /* 0x000e620008000800 */
[----:B------:R-:W-:-:S05]  /*2b390*/  VIADD R233, R3, 0x21 ;  /* 0x0000002103e97836 */ /* 0x000fca0000000000 */
[----:B-1----:R-:W-:Y:S01]  /*2b3a0*/  ISETP.LT.AND P2, PT, R233, UR4, !P0 ;  /* 0x00000004e9007c0c */ /* 0x002fe2000c741270 */
[----:B------:R-:W1:Y:S01]  /*2b3b0*/  LDCU UR4, c[0x0][0x39c] ;  /* 0x00007380ff0477ac */ /* 0x000e620008000800 */
[----:B------:R-:W-:Y:S01]  /*2b3c0*/  VIADD R233, R3, 0x22 ;  /* 0x0000002203e97836 */ /* 0x000fe20000000000 */
[----:B-----5:R4:W-:Y:S04]  /*2b3d0*/  @P1 STG.E desc[UR22][R224.64], R239 ;  /* 0x000000efe0001986 */ /* 0x0209e8000c101916 */
[----:B-1----:R-:W-:Y:S01]  /*2b3e0*/  ISETP.LT.AND P1, PT, R233, UR4, !P0 ;  /* 0x00000004e9007c0c */ /* 0x002fe2000c721270 */
[----:B------:R-:W1:Y:S01]  /*2b3f0*/  LDCU UR4, c[0x0][0x39c] ;  /* 0x00007380ff0477ac */ /* 0x000e620008000800 */
[----:B---3--:R3:W-:Y:S04]  /*2b400*/  @P5 STG.E desc[UR22][R226.64], R246 ;  /* 0x000000f6e2005986 */ /* 0x0087e8000c101916 */
[----:B----4-:R-:W4:Y:S04]  /*2b410*/  LDL.LU.64 R224, [R1+0xa40] ;  /* 0x000a400001e07983 */ /* 0x010f280000300a00 */
[----:B------:R-:W5:Y:S04]  /*2b420*/  LDL.LU R239, [R1+0x8c] ;  /* 0x00008c0001ef7983 */ /* 0x000f680000300800 */
[----:B---3--:R-:W3:Y:S04]  /*2b430*/  LDL.LU.64 R226, [R1+0xa38] ;  /* 0x000a380001e27983 */ /* 0x008ee80000300a00 */
[----:B------:R-:W3:Y:S04]  /*2b440*/  LDL.LU R246, [R1+0xa30] ;  /* 0x000a300001f67983 */ /* 0x000ee80000300800 */
[----:B------:R1:W-:Y:S04]  /*2b450*/  @P4 STG.E desc[UR22][R228.64], R247 ;  /* 0x000000f7e4004986 */ /* 0x0003e8000c101916 */
[----:B------:R1:W-:Y:S04]  /*2b460*/  @P3 STG.E desc[UR22][R230.64], R245 ;  /* 0x000000f5e6003986 */ /* 0x0003e8000c101916 */
[----:B-1----:R-:W3:Y:S04]  /*2b470*/  LDL.LU.64 R228, [R1+0xa28] ;  /* 0x000a280001e47983 */ /* 0x002ee80000300a00 */
[----:B------:R-:W3:Y:S04]  /*2b480*/  LDL.LU R247, [R1+0x90] ;  /* 0x0000900001f77983 */ /* 0x000ee80000300800 */
[----:B------:R-:W3:Y:S04]  /*2b490*/  LDL.LU.64 R230, [R1+0xa20] ;  /* 0x000a200001e67983 */ /* 0x000ee80000300a00 */
[----:B------:R-:W3:Y:S04]  /*2b4a0*/  LDL.LU R245, [R1+0x94] ;  /* 0x0000940001f57983 */ /* 0x000ee80000300800 */
[----:B------:R1:W-:Y:S04]  /*2b4b0*/  @P6 STG.E desc[UR22][R234.64], R243 ;  /* 0x000000f3ea006986 */ /* 0x0003e8000c101916 */
[----:B------:R1:W-:Y:S04]  /*2b4c0*/  @P2 STG.E desc[UR22][R248.64], R237 ;  /* 0x000000edf8002986 */ /* 0x0003e8000c101916 */
[----:B-1----:R-:W3:Y:S04]  /*2b4d0*/  LDL.LU R234, [R1+0xa18] ;  /* 0x000a180001ea7983 */ /* 0x002ee80000300800 */
[----:B------:R-:W3:Y:S04]  /*2b4e0*/  LDL.LU R243, [R1+0x98] ;  /* 0x0000980001f37983 */ /* 0x000ee80000300800 */
[----:B------:R-:W3:Y:S04]  /*2b4f0*/  LDL.LU.64 R248, [R1+0xa10] ;  /* 0x000a100001f87983 */ /* 0x000ee80000300a00 */
[----:B--2---:R1:W-:Y:S04]  /*2b500*/  @P1 STG.E desc[UR22][R250.64], R241 ;  /* 0x000000f1fa001986 */ /* 0x0043e8000c101916 */
[----:B-1----:R-:W5:Y:S01]  /*2b510*/  LDL.LU.64 R250, [R1+0xa08] ;  /* 0x000a080001fa7983 */ /* 0x002f620000300a00 */
[----:B------:R-:W-:-:S03]  /*2b520*/  VIADD R233, R3, 0x23 ;  /* 0x0000002303e97836 */ /* 0x000fc60000000000 */
[----:B------:R-:W2:Y:S02]  /*2b530*/  LDL.LU R241, [R1+0x9c] ;  /* 0x00009c0001f17983 */ /* 0x000ea40000300800 */
[----:B------:R-:W-:Y:S01]  /*2b540*/  ISETP.LT.AND P5, PT, R233, UR4, !P0 ;  /* 0x00000004e9007c0c */ /* 0x000fe2000c7a1270 */
        /* <DEDUP_REMOVED lines=21> */
[----:B-----5:R-:W5:Y:S04]  /*2b6a0*/  LDL.LU R239, [R1+0xa0] ;  /* 0x0000a00001ef7983 */ /* 0x020f680000300800 */
[----:B------:R-:W2:Y:S04]  /*2b6b0*/  LDL.LU R237, [R1+0xa4] ;  /* 0x0000a40001ed7983 */ /* 0x000ea80000300800 */
[----:B------:R-:W2:Y:S04]  /*2b6c0*/  LDL.LU R235, [R1+0xa8] ;  /* 0x0000a80001eb7983 */ /* 0x000ea80000300800 */
[----:B------:R-:W2:Y:S04]  /*2b6d0*/  LDL.LU R233, [R1+0xac] ;  /* 0x0000ac0001e97983 */ /* 0x000ea80000300800 */
[----:B------:R-:W2:Y:S04]  /*2b6e0*/  LDL.LU R251, [R1+0xfc] ;  /* 0x0000fc0001fb7983 */ /* 0x000ea80000300800 */
[----:B---3--:R-:W3:Y:S01]  /*2b6f0*/  LDL.LU R247, [R1+0xa00] ;  /* 0x000a000001f77983 */ /* 0x008ee20000300800 */
[----:B------:R-:W-:-:S03]  /*2b700*/  VIADD R250, R3, 0x2a ;  /* 0x0000002a03fa7836 */ /* 0x000fc60000000000 */
[----:B------:R-:W2:Y:S02]  /*2b710*/  LDL.LU R249, [R1+0xf8] ;  /* 0x0000f80001f97983 */ /* 0x000ea40000300800 */
[----:B-1----:R-:W-:Y:S01]  /*2b720*/  ISETP.LT.AND P4, PT, R250, UR4, !P0 ;  /* 0x00000004fa007c0c */ /* 0x002fe2000c781270 */
[----:B------:R-:W1:Y:S01]  /*2b730*/  LDCU UR4, c[0x0][0x39c] ;  /* 0x00007380ff0477ac */ /* 0x000e620008000800 */
[----:B------:R-:W2:Y:S04]  /*2b740*/  LDL.LU R250, [R1+0xf4] ;  /* 0x0000f40001fa7983 */ /* 0x000ea80000300800 */
[----:B---3--:R3:W-:Y:S04]  /*2b750*/  @P3 STG.E desc[UR22][R246.64], R245 ;  /* 0x000000f5f6003986 */ /* 0x0087e8000c101916 */
[----:B---3--:R-:W3:Y:S01]  /*2b760*/  LDL.LU R245, [R1+0x9fc] ;  /* 0x0009fc0001f57983 */ /* 0x008ee20000300800 */
[----:B------:R-:W-:-:S03]  /*2b770*/  VIADD R248, R3, 0x2b ;  /* 0x0000002b03f87836 */ /* 0x000fc60000000000 */
[----:B------:R-:W2:Y:S02]  /*2b780*/  LDL.LU R247, [R1+0xf0] ;  /* 0x0000f00001f77983 */ /* 0x000ea40000300800 */
[----:B-1----:R-:W-:Y:S01]  /*2b790*/  ISETP.LT.AND P3, PT, R248, UR4, !P0 ;  /* 0x00000004f8007c0c */ /* 0x002fe2000c761270 */
[----:B------:R-:W1:Y:S01]  /*2b7a0*/  LDCU UR4, c[0x0][0x39c] ;  /* 0x00007380ff0477ac */ /* 0x000e620008000800 */
[----:B------:R-:W2:Y:S04]  /*2b7b0*/  LDL.LU R248, [R1+0xec] ;  /* 0x0000ec0001f87983 */ /* 0x000ea80000300800 */
[----:B---3--:R3:W-:Y:S04]  /*2b7c0*/  @P6 STG.E desc[UR22][R244.64], R243 ;  /* 0x000000f3f4006986 */ /* 0x0087e8000c101916 */
[----:B---3--:R-:W2:Y:S01]  /*2b7d0*/  LDL.LU R243, [R1+0x9f8] ;  /* 0x0009f80001f37983 */ /* 0x008ea20000300800 */
[----:B------:R-:W-:-:S03]  /*2b7e0*/  VIADD R246, R3, 0x2c ;  /* 0x0000002c03f67836 */ /* 0x000fc60000000000 */
[----:B------:R-:W3:Y:S02]  /*2b7f0*/  LDL.LU R245, [R1+0xe8] ;  /* 0x0000e80001f57983 */ /* 0x000ee40000300800 */
[----:B-1----:R-:W-:Y:S01]  /*2b800*/  ISETP.LT.AND P6, PT, R246, UR4, !P0 ;  /* 0x00000004f6007c0c */ /* 0x002fe2000c7c1270 */
[----:B------:R-:W1:Y:S01]  /*2b810*/  LDCU UR4, c[0x0][0x39c] ;  /* 0x00007380ff0477ac */ /* 0x000e620008000800 */
[----:B------:R-:W3:Y:S04]  /*2b820*/  LDL.LU R246, [R1+0xe4] ;  /* 0x0000e40001f67983 */ /* 0x000ee80000300800 */
[----:B--2---:R2:W-:Y:S04]  /*2b830*/  @P2 STG.E desc[UR22][R242.64], R241 ;  /* 0x000000f1f2002986 */ /* 0x0045e8000c101916 */
[----:B--2---:R-:W5:Y:S01]  /*2b840*/  LDL.LU R241, [R1+0x9f4] ;  /* 0x0009f40001f17983 */ /* 0x004f620000300800 */
[----:B------:R-:W-:-:S03]  /*2b850*/  IADD3 R244, PT, PT, R3, 0x2d, RZ ;  /* 0x0000002d03f47810 */ /* 0x000fc60007ffe0ff */
[----:B------:R-:W2:Y:S01]  /*2b860*/  LDL.LU R243, [R1+0xe0] ;  /* 0x0000e00001f37983 */ /* 0x000ea20000300800 */
[----:B-1----:R-:W-:Y:S01]  /*2b870*/  ISETP.LT.AND P2, PT, R244, UR4, !P0 ;  /* 0x00000004f4007c0c */ /* 0x002fe2000c741270 */
[----:B------:R-:W1:Y:S02]  /*2b880*/  LDCU UR4, c[0x0][0x39c] ;  /* 0x00007380ff0477ac */ /* 0x000e640008000800 */
[----:B------:R-:W2:Y:S04]  /*2b890*/  LDL.LU R244, [R1+0xdc] ;  /* 0x0000dc0001f47983 */ /* 0x000ea80000300800 */
[----:B-----5:R5:W-:Y:S04]  /*2b8a0*/  @P1 STG.E desc[UR22][R240.64], R239 ;  /* 0x000000eff0001986 */ /* 0x020be8000c101916 */
[----:B-----5:R-:W5:Y:S01]  /*2b8b0*/  LDL.LU R239, [R1+0x9f0] ;  /* 0x0009f00001ef7983 */ /* 0x020f620000300800 */
[----:B------:R-:W-:-:S03]  /*2b8c0*/  VIADD R242, R3, 0x2e ;  /* 0x0000002e03f27836 */ /* 0x000fc60000000000 */
[----:B------:R-:W2:Y:S02]  /*2b8d0*/  LDL.LU R241, [R1+0xd8] ;  /* 0x0000d80001f17983 */ /* 0x000ea40000300800 */
[----:B-1----:R-:W-:Y:S01]  /*2b8e0*/  ISETP.LT.AND P1, PT, R242, UR4, !P0 ;  /* 0x00000004f2007c0c */ /* 0x002fe2000c721270 */
[----:B------:R-:W1:Y:S01]  /*2b8f0*/  LDCU UR4, c[0x0][0x39c] ;  /* 0x00007380ff0477ac */ /* 0x000e620008000800 */
[----:B------:R-:W2:Y:S04]  /*2b900*/  LDL.LU R242, [R1+0xd4] ;  /* 0x0000d40001f27983 */ /* 0x000ea80000300800 */
[----:B-----5:R5:W-:Y:S04]  /*2b910*/  @P5 STG.E desc[UR22][R238.64], R237 ;  /* 0x000000edee005986 */ /* 0x020be8000c101916 */
[----:B-----5:R-:W5:Y:S01]  /*2b920*/  LDL.LU R237, [R1+0x9ec] ;  /* 0x0009ec0001ed7983 */ /* 0x020f620000300800 */
[----:B------:R-:W-:-:S03]  /*2b930*/  VIADD R240, R3, 0x2f ;  /* 0x0000002f03f07836 */ /* 0x000fc60000000000 */
[----:B------:R-:W2:Y:S02]  /*2b940*/  LDL.LU R239, [R1+0xd0] ;  /* 0x0000d00001ef7983 */ /* 0x000ea40000300800 */
[----:B-1----:R-:W-:Y:S01]  /*2b950*/  ISETP.LT.AND P5, PT, R240, UR4, !P0 ;  /* 0x00000004f0007c0c */ /* 0x002fe2000c7a1270 */
[----:B------:R-:W1:Y:S01]  /*2b960*/  LDCU UR4, c[0x0][0x39c] ;  /* 0x00007380ff0477ac */ /* 0x000e620008000800 */
[----:B------:R-:W2:Y:S01]  /*2b970*/  LDL.LU R240, [R1+0xcc] ;  /* 0x0000cc0001f07983 */ /* 0x000ea20000300800 */
[----:B------:R-:W-:-:S03]  /*2b980*/  VIADD R238, R3, 0x30 ;  /* 0x0000003003ee7836 */ /* 0x000fc60000000000 */
[----:B-----5:R5:W-:Y:S04]  /*2b990*/  @P4 STG.E desc[UR22][R236.64], R235 ;  /* 0x000000ebec004986 */ /* 0x020be8000c101916 */
[----:B-----5:R-:W5:Y:S01]  /*2b9a0*/  LDL.LU R235, [R1+0x9e8] ;  /* 0x0009e80001eb7983 */ /* 0x020f620000300800 */
[----:B-1----:R-:W-:Y:S01]  /*2b9b0*/  ISETP.LT.AND P4, PT, R238, UR4, !P0 ;  /* 0x00000004ee007c0c */ /* 0x002fe2000c781270 */
[----:B------:R-:W1:Y:S01]  /*2b9c0*/  LDCU UR4, c[0x0][0x39c] ;  /* 0x00007380ff0477ac */ /* 0x000e620008000800 */
[C---:B------:R-:W-:Y:S01]  /*2b9d0*/  VIADD R236, R3.reuse, 0x31 ;  /* 0x0000003103ec7836 */ /* 0x040fe20000000000 */
[----:B------:R-:W2:Y:S04]  /*2b9e0*/  LDL.LU R237, [R1+0xc8] ;  /* 0x0000c80001ed7983 */ /* 0x000ea80000300800 */
[----:B------:R-:W2:Y:S04]  /*2b9f0*/  LDL.LU R238, [R1+0xc4] ;  /* 0x0000c40001ee7983 */ /* 0x000ea80000300800 */
[----:B-----5:R5:W-:Y:S01]  /*2ba00*/  @P3 STG.E desc[UR22][R234.64], R233 ;  /* 0x000000e9ea003986 */ /* 0x020be2000c101916 */
[----:B-1----:R-:W-:Y:S01]  /*2ba10*/  ISETP.LT.AND P3, PT, R236, UR4, !P0 ;  /* 0x00000004ec007c0c */ /* 0x002fe2000c761270 */
[----:B------:R-:W1:Y:S02]  /*2ba20*/  LDCU UR4, c[0x0][0x39c] ;  /* 0x00007380ff0477ac */ /* 0x000e640008000800 */
[----:B-----5:R-:W5:Y:S04]  /*2ba30*/  LDL.LU R233, [R1+0x9e4] ;  /* 0x0009e40001e97983 */ /* 0x020f680000300800 */
[----:B------:R-:W4:Y:S04]  /*2ba40*/  LDL.LU R235, [R1+0xc0] ;  /* 0x0000c00001eb7983 */ /* 0x000f280000300800 */
[----:B------:R-:W5:Y:S01]  /*2ba50*/  LDL.LU R236, [R1+0xb0] ;  /* 0x0000b00001ec7983 */ /* 0x000f620000300800 */
[----:B------:R-:W-:-:S03]  /*2ba60*/  VIADD R234, R3, 0x32 ;  /* 0x0000003203ea7836 */ /* 0x000fc60000000000 */
[----:B-----5:R5:W-:Y:S02]  /*2ba70*/  @P6 STG.E desc[UR22][R232.64], R236 ;  /* 0x000000ece8006986 */ /* 0x020be4000c101916 */
[----:B-1----:R-:W-:Y:S01]  /*2ba80*/  ISETP.LT.AND P6, PT, R234, UR4, !P0 ;  /* 0x00000004ea007c0c */ /* 0x002fe2000c7c1270 */
[----:B------:R-:W1:Y:S01]  /*2ba90*/  LDCU UR4, c[0x0][0x39c] ;  /* 0x00007380ff0477ac */ /* 0x000e620008000800 */
[----:B-----5:R-:W5:Y:S04]  /*2baa0*/  LDL.LU R232, [R1+0xb8] ;  /* 0x0000b80001e87983 */ /* 0x020f680000300800 */
[----:B------:R-:W2:Y:S04]  /*2bab0*/  LDL.LU R233, [R1+0xbc] ;  /* 0x0000bc0001e97983 */ /* 0x000ea80000300800 */
[----:B------:R-:W2:Y:S01]  /*2bac0*/  LDL.LU R234, [R1+0xb4] ;  /* 0x0000b40001ea7983 */ /* 0x000ea20000300800 */
[----:B------:R-:W-:-:S03]  /*2bad0*/  VIADD R236, R3, 0x33 ;  /* 0x0000003303ec7836 */ /* 0x000fc60000000000 */
[----:B--2---:R2:W-:Y:S02]  /*2bae0*/  @P2 STG.E desc[UR22][R230.64], R234 ;  /* 0x000000eae6002986 */ /* 0x0045e4000c101916 */
[----:B-1----:R-:W-:Y:S01]  /*2baf0*/  ISETP.LT.AND P2, PT, R236, UR4, !P0 ;  /* 0x00000004ec007c0c */ /* 0x002fe2000c741270 */
[----:B------:R-:W1:Y:S01]  /*2bb00*/  LDCU UR4, c[0x0][0x39c] ;  /* 0x00007380ff0477ac */ /* 0x000e620008000800 */
[----:B-----5:R5:W-:Y:S01]  /*2bb10*/  @P1 STG.E desc[UR22][R228.64], R232 ;  /* 0x000000e8e4001986 */ /* 0x020be2000c101916 */
[----:B--2---:R-:W-:-:S05]  /*2bb20*/  VIADD R234, R3, 0x34 ;  /* 0x0000003403ea7836 */ /* 0x004fca0000000000 */
[----:B-1----:R-:W-:Y:S01]  /*2bb30*/  ISETP.LT.AND P1, PT, R234, UR4, !P0 ;  /* 0x00000004ea007c0c */ /* 0x002fe2000c721270 */
[----:B------:R-:W1:Y:S01]  /*2bb40*/  LDCU UR4, c[0x0][0x39c] ;  /* 0x00007380ff0477ac */ /* 0x000e620008000800 */
[C---:B-----5:R-:W-:Y:S01]  /*2bb50*/  VIADD R232, R3.reuse, 0x35 ;  /* 0x0000003503e87836 */ /* 0x060fe20000000000 */
[----:B------:R2:W-:Y:S01]  /*2bb60*/  @P5 STG.E desc[UR22][R226.64], R233 ;  /* 0x000000e9e2005986 */ /* 0x0005e2000c101916 */
[----:B------:R-:W-:-:S03]  /*2bb70*/  VIADD R230, R3, 0x36 ;  /* 0x0000003603e67836 */ /* 0x000fc60000000000 */
[----:B-1----:R-:W-:Y:S01]  /*2bb80*/  ISETP.LT.AND P5, PT, R232, UR4, !P0 ;  /* 0x00000004e8007c0c */ /* 0x002fe2000c7a1270 */
[----:B------:R-:W1:Y:S01]  /*2bb90*/  LDCU UR4, c[0x0][0x39c] ;  /* 0x00007380ff0477ac */ /* 0x000e620008000800 */
[----:B----4-:R4:W-:Y:S01]  /*2bba0*/  @P4 STG.E desc[UR22][R224.64], R235 ;  /* 0x000000ebe0004986 */ /* 0x0109e2000c101916 */
[C---:B------:R-:W-:Y:S01]  /*2bbb0*/  VIADD R228, R3.reuse, 0x37 ;  /* 0x0000003703e47836 */ /* 0x040fe20000000000 */
[----:B-1----:R-:W-:Y:S01]  /*2bbc0*/  ISETP.LT.AND P4, PT, R230, UR4, !P0 ;  /* 0x00000004e6007c0c */ /* 0x002fe2000c781270 */
[----:B------:R-:W1:Y:S01]  /*2bbd0*/  LDCU UR4, c[0x0][0x39c] ;  /* 0x00007380ff0477ac */ /* 0x000e620008000800 */
[----:B------:R5:W-:Y:S01]  /*2bbe0*/  @P3 STG.E desc[UR22][R222.64], R238 ;  /* 0x000000eede003986 */ /* 0x000be2000c101916 */
[C---:B--2---:R-:W-:Y:S01]  /*2bbf0*/  VIADD R226, R3.reuse, 0x38 ;  /* 0x0000003803e27836 */ /* 0x044fe20000000000 */
[----:B-1----:R-:W-:Y:S01]  /*2bc00*/  ISETP.LT.AND P3, PT, R228, UR4, !P0 ;  /* 0x00000004e4007c0c */ /* 0x002fe2000c761270 */
[----:B------:R-:W1:Y:S01]  /*2bc10*/  LDCU UR4, c[0x0][0x39c] ;  /* 0x00007380ff0477ac */ /* 0x000e620008000800 */
[----:B------:R2:W-:Y:S01]  /*2bc20*/  @P6 STG.E desc[UR22][R220.64], R237 ;  /* 0x000000eddc006986 */ /* 0x0005e2000c101916 */
[C---:B----4-:R-:W-:Y:S01]  /*2bc30*/  VIADD R224, R3.reuse, 0x39 ;  /* 0x0000003903e07836 */ /* 0x050fe20000000000 */
[----:B-1----:R-:W-:Y:S01]  /*2bc40*/  ISETP.LT.AND P6, PT, R226, UR4, !P0 ;  /* 0x00000004e2007c0c */ /* 0x002fe2000c7c1270 */
[----:B------:R-:W1:Y:S01]  /*2bc50*/  LDCU UR4, c[0x0][0x39c] ;  /* 0x00007380ff0477ac */ /* 0x000e620008000800 */
[----:B------:R4:W-:Y:S01]  /*2bc60*/  @P2 STG.E desc[UR22][R218.64], R240 ;  /* 0x000000f0da002986 */ /* 0x0009e2000c101916 */
[C---:B-----5:R-:W-:Y:S01]  /*2bc70*/  VIADD R222, R3.reuse, 0x3a ;  /* 0x0000003a03de7836 */ /* 0x060fe20000000000 */
        /* <DEDUP_REMOVED lines=18> */
[----:B------:R-:W-:Y:S01]  /*2bda0*/  @P6 STG.E desc[UR22][R208.64], R243 ;  /* 0x000000f3d0006986 */ /* 0x000fe2000c101916 */
[C---:B----4-:R-:W-:Y:S01]  /*2bdb0*/  VIADD R212, R3.reuse, 0x3f ;  /* 0x0000003f03d47836 */ /* 0x050fe20000000000 */
[----:B-1----:R-:W-:Y:S01]  /*2bdc0*/  ISETP.LT.AND P6, PT, R214, UR4, !P0 ;  /* 0x00000004d6007c0c */ /* 0x002fe2000c7c1270 */
[----:B------:R-:W1:Y:S01]  /*2bdd0*/  LDCU UR4, c[0x0][0x39c] ;  /* 0x00007380ff0477ac */ /* 0x000e620008000800 */
[----:B---3--:R2:W-:Y:S01]  /*2bde0*/  @P2 STG.E desc[UR22][R206.64], R246 ;  /* 0x000000f6ce002986 */ /* 0x0085e2000c101916 */
[----:B-----5:R-:W-:-:S03]  /*2bdf0*/  VIADD R210, R3, 0x40 ;  /* 0x0000004003d27836 */ /* 0x020fc60000000000 */
[----:B------:R3:W-:Y:S02]  /*2be00*/  @P1 STG.E desc[UR22][R204.64], R245 ;  /* 0x000000f5cc001986 */ /* 0x0007e4000c101916 */
[----:B------:R-:W-:Y:S01]  /*2be10*/  ISETP.LT.AND P1, PT, R210, UR6, !P0 ;  /* 0x00000006d2007c0c */ /* 0x000fe2000c721270 */
[----:B------:R-:W4:Y:S01]  /*2be20*/  LDCU UR6, c[0x0][0x39c] ;  /* 0x00007380ff0677ac */ /* 0x000f220008000800 */
[----:B-1----:R-:W-:Y:S01]  /*2be30*/  ISETP.LT.AND P2, PT, R212, UR4, !P0 ;  /* 0x00000004d4007c0c */ /* 0x002fe2000c741270 */
[----:B------:R-:W1:Y:S01]  /*2be40*/  LDCU UR4, c[0x0][0x39c] ;  /* 0x00007380ff0477ac */ /* 0x000e620008000800 */
[----:B--2---:R-:W-:Y:S01]  /*2be50*/  VIADD R207, R252, UR5 ;  /* 0x00000005fccf7c36 */ /* 0x004fe20008000000 */
[----:B------:R2:W-:Y:S01]  /*2be60*/  @P5 STG.E desc[UR22][R202.64], R248 ;  /* 0x000000f8ca005986 */ /* 0x0005e2000c101916 */
[----:B------:R-:W-:-:S03]  /*2be70*/  VIADD R206, R3, 0x43 ;  /* 0x0000004303ce7836 */ /* 0x000fc60000000000 */
[----:B------:R5:W-:Y:S01]  /*2be80*/  @P4 STG.E desc[UR22][R200.64], R247 ;  /* 0x000000f7c8004986 */ /* 0x000be2000c101916 */
[----:B------:R-:W-:-:S03]  /*2be90*/  VIADD R209, R3, 0x41 ;  /* 0x0000004103d17836 */ /* 0x000fc60000000000 */
[----:B------:R4:W-:Y:S01]  /*2bea0*/  @P3 STG.E desc[UR22][R198.64], R250 ;  /* 0x000000fac6003986 */ /* 0x0009e2000c101916 */
[C---:B---3--:R-:W-:Y:S01]  /*2beb0*/  LEA R204, P3, R207.reuse, R2, 0x2 ;  /* 0x00000002cfcc7211 */ /* 0x048fe200078610ff */
[----:B--2---:R-:W-:-:S03]  /*2bec0*/  VIADD R203, R207, UR5 ;  /* 0x00000005cfcb7c36 */ /* 0x004fc60008000000 */
[----:B------:R-:W-:Y:S02]  /*2bed0*/  LEA.HI.X.SX32 R205, R207, R0, 0x2, P3 ;  /* 0x00000000cfcd7211 */ /* 0x000fe400018f16ff */
[----:B------:R-:W-:Y:S01]  /*2bee0*/  ISETP.LT.AND P5, PT, R209, UR7, !P0 ;  /* 0x00000007d1007c0c */ /* 0x000fe2000c7a1270 */
[----:B------:R-:W2:Y:S01]  /*2bef0*/  LDCU UR7, c[0x0][0x39c] ;  /* 0x00007380ff0777ac */ /* 0x000ea20008000800 */
[----:B-1----:R-:W-:Y:S01]  /*2bf00*/  ISETP.LT.AND P3, PT, R206, UR4, !P0 ;  /* 0x00000004ce007c0c */ /* 0x002fe2000c761270 */
[----:B-----5:R-:W-:Y:S01]  /*2bf10*/  VIADD R201, R3, 0x44 ;  /* 0x0000004403c97836 */ /* 0x020fe20000000000 */
[----:B------:R-:W1:Y:S01]  /*2bf20*/  LDCU UR4, c[0x0][0x39c] ;  /* 0x00007380ff0477ac */ /* 0x000e620008000800 */
[----:B------:R3:W-:Y:S01]  /*2bf30*/  @P6 STG.E desc[UR22][R196.64], R249 ;  /* 0x000000f9c4006986 */ /* 0x0007e2000c101916 */
[----:B------:R-:W-:-:S03]  /*2bf40*/  LEA R200, P6, R203, R2, 0x2 ;  /* 0x00000002cbc87211 */ /* 0x000fc600078c10ff */
[----:B------:R5:W-:Y:S01]  /*2bf50*/  @P2 STG.E desc[UR22][R204.64], R251 ;  /* 0x000000fbcc002986 */ /* 0x000be2000c101916 */
[----:B----4-:R-:W-:Y:S01]  /*2bf60*/  ISETP.LT.AND P2, PT, R201, UR6, !P0 ;  /* 0x00000006c9007c0c */ /* 0x010fe2000c741270 */
[----:B------:R-:W-:Y:S01]  /*2bf70*/  VIADD R202, R3, 0x46 ;  /* 0x0000004603ca7836 */ /* 0x000fe20000000000 */
[----:B------:R-:W-:Y:S01]  /*2bf80*/  LEA.HI.X.SX32 R201, R203, R0, 0x2, P6 ;  /* 0x00000000cbc97211 */ /* 0x000fe200030f16ff */
[----:B------:R-:W-:Y:S01]  /*2bf90*/  VIADD R199, R3, 0x45 ;  /* 0x0000004503c77836 */ /* 0x000fe20000000000 */
[----:B------:R-:W4:Y:S01]  /*2bfa0*/  LDCU UR6, c[0x0][0x39c] ;  /* 0x00007380ff0677ac */ /* 0x000f220008000800 */
[----:B---3--:R-:W-:-:S04]  /*2bfb0*/  IADD3 R197, PT, PT, R203, UR5, RZ ;  /* 0x00000005cbc57c10 */ /* 0x008fc8000fffe0ff */
[C---:B------:R-:W-:Y:S01]  /*2bfc0*/  LEA R196, P6, R197.reuse, R2, 0x2 ;  /* 0x00000002c5c47211 */ /* 0x040fe200078c10ff */
[----:B------:R-:W-:-:S03]  /*2bfd0*/  VIADD R203, R197, UR5 ;  /* 0x00000005c5cb7c36 */ /* 0x000fc60008000000 */
[----:B------:R-:W-:Y:S01]  /*2bfe0*/  LEA.HI.X.SX32 R197, R197, R0, 0x2, P6 ;  /* 0x00000000c5c57211 */ /* 0x000fe200030f16ff */
[----:B------:R-:W-:Y:S01]  /*2bff0*/  VIADD R208, R3, 0x42 ;  /* 0x0000004203d07836 */ /* 0x000fe20000000000 */
[----:B------:R3:W-:Y:S01]  /*2c000*/  @P1 STG.E desc[UR22][R200.64], R132 ;  /* 0x00000084c8001986 */ /* 0x0007e2000c101916 */
[----:B------:R-:W-:-:S03]  /*2c010*/  LEA R198, P6, R203, R2, 0x2 ;  /* 0x00000002cbc67211 */ /* 0x000fc600078c10ff */
[----:B------:R3:W-:Y:S01]  /*2c020*/  @P5 STG.E desc[UR22][R196.64], R133 ;  /* 0x00000085c4005986 */ /* 0x0007e2000c101916 */
[----:B-1----:R-:W-:Y:S01]  /*2c030*/  ISETP.LT.AND P5, PT, R202, UR4, !P0 ;  /* 0x00000004ca007c0c */ /* 0x002fe2000c7a1270 */
[----:B------:R-:W1:Y:S01]  /*2c040*/  LDCU UR4, c[0x0][0x39c] ;  /* 0x00007380ff0477ac */ /* 0x000e620008000800 */
[----:B--2---:R-:W-:Y:S02]  /*2c050*/  ISETP.LT.AND P1, PT, R199, UR7, !P0 ;  /* 0x00000007c7007c0c */ /* 0x004fe4000c721270 */
[----:B------:R-:W-:Y:S01]  /*2c060*/  ISETP.LT.AND P4, PT, R208, UR9, !P0 ;  /* 0x00000009d0007c0c */ /* 0x000fe2000c781270 */
[----:B------:R-:W2:Y:S01]  /*2c070*/  LDCU UR7, c[0x0][0x39c] ;  /* 0x00007380ff0777ac */ /* 0x000ea20008000800 */
[C---:B------:R-:W-:Y:S01]  /*2c080*/  LEA.HI.X.SX32 R199, R203.reuse, R0, 0x2, P6 ;  /* 0x00000000cbc77211 */ /* 0x040fe200030f16ff */
[----:B------:R-:W-:-:S04]  /*2c090*/  VIADD R203, R203, UR5 ;  /* 0x00000005cbcb7c36 */ /* 0x000fc80008000000 */
[C---:B-----5:R-:W-:Y:S01]  /*2c0a0*/  VIADD R205, R203.reuse, UR5 ;  /* 0x00000005cbcd7c36 */ /* 0x060fe20008000000 */
[----:B---3--:R-:W-:Y:S01]  /*2c0b0*/  LEA R200, P6, R203, R2, 0x2 ;  /* 0x00000002cbc87211 */ /* 0x008fe200078c10ff */
[----:B------:R-:W-:-:S03]  /*2c0c0*/  VIADD R202, R3, 0x47 ;  /* 0x0000004703ca7836 */ /* 0x000fc60000000000 */
[----:B------:R-:W-:Y:S01]  /*2c0d0*/  LEA.HI.X.SX32 R201, R203, R0, 0x2, P6 ;  /* 0x00000000cbc97211 */ /* 0x000fe200030f16ff */
[C---:B------:R-:W-:Y:S01]  /*2c0e0*/  VIADD R203, R205.reuse, UR5 ;  /* 0x00000005cdcb7c36 */ /* 0x040fe20008000000 */
[----:B------:R-:W-:Y:S01]  /*2c0f0*/  LEA R132, P6, R205, R2, 0x2 ;  /* 0x00000002cd847211 */ /* 0x000fe200078c10ff */
[----:B------:R-:W-:Y:S01]  /*2c100*/  VIADD R197, R3, 0x48 ;  /* 0x0000004803c57836 */ /* 0x000fe20000000000 */
[----:B------:R3:W-:Y:S01]  /*2c110*/  @P4 STG.E desc[UR22][R198.64], R134 ;  /* 0x00000086c6004986 */ /* 0x0007e2000c101916 */
[----:B----4-:R-:W-:Y:S01]  /*2c120*/  ISETP.LT.AND P4, PT, R202, UR6, !P0 ;  /* 0x00000006ca007c0c */ /* 0x010fe2000c781270 */
[----:B------:R-:W4:Y:S01]  /*2c130*/  LDCU UR6, c[0x0][0x39c] ;  /* 0x00007380ff0677ac */ /* 0x000f220008000800 */
[----:B------:R-:W-:Y:S01]  /*2c140*/  LEA.HI.X.SX32 R133, R205, R0, 0x2, P6 ;  /* 0x00000000cd857211 */ /* 0x000fe200030f16ff */
[----:B------:R5:W-:Y:S01]  /*2c150*/  @P3 STG.E desc[UR22][R200.64], R135 ;  /* 0x00000087c8003986 */ /* 0x000be2000c101916 */
[----:B------:R-:W-:Y:S02]  /*2c160*/  LEA R196, P6, R203, R2, 0x2 ;  /* 0x00000002cbc47211 */ /* 0x000fe400078c10ff */
[----:B-1----:R-:W-:Y:S01]  /*2c170*/  ISETP.LT.AND P3, PT, R197, UR4, !P0 ;  /* 0x00000004c5007c0c */ /* 0x002fe2000c761270 */
[----:B------:R-:W1:Y:S01]  /*2c180*/  LDCU UR4, c[0x0][0x39c] ;  /* 0x00007380ff0477ac */ /* 0x000e620008000800 */
[C---:B------:R-:W-:Y:S01]  /*2c190*/  LEA.HI.X.SX32 R197, R203.reuse, R0, 0x2, P6 ;  /* 0x00000000cbc57211 */ /* 0x040fe200030f16ff */
[----:B------:R-:W-:-:S02]  /*2c1a0*/  VIADD R203, R203, UR5 ;  /* 0x00000005cbcb7c36 */ /* 0x000fc40008000000 */
[----:B---3--:R-:W-:Y:S01]  /*2c1b0*/  VIADD R134, R3, 0x49 ;  /* 0x0000004903867836 */ /* 0x008fe20000000000 */
[----:B------:R3:W-:Y:S01]  /*2c1c0*/  @P2 STG.E desc[UR22][R132.64], R136 ;  /* 0x0000008884002986 */ /* 0x0007e2000c101916 */
[----:B------:R-:W-:-:S03]  /*2c1d0*/  VIADD R199, R203, UR5 ;  /* 0x00000005cbc77c36 */ /* 0x000fc60008000000 */
[----:B--2---:R-:W-:Y:S01]  /*2c1e0*/  ISETP.LT.AND P2, PT, R134, UR7, !P0 ;  /* 0x0000000786007c0c */ /* 0x004fe2000c741270 */
[----:B------:R-:W2:Y:S01]  /*2c1f0*/  LDCU UR7, c[0x0][0x39c] ;  /* 0x00007380ff0777ac */ /* 0x000ea20008000800 */
[----:B------:R-:W-:Y:S01]  /*2c200*/  LEA R134, P6, R203, R2, 0x2 ;  /* 0x00000002cb867211 */ /* 0x000fe200078c10ff */
[----:B------:R-:W-:Y:S01]  /*2c210*/  VIADD R198, R3, 0x4a ;  /* 0x0000004a03c67836 */ /* 0x000fe20000000000 */
[----:B------:R1:W-:Y:S02]  /*2c220*/  @P1 STG.E desc[UR22][R196.64], R137 ;  /* 0x00000089c4001986 */ /* 0x0003e4000c101916 */
[----:B-----5:R-:W-:Y:S01]  /*2c230*/  LEA.HI.X.SX32 R135, R203, R0, 0x2, P6 ;  /* 0x00000000cb877211 */ /* 0x020fe200030f16ff */
[C---:B------:R-:W-:Y:S01]  /*2c240*/  VIADD R201, R199.reuse, UR5 ;  /* 0x00000005c7c97c36 */ /* 0x040fe20008000000 */
[----:B---3--:R-:W-:Y:S01]  /*2c250*/  LEA R132, P6, R199, R2, 0x2 ;  /* 0x00000002c7847211 */ /* 0x008fe200078c10ff */
[----:B------:R-:W-:Y:S01]  /*2c260*/  VIADD R136, R3, 0x4b ;  /* 0x0000004b03887836 */ /* 0x000fe20000000000 */
[----:B----4-:R-:W-:Y:S01]  /*2c270*/  ISETP.LT.AND P1, PT, R198, UR6, !P0 ;  /* 0x00000006c6007c0c */ /* 0x010fe2000c721270 */
[----:B------:R-:W3:Y:S01]  /*2c280*/  LDCU UR6, c[0x0][0x39c] ;  /* 0x00007380ff0677ac */ /* 0x000ee20008000800 */
[----:B------:R4:W-:Y:S01]  /*2c290*/  @P5 STG.E desc[UR22][R134.64], R138 ;  /* 0x0000008a86005986 */ /* 0x0009e2000c101916 */
[----:B------:R-:W-:Y:S01]  /*2c2a0*/  LEA.HI.X.SX32 R133, R199, R0, 0x2, P6 ;  /* 0x00000000c7857211 */ /* 0x000fe200030f16ff */
[----:B------:R-:W-:Y:S01]  /*2c2b0*/  VIADD R199, R201, UR5 ;  /* 0x00000005c9c77c36 */ /* 0x000fe20008000000 */
[----:B-1----:R-:W-:Y:S01]  /*2c2c0*/  ISETP.LT.AND P5, PT, R136, UR4, !P0 ;  /* 0x0000000488007c0c */ /* 0x002fe2000c7a1270 */
[----:B------:R-:W-:Y:S01]  /*2c2d0*/  VIADD R197, R3, 0x4c ;  /* 0x0000004c03c57836 */ /* 0x000fe20000000000 */
[C---:B------:R-:W-:Y:S01]  /*2c2e0*/  LEA R136, P6, R201.reuse, R2, 0x2 ;  /* 0x00000002c9887211 */ /* 0x040fe200078c10ff */
[----:B------:R-:W1:Y:S03]  /*2c2f0*/  LDCU UR4, c[0x0][0x39c] ;  /* 0x00007380ff0477ac */ /* 0x000e660008000800 */
[----:B------:R-:W-:-:S02]  /*2c300*/  LEA.HI.X.SX32 R137, R201, R0, 0x2, P6 ;  /* 0x00000000c9897211 */ /* 0x000fc400030f16ff */
[----:B------:R-:W-:Y:S01]  /*2c310*/  LEA R196, P6, R199, R2, 0x2 ;  /* 0x00000002c7c47211 */ /* 0x000fe200078c10ff */
[----:B------:R5:W-:Y:S01]  /*2c320*/  @P4 STG.E desc[UR22][R132.64], R139 ;  /* 0x0000008b84004986 */ /* 0x000be2000c101916 */
[----:B--2---:R-:W-:Y:S01]  /*2c330*/  ISETP.LT.AND P4, PT, R197, UR7, !P0 ;  /* 0x00000007c5007c0c */ /* 0x004fe2000c781270 */
[----:B------:R-:W-:Y:S01]  /*2c340*/  VIADD R198, R3, 0x4d ;  /* 0x0000004d03c67836 */ /* 0x000fe20000000000 */
[C---:B------:R-:W-:Y:S01]  /*2c350*/  LEA.HI.X.SX32 R197, R199.reuse, R0, 0x2, P6 ;  /* 0x00000000c7c57211 */ /* 0x040fe200030f16ff */
[----:B------:R-:W2:Y:S01]  /*2c360*/  LDCU UR7, c[0x0][0x39c] ;  /* 0x00007380ff0777ac */ /* 0x000ea20008000800 */
[----:B------:R-:W-:Y:S01]  /*2c370*/  VIADD R199, R199, UR5 ;  /* 0x00000005c7c77c36 */ /* 0x000fe20008000000 */
[----:B------:R1:W-:Y:S01]  /*2c380*/  @P3 STG.E desc[UR22][R136.64], R140 ;  /* 0x0000008c88003986 */ /* 0x0003e2000c101916 */
[----:B---3--:R-:W-:Y:S01]  /*2c390*/  ISETP.LT.AND P3, PT, R198, UR6, !P0 ;  /* 0x00000006c6007c0c */ /* 0x008fe2000c761270 */
[----:B------:R-:W3:Y:S01]  /*2c3a0*/  LDCU UR6, c[0x0][0x39c] ;  /* 0x00007380ff0677ac */ /* 0x000ee20008000800 */
[----:B----4-:R-:W-:Y:S01]  /*2c3b0*/  VIADD R135, R3, 0x4e ;  /* 0x0000004e03877836 */ /* 0x010fe20000000000 */
[----:B------:R4:W-:Y:S01]  /*2c3c0*/  @P2 STG.E desc[UR22][R196.64], R141 ;  /* 0x0000008dc4002986 */ /* 0x0009e2000c101916 */
[C---:B-----5:R-:W-:Y:S01]  /*2c3d0*/  VIADD R139, R199.reuse, UR5 ;  /* 0x00000005c78b7c36 */ /* 0x060fe20008000000 */
[----:B------:R-:W-:-:S04]  /*2c3e0*/  LEA R132, P2, R199, R2, 0x2 ;  /* 0x00000002c7847211 */ /* 0x000fc800078410ff */
[----:B------:R-:W-:Y:S02]  /*2c3f0*/  LEA R134, P6, R139, R2, 0x2 ;  /* 0x000000028b867211 */ /* 0x000fe400078c10ff */
[-C--:B------:R-:W-:Y:S01]  /*2c400*/  LEA.HI.X.SX32 R133, R199, R0.reuse, 0x2, P2 ;  /* 0x00000000c7857211 */ /* 0x080fe200010f16ff */
[----:B-1----:R-:W-:Y:S01]  /*2c410*/  VIADD R136, R3, 0x4f ;  /* 0x0000004f03887836 */ /* 0x002fe20000000000 */
[----:B------:R-:W-:Y:S01]  /*2c420*/  ISETP.LT.AND P2, PT, R135, UR4, !P0 ;  /* 0x0000000487007c0c */ /* 0x000fe2000c741270 */
[----:B------:R-:W1:Y:S01]  /*2c430*/  LDCU UR4, c[0x0][0x39c] ;  /* 0x00007380ff0477ac */ /* 0x000e620008000800 */
[C---:B------:R-:W-:Y:S01]  /*2c440*/  LEA.HI.X.SX32 R135, R139.reuse, R0, 0x2, P6 ;  /* 0x000000008b877211 */ /* 0x040fe200030f16ff */
[----:B------:R-:W-:Y:S01]  /*2c450*/  VIADD R139, R139, UR5 ;  /* 0x000000058b8b7c36 */ /* 0x000fe20008000000 */
[----:B------:R5:W-:Y:S01]  /*2c460*/  @P1 STG.E desc[UR22][R132.64], R142 ;  /* 0x0000008e84001986 */ /* 0x000be2000c101916 */
[----:B--2---:R-:W-:Y:S01]  /*2c470*/  ISETP.LT.AND P1, PT, R136, UR7, !P0 ;  /* 0x0000000788007c0c */ /* 0x004fe2000c721270 */
[----:B------:R-:W-:Y:S01]  /*2c480*/  VIADD R138, R3, 0x50 ;  /* 0x00000050038a7836 */ /* 0x000fe20000000000 */
[----:B------:R-:W2:Y:S01]  /*2c490*/  LDCU UR7, c[0x0][0x39c] ;  /* 0x00007380ff0777ac */ /* 0x000ea20008000800 */
[----:B------:R1:W-:Y:S01]  /*2c4a0*/  @P5 STG.E desc[UR22][R134.64], R143 ;  /* 0x0000008f86005986 */ /* 0x0003e2000c101916 */
[C---:B------:R-:W-:Y:S01]  /*2c4b0*/  LEA R136, P5, R139.reuse, R2, 0x2 ;  /* 0x000000028b887211 */ /* 0x040fe200078a10ff */
[----:B----4-:R-:W-:-:S03]  /*2c4c0*/  VIADD R141, R139, UR5 ;  /* 0x000000058b8d7c36 */ /* 0x010fc60008000000 */
[----:B------:R-:W-:Y:S02]  /*2c4d0*/  LEA.HI.X.SX32 R137, R139, R0, 0x2, P5 ;  /* 0x000000008b897211 */ /* 0x000fe400028f16ff */
[----:B---3--:R-:W-:Y:S01]  /*2c4e0*/  ISETP.LT.AND P5, PT, R138, UR6, !P0 ;  /* 0x000000068a007c0c */ /* 0x008fe2000c7a1270 */
[----:B------:R-:W3:Y:S01]  /*2c4f0*/  LDCU UR6, c[0x0][0x39c] ;  /* 0x00007380ff0677ac */ /* 0x000ee20008000800 */
[----:B-----5:R-:W-:Y:S01]  /*2c500*/  VIADD R133, R3, 0x51 ;  /* 0x0000005103857836 */ /* 0x020fe20000000000 */
[C---:B------:R-:W-:Y:S02]  /*2c510*/  LEA R132, P6, R141.reuse, R2, 0x2 ;  /* 0x000000028d847211 */ /* 0x040fe400078c10ff */
[----:B-1----:R-:W-:Y:S01]  /*2c520*/  IADD3 R135, PT, PT, R141, UR5, RZ ;  /* 0x000000058d877c10 */ /* 0x002fe2000fffe0ff */
[----:B------:R1:W-:Y:S01]  /*2c530*/  @P4 STG.E desc[UR22][R136.64], R144 ;  /* 0x0000009088004986 */ /* 0x0003e2000c101916 */
[----:B------:R-:W-:Y:S01]  /*2c540*/  ISETP.LT.AND P4, PT, R133, UR4, !P0 ;  /* 0x0000000485007c0c */ /* 0x000fe2000c781270 */
[----:B------:R-:W-:Y:S01]  /*2c550*/  VIADD R139, R3, 0x52 ;  /* 0x00000052038b7836 */ /* 0x000fe20000000000 */
[----:B------:R-:W-:Y:S01]  /*2c560*/  LEA.HI.X.SX32 R133, R141, R0, 0x2, P6 ;  /* 0x000000008d857211 */ /* 0x000fe200030f16ff */
[C---:B------:R-:W-:Y:S01]  /*2c570*/  VIADD R141, R135.reuse, UR5 ;  /* 0x00000005878d7c36 */ /* 0x040fe20008000000 */
[C---:B------:R-:W-:Y:S01]  /*2c580*/  LEA R134, P6, R135.reuse, R2, 0x2 ;  /* 0x0000000287867211 */ /* 0x040fe200078c10ff */
[----:B------:R-:W4:Y:S03]  /*2c590*/  LDCU UR4, c[0x0][0x39c] ;  /* 0x00007380ff0477ac */ /* 0x000f260008000800 */
[----:B------:R-:W-:-:S02]  /*2c5a0*/  LEA.HI.X.SX32 R135, R135, R0, 0x2, P6 ;  /* 0x0000000087877211 */ /* 0x000fc400030f16ff */
[----:B------:R-:W-:Y:S01]  /*2c5b0*/  LEA R138, P6, R141, R2, 0x2 ;  /* 0x000000028d8a7211 */ /* 0x000fe200078c10ff */
[----:B-1----:R-:W-:Y:S01]  /*2c5c0*/  VIADD R136, R3, 0x53 ;  /* 0x0000005303887836 */ /* 0x002fe20000000000 */
[----:B------:R1:W-:Y:S01]  /*2c5d0*/  @P3 STG.E desc[UR22][R132.64], R145 ;  /* 0x0000009184003986 */ /* 0x0003e2000c101916 */
[----:B--2---:R-:W-:Y:S01]  /*2c5e0*/  ISETP.LT.AND P3, PT, R139, UR7, !P0 ;  /* 0x000000078b007c0c */ /* 0x004fe2000c761270 */
[----:B------:R-:W2:Y:S01]  /*2c5f0*/  LDCU UR7, c[0x0][0x39c] ;  /* 0x00007380ff0777ac */ /* 0x000ea20008000800 */
[C---:B------:R-:W-:Y:S01]  /*2c600*/  LEA.HI.X.SX32 R139, R141.reuse, R0, 0x2, P6 ;  /* 0x000000008d8b7211 */ /* 0x040fe200030f16ff */
[----:B------:R5:W-:Y:S01]  /*2c610*/  @P2 STG.E desc[UR22][R134.64], R146 ;  /* 0x0000009286002986 */ /* 0x000be2000c101916 */
[----:B---3--:R-:W-:Y:S01]  /*2c620*/  ISETP.LT.AND P2, PT, R136, UR6, !P0 ;  /* 0x0000000688007c0c */ /* 0x008fe2000c741270 */
[----:B------:R-:W-:Y:S01]  /*2c630*/  VIADD R141, R141, UR5 ;  /* 0x000000058d8d7c36 */ /* 0x000fe20008000000 */
[----:B------:R-:W3:Y:S01]  /*2c640*/  LDCU UR6, c[0x0][0x39c] ;  /* 0x00007380ff0677ac */ /* 0x000ee20008000800 */
[----:B------:R-:W-:-:S02]  /*2c650*/  VIADD R136, R3, 0x54 ;  /* 0x0000005403887836 */ /* 0x000fc40000000000 */
[C---:B------:R-:W-:Y:S01]  /*2c660*/  VIADD R137, R141.reuse, UR5 ;  /* 0x000000058d897c36 */ /* 0x040fe20008000000 */
[C---:B-1----:R-:W-:Y:S01]  /*2c670*/  LEA R132, P6, R141.reuse, R2, 0x2 ;  /* 0x000000028d847211 */ /* 0x042fe200078c10ff */
[----:B------:R1:W-:Y:S03]  /*2c680*/  @P1 STG.E desc[UR22][R138.64], R147 ;  /* 0x000000938a001986 */ /* 0x0003e6000c101916 */
[----:B------:R-:W-:Y:S01]  /*2c690*/  LEA.HI.X.SX32 R133, R141, R0, 0x2, P6 ;  /* 0x000000008d857211 */ /* 0x000fe200030f16ff */
[C---:B------:R-:W-:Y:S01]  /*2c6a0*/  VIADD R141, R137.reuse, UR5 ;  /* 0x00000005898d7c36 */ /* 0x040fe20008000000 */
[----:B-----5:R-:W-:Y:S02]  /*2c6b0*/  LEA R134, P6, R137, R2, 0x2 ;  /* 0x0000000289867211 */ /* 0x020fe400078c10ff */
[----:B----4-:R-:W-:Y:S01]  /*2c6c0*/  ISETP.LT.AND P1, PT, R136, UR4, !P0 ;  /* 0x0000000488007c0c */ /* 0x010fe2000c721270 */
[----:B------:R-:W4:Y:S01]  /*2c6d0*/  LDCU UR4, c[0x0][0x39c] ;  /* 0x00007380ff0477ac */ /* 0x000f220008000800 */
[----:B------:R-:W-:Y:S01]  /*2c6e0*/  VIADD R140, R3, 0x55 ;  /* 0x00000055038c7836 */ /* 0x000fe20000000000 */
[----:B------:R-:W-:-:S02]  /*2c6f0*/  LEA.HI.X.SX32 R135, R137, R0, 0x2, P6 ;  /* 0x0000000089877211 */ /* 0x000fc400030f16ff */
[----:B------:R-:W-:Y:S01]  /*2c700*/  LEA R136, P6, R141, R2, 0x2 ;  /* 0x000000028d887211 */ /* 0x000fe200078c10ff */
[----:B------:R5:W-:Y:S01]  /*2c710*/  @P5 STG.E desc[UR22][R132.64], R148 ;  /* 0x0000009484005986 */ /* 0x000be2000c101916 */
[----:B---3--:R-:W-:Y:S01]  /*2c720*/  ISETP.LT.AND P5, PT, R140, UR6, !P0 ;  /* 0x000000068c007c0c */ /* 0x008fe2000c7a1270 */
[----:B-1----:R-:W-:Y:S01]  /*2c730*/  VIADD R138, R3, 0x56 ;  /* 0x00000056038a7836 */ /* 0x002fe20000000000 */
[C---:B------:R-:W-:Y:S01]  /*2c740*/  LEA.HI.X.SX32 R137, R141.reuse, R0, 0x2, P6 ;  /* 0x000000008d897211 */ /* 0x040fe200030f16ff */
[----:B------:R-:W1:Y:S01]  /*2c750*/  LDCU UR6, c[0x0][0x39c] ;  /* 0x00007380ff0677ac */ /* 0x000e620008000800 */
[----:B------:R-:W-:Y:S01]  /*2c760*/  VIADD R141, R141, UR5 ;  /* 0x000000058d8d7c36 */ /* 0x000fe20008000000 */
[----:B------:R3:W-:Y:S01]  /*2c770*/  @P4 STG.E desc[UR22][R134.64], R149 ;  /* 0x0000009586004986 */ /* 0x0007e2000c101916 */
[----:B--2---:R-:W-:Y:S01]  /*2c780*/  ISETP.LT.AND P4, PT, R138, UR7, !P0 ;  /* 0x000000078a007c0c */ /* 0x004fe2000c781270 */
[----:B------:R-:W2:Y:S01]  /*2c790*/  LDCU UR7, c[0x0][0x39c] ;  /* 0x00007380ff0777ac */ /* 0x000ea20008000800 */
[----:B------:R-:W-:-:S02]  /*2c7a0*/  VIADD R139, R141, UR5 ;  /* 0x000000058d8b7c36 */ /* 0x000fc40008000000 */
[----:B------:R-:W-:Y:S01]  /*2c7b0*/  VIADD R138, R3, 0x57 ;  /* 0x00000057038a7836 */ /* 0x000fe20000000000 */
[C---:B-----5:R-:W-:Y:S01]  /*2c7c0*/  LEA R132, P6, R141.reuse, R2, 0x2 ;  /* 0x000000028d847211 */ /* 0x060fe200078c10ff */
[----:B------:R5:W-:Y:S03]  /*2c7d0*/  @P3 STG.E desc[UR22][R136.64], R150 ;  /* 0x0000009688003986 */ /* 0x000be6000c101916 */
[----:B------:R-:W-:Y:S01]  /*2c7e0*/  LEA.HI.X.SX32 R133, R141, R0, 0x2, P6 ;  /* 0x000000008d857211 */ /* 0x000fe200030f16ff */
[C---:B------:R-:W-:Y:S01]  /*2c7f0*/  VIADD R141, R139.reuse, UR5 ;  /* 0x000000058b8d7c36 */ /* 0x040fe20008000000 */
[----:B---3--:R-:W-:Y:S02]  /*2c800*/  LEA R134, P6, R139, R2, 0x2 ;  /* 0x000000028b867211 */ /* 0x008fe400078c10ff */
[----:B----4-:R-:W-:Y:S01]  /*2c810*/  ISETP.LT.AND P3, PT, R138, UR4, !P0 ;  /* 0x000000048a007c0c */ /* 0x010fe2000c761270 */
[----:B------:R-:W3:Y:S01]  /*2c820*/  LDCU UR4, c[0x0][0x39c] ;  /* 0x00007380ff0477ac */ /* 0x000ee20008000800 */
[----:B------:R-:W-:Y:S01]  /*2c830*/  VIADD R138, R3, 0x58 ;  /* 0x00000058038a7836 */ /* 0x000fe20000000000 */
[----:B------:R-:W-:Y:S01]  /*2c840*/  LEA.HI.X.SX32 R135, R139, R0, 0x2, P6 ;  /* 0x000000008b877211 */ /* 0x000fe200030f16ff */
[C---:B------:R-:W-:Y:S01]  /*2c850*/  VIADD R143, R141.reuse, UR5 ;  /* 0x000000058d8f7c36 */ /* 0x040fe20008000000 */
[----:B-----5:R-:W-:Y:S01]  /*2c860*/  LEA R136, P6, R141, R2, 0x2 ;  /* 0x000000028d887211 */ /* 0x020fe200078c10ff */
[----:B------:R4:W-:Y:S01]  /*2c870*/  @P2 STG.E desc[UR22][R132.64], R151 ;  /* 0x0000009784002986 */ /* 0x0009e2000c101916 */
[----:B-1----:R-:W-:Y:S01]  /*2c880*/  ISETP.LT.AND P2, PT, R138, UR6, !P0 ;  /* 0x000000068a007c0c */ /* 0x002fe2000c741270 */
[----:B------:R-:W-:Y:S01]  /*2c890*/  VIADD R139, R3, 0x59 ;  /* 0x00000059038b7836 */ /* 0x000fe20000000000 */
[----:B------:R-:W-:Y:S01]  /*2c8a0*/  LEA.HI.X.SX32 R137, R141, R0, 0x2, P6 ;  /* 0x000000008d897211 */ /* 0x000fe200030f16ff */
[----:B------:R-:W1:Y:S01]  /*2c8b0*/  LDCU UR6, c[0x0][0x39c] ;  /* 0x00007380ff0677ac */ /* 0x000e620008000800 */
        /* <DEDUP_REMOVED lines=10> */
[C---:B------:R-:W-:Y:S01]  /*2c960*/  VIADD R141, R143.reuse, UR5 ;  /* 0x000000058f8d7c36 */ /* 0x040fe20008000000 */
[----:B------:R2:W-:Y:S01]  /*2c970*/  @P4 STG.E desc[UR22][R138.64], R154 ;  /* 0x0000009a8a004986 */ /* 0x0005e2000c101916 */
[----:B----4-:R-:W-:Y:S01]  /*2c980*/  LEA R132, P4, R143, R2, 0x2 ;  /* 0x000000028f847211 */ /* 0x010fe200078810ff */
[----:B-----5:R-:W-:-:S02]  /*2c990*/  VIADD R135, R3, 0x5b ;  /* 0x0000005b03877836 */ /* 0x020fc40000000000 */
[----:B------:R-:W-:Y:S02]  /*2c9a0*/  LEA R134, P6, R141, R2, 0x2 ;  /* 0x000000028d867211 */ /* 0x000fe400078c10ff */
[-C--:B------:R-:W-:Y:S02]  /*2c9b0*/  LEA.HI.X.SX32 R133, R143, R0.reuse, 0x2, P4 ;  /* 0x000000008f857211 */ /* 0x080fe400020f16ff */
[----:B-1----:R-:W-:Y:S01]  /*2c9c0*/  ISETP.LT.AND P4, PT, R135, UR6, !P0 ;  /* 0x0000000687007c0c */ /* 0x002fe2000c781270 */
[----:B------:R-:W1:Y:S01]  /*2c9d0*/  LDCU UR6, c[0x0][0x39c] ;  /* 0x00007380ff0677ac */ /* 0x000e620008000800 */
[----:B------:R-:W-:Y:S01]  /*2c9e0*/  VIADD R136, R3, 0x5c ;  /* 0x0000005c03887836 */ /* 0x000fe20000000000 */
[C---:B------:R-:W-:Y:S01]  /*2c9f0*/  LEA.HI.X.SX32 R135, R141.reuse, R0, 0x2, P6 ;  /* 0x000000008d877211 */ /* 0x040fe200030f16ff */
[----:B------:R-:W-:Y:S01]  /*2ca00*/  VIADD R141, R141, UR5 ;  /* 0x000000058d8d7c36 */ /* 0x000fe20008000000 */
[----:B------:R4:W-:Y:S01]  /*2ca10*/  @P3 STG.E desc[UR22][R132.64], R155 ;  /* 0x0000009b84003986 */ /* 0x0009e2000c101916 */
[----:B--2---:R-:W-:Y:S01]  /*2ca20*/  VIADD R138, R3, 0x5d ;  /* 0x0000005d038a7836 */ /* 0x004fe20000000000 */
[----:B------:R-:W-:Y:S01]  /*2ca30*/  ISETP.LT.AND P3, PT, R136, UR7, !P0 ;  /* 0x0000000788007c0c */ /* 0x000fe2000c761270 */
[----:B------:R-:W2:Y:S01]  /*2ca40*/  LDCU UR7, c[0x0][0x39c] ;  /* 0x00007380ff0777ac */ /* 0x000ea20008000800 */
[----:B------:R5:W-:Y:S01]  /*2ca50*/  @P2 STG.E desc[UR22][R134.64], R156 ;  /* 0x0000009c86002986 */ /* 0x000be2000c101916 */
[C---:B------:R-:W-:Y:S01]  /*2ca60*/  LEA R136, P2, R141.reuse, R2, 0x2 ;  /* 0x000000028d887211 */ /* 0x040fe200078410ff */
[----:B------:R-:W-:-:S03]  /*2ca70*/  VIADD R139, R141, UR5 ;  /* 0x000000058d8b7c36 */ /* 0x000fc60008000000 */
[----:B------:R-:W-:Y:S02]  /*2ca80*/  LEA.HI.X.SX32 R137, R141, R0, 0x2, P2 ;  /* 0x000000008d897211 */ /* 0x000fe400010f16ff */
[----:B---3--:R-:W-:Y:S01]  /*2ca90*/  ISETP.LT.AND P2, PT, R138, UR4, !P0 ;  /* 0x000000048a007c0c */ /* 0x008fe2000c741270 */
[----:B------:R-:W3:Y:S01]  /*2caa0*/  LDCU UR4, c[0x0][0x39c] ;  /* 0x00007380ff0477ac */ /* 0x000ee20008000800 */
[----:B----4-:R-:W-:Y:S01]  /*2cab0*/  VIADD R133, R3, 0x5e ;  /* 0x0000005e03857836 */ /* 0x010fe20000000000 */
[C---:B------:R-:W-:Y:S02]  /*2cac0*/  LEA R132, P6, R139.reuse, R2, 0x2 ;  /* 0x000000028b847211 */ /* 0x040fe400078c10ff */
[----:B-----5:R-:W-:Y:S01]  /*2cad0*/  IADD3 R135, PT, PT, R139, UR5, RZ ;  /* 0x000000058b877c10 */ /* 0x020fe2000fffe0ff */
[----:B------:R4:W-:Y:S01]  /*2cae0*/  @P1 STG.E desc[UR22][R136.64], R157 ;  /* 0x0000009d88001986 */ /* 0x0009e2000c101916 */
[----:B-1----:R-:W-:Y:S01]  /*2caf0*/  ISETP.LT.AND P1, PT, R133, UR6, !P0 ;  /* 0x0000000685007c0c */ /* 0x002fe2000c721270 */
[----:B------:R-:W1:Y:S01]  /*2cb00*/  LDCU UR6, c[0x0][0x39c] ;  /* 0x00007380ff0677ac */ /* 0x000e620008000800 */
[----:B------:R-:W-:Y:S01]  /*2cb10*/  LEA.HI.X.SX32 R133, R139, R0, 0x2, P6 ;  /* 0x000000008b857211 */ /* 0x000fe200030f16ff */
[C---:B------:R-:W-:Y:S01]  /*2cb20*/  VIADD R141, R135.reuse, UR5 ;  /* 0x00000005878d7c36 */ /* 0x040fe20008000000 */
[----:B------:R-:W-:Y:S01]  /*2cb30*/  LEA R134, P6, R135, R2, 0x2 ;  /* 0x0000000287867211 */ /* 0x000fe200078c10ff */
[----:B------:R-:W-:-:S03]  /*2cb40*/  VIADD R139, R3, 0x5f ;  /* 0x0000005f038b7836 */ /* 0x000fc60000000000 */
[----:B------:R-:W-:Y:S02]  /*2cb50*/  LEA.HI.X.SX32 R135, R135, R0, 0x2, P6 ;  /* 0x0000000087877211 */ /* 0x000fe400030f16ff */
[----:B------:R-:W-:Y:S01]  /*2cb60*/  LEA R138, P6, R141, R2, 0x2 ;  /* 0x000000028d8a7211 */ /* 0x000fe200078c10ff */
[----:B----4-:R-:W-:Y:S01]  /*2cb70*/  VIADD R136, R3, 0x60 ;  /* 0x0000006003887836 */ /* 0x010fe20000000000 */
        /* <DEDUP_REMOVED lines=10> */
[C---:B----4-:R-:W-:Y:S01]  /*2cc20*/  LEA R132, P6, R141.reuse, R2, 0x2 ;  /* 0x000000028d847211 */ /* 0x050fe200078c10ff */
[----:B------:R4:W-:Y:S03]  /*2cc30*/  @P3 STG.E desc[UR22][R138.64], R160 ;  /* 0x000000a08a003986 */ /* 0x0009e6000c101916 */
[----:B------:R-:W-:Y:S01]  /*2cc40*/  LEA.HI.X.SX32 R133, R141, R0, 0x2, P6 ;  /* 0x000000008d857211 */ /* 0x000fe200030f16ff */
[C---:B------:R-:W-:Y:S01]  /*2cc50*/  VIADD R141, R137.reuse, UR5 ;  /* 0x00000005898d7c36 */ /* 0x040fe20008000000 */
[----:B-----5:R-:W-:Y:S02]  /*2cc60*/  LEA R134, P6, R137, R2, 0x2 ;  /* 0x0000000289867211 */ /* 0x020fe400078c10ff */
[----:B-1----:R-:W-:Y:S01]  /*2cc70*/  ISETP.LT.AND P3, PT, R136, UR6, !P0 ;  /* 0x0000000688007c0c */ /* 0x002fe2000c761270 */
[----:B------:R-:W1:Y:S01]  /*2cc80*/  LDCU UR6, c[0x0][0x39c] ;  /* 0x00007380ff0677ac */ /* 0x000e620008000800 */
[----:B------:R-:W-:Y:S01]  /*2cc90*/  VIADD R140, R3, 0x62 ;  /* 0x00000062038c7836 */ /* 0x000fe20000000000 */
[----:B------:R-:W-:-:S02]  /*2cca0*/  LEA.HI.X.SX32 R135, R137, R0, 0x2, P6 ;  /* 0x0000000089877211 */ /* 0x000fc400030f16ff */
[----:B------:R-:W-:Y:S01]  /*2ccb0*/  LEA R136, P6, R141, R2, 0x2 ;  /* 0x000000028d887211 */ /* 0x000fe200078c10ff */
[----:B------:R5:W-:Y:S01]  /*2ccc0*/  @P2 STG.E desc[UR22][R132.64], R161 ;  /* 0x000000a184002986 */ /* 0x000be2000c101916 */
[----:B---3--:R-:W-:Y:S01]  /*2ccd0*/  ISETP.LT.AND P2, PT, R140, UR4, !P0 ;  /* 0x000000048c007c0c */ /* 0x008fe2000c741270 */
[----:B----4-:R-:W-:Y:S01]  /*2cce0*/  VIADD R138, R3, 0x63 ;  /* 0x00000063038a7836 */ /* 0x010fe20000000000 */
[C---:B------:R-:W-:Y:S01]  /*2ccf0*/  LEA.HI.X.SX32 R137, R141.reuse, R0, 0x2, P6 ;  /* 0x000000008d897211 */ /* 0x040fe200030f16ff */
[----:B------:R-:W3:Y:S01]  /*2cd00*/  LDCU UR4, c[0x0][0x39c] ;  /* 0x00007380ff0477ac */ /* 0x000ee20008000800 */
        /* <DEDUP_REMOVED lines=10> */
[----:B----4-:R-:W-:Y:S02]  /*2cdb0*/  LEA R134, P6, R139, R2, 0x2 ;  /* 0x000000028b867211 */ /* 0x010fe400078c10ff */
[----:B-1----:R-:W-:Y:S01]  /*2cdc0*/  ISETP.LT.AND P5, PT, R138, UR6, !P0 ;  /* 0x000000068a007c0c */ /* 0x002fe2000c7a1270 */
[----:B------:R-:W1:Y:S01]  /*2cdd0*/  LDCU UR6, c[0x0][0x39c] ;  /* 0x00007380ff0677ac */ /* 0x000e620008000800 */
[----:B------:R-:W-:Y:S01]  /*2cde0*/  VIADD R138, R3, 0x65 ;  /* 0x00000065038a7836 */ /* 0x000fe20000000000 */
[----:B------:R-:W-:Y:S01]  /*2cdf0*/  LEA.HI.X.SX32 R135, R139, R0, 0x2, P6 ;  /* 0x000000008b877211 */ /* 0x000fe200030f16ff */
[C---:B------:R-:W-:Y:S01]  /*2ce00*/  VIADD R143, R141.reuse, UR5 ;  /* 0x000000058d8f7c36 */ /* 0x040fe20008000000 */
[----:B-----5:R-:W-:Y:S01]  /*2ce10*/  LEA R136, P6, R141, R2, 0x2 ;  /* 0x000000028d887211 */ /* 0x020fe200078c10ff */
[----:B------:R4:W-:Y:S01]  /*2ce20*/  @P4 STG.E desc[UR22][R132.64], R164 ;  /* 0x000000a484004986 */ /* 0x0009e2000c101916 */
[----:B---3--:R-:W-:Y:S01]  /*2ce30*/  ISETP.LT.AND P4, PT, R138, UR4, !P0 ;  /* 0x000000048a007c0c */ /* 0x008fe2000c781270 */
[----:B------:R-:W-:Y:S01]  /*2ce40*/  VIADD R139, R3, 0x66 ;  /* 0x00000066038b7836 */ /* 0x000fe20000000000 */
[----:B------:R-:W-:Y:S01]  /*2ce50*/  LEA.HI.X.SX32 R137, R141, R0, 0x2, P6 ;  /* 0x000000008d897211 */ /* 0x000fe200030f16ff */
[----:B------:R-:W3:Y:S01]  /*2ce60*/  LDCU UR4, c[0x0][0x39c] ;  /* 0x00007380ff0477ac */ /* 0x000ee20008000800 */
        /* <DEDUP_REMOVED lines=8> */
[----:B-1----:R-:W-:Y:S01]  /*2cef0*/  ISETP.LT.AND P2, PT, R140, UR6, !P0 ;  /* 0x000000068c007c0c */ /* 0x002fe2000c741270 */
[----:B------:R-:W1:Y:S01]  /*2cf00*/  LDCU UR6, c[0x0][0x39c] ;  /* 0x00007380ff0677ac */ /* 0x000e620008000800 */
[C---:B------:R-:W-:Y:S01]  /*2cf10*/  VIADD R141, R143.reuse, UR5 ;  /* 0x000000058f8d7c36 */ /* 0x040fe20008000000 */
[----:B------:R2:W-:Y:S01]  /*2cf20*/  @P1 STG.E desc[UR22][R138.64], R167 ;  /* 0x000000a78a001986 */ /* 0x0005e2000c101916 */
[----:B----4-:R-:W-:Y:S01]  /*2cf30*/  LEA R132, P1, R143, R2, 0x2 ;  /* 0x000000028f847211 */ /* 0x010fe200078210ff */
[----:B-----5:R-:W-:-:S02]  /*2cf40*/  VIADD R135, R3, 0x68 ;  /* 0x0000006803877836 */ /* 0x020fc40000000000 */
[----:B------:R-:W-:Y:S02]  /*2cf50*/  LEA R134, P6, R141, R2, 0x2 ;  /* 0x000000028d867211 */ /* 0x000fe400078c10ff */
[-C--:B------:R-:W-:Y:S02]  /*2cf60*/  LEA.HI.X.SX32 R133, R143, R0.reuse, 0x2, P1 ;  /* 0x000000008f857211 */ /* 0x080fe400008f16ff */
[----:B---3--:R-:W-:Y:S01]  /*2cf70*/  ISETP.LT.AND P1, PT, R135, UR4, !P0 ;  /* 0x0000000487007c0c */ /* 0x008fe2000c721270 */
[----:B------:R-:W3:Y:S01]  /*2cf80*/  LDCU UR4, c[0x0][0x39c] ;  /* 0x00007380ff0477ac */ /* 0x000ee20008000800 */
        /* <DEDUP_REMOVED lines=11> */
[----:B-1----:R-:W-:Y:S01]  /*2d040*/  ISETP.LT.AND P4, PT, R138, UR6, !P0 ;  /* 0x000000068a007c0c */ /* 0x002fe2000c781270 */
[----:B------:R-:W1:Y:S01]  /*2d050*/  LDCU UR6, c[0x0][0x39c] ;  /* 0x00007380ff0677ac */ /* 0x000e620008000800 */
[----:B----4-:R-:W-:Y:S01]  /*2d060*/  VIADD R133, R3, 0x6b ;  /* 0x0000006b03857836 */ /* 0x010fe20000000000 */
[C---:B------:R-:W-:Y:S02]  /*2d070*/  LEA R132, P6, R139.reuse, R2, 0x2 ;  /* 0x000000028b847211 */ /* 0x040fe400078c10ff */
[----:B-----5:R-:W-:Y:S01]  /*2d080*/  IADD3 R135, PT, PT, R139, UR5, RZ ;  /* 0x000000058b877c10 */ /* 0x020fe2000fffe0ff */
[----:B------:R4:W-:Y:S01]  /*2d090*/  @P3 STG.E desc[UR22][R136.64], R170 ;  /* 0x000000aa88003986 */ /* 0x0009e2000c101916 */
[----:B---3--:R-:W-:Y:S01]  /*2d0a0*/  ISETP.LT.AND P3, PT, R133, UR4, !P0 ;  /* 0x0000000485007c0c */ /* 0x008fe2000c761270 */
[----:B------:R-:W3:Y:S01]  /*2d0b0*/  LDCU UR4, c[0x0][0x39c] ;  /* 0x00007380ff0477ac */ /* 0x000ee20008000800 */
        /* <DEDUP_REMOVED lines=12> */
[----:B-1----:R-:W-:Y:S01]  /*2d180*/  ISETP.LT.AND P1, PT, R136, UR6, !P0 ;  /* 0x0000000688007c0c */ /* 0x002fe2000c721270 */
[----:B------:R-:W-:Y:S01]  /*2d190*/  VIADD R141, R141, UR5 ;  /* 0x000000058d8d7c36 */ /* 0x000fe20008000000 */
[----:B------:R-:W1:Y:S01]  /*2d1a0*/  LDCU UR6, c[0x0][0x39c] ;  /* 0x00007380ff0677ac */ /* 0x000e620008000800 */
[----:B------:R-:W-:-:S02]  /*2d1b0*/  VIADD R136, R3, 0x6e ;  /* 0x0000006e03887836 */ /* 0x000fc40000000000 */
[C---:B------:R-:W-:Y:S01]  /*2d1c0*/  VIADD R137, R141.reuse, UR5 ;  /* 0x000000058d897c36 */ /* 0x040fe20008000000 */
[C---:B----4-:R-:W-:Y:S01]  /*2d1d0*/  LEA R132, P6, R141.reuse, R2, 0x2 ;  /* 0x000000028d847211 */ /* 0x050fe200078c10ff */
[----:B------:R4:W-:Y:S03]  /*2d1e0*/  @P5 STG.E desc[UR22][R138.64], R173 ;  /* 0x000000ad8a005986 */ /* 0x0009e6000c101916 */
[----:B------:R-:W-:Y:S01]  /*2d1f0*/  LEA.HI.X.SX32 R133, R141, R0, 0x2, P6 ;  /* 0x000000008d857211 */ /* 0x000fe200030f16ff */
[C---:B------:R-:W-:Y:S01]  /*2d200*/  VIADD R141, R137.reuse, UR5 ;  /* 0x00000005898d7c36 */ /* 0x040fe20008000000 */
[----:B-----5:R-:W-:Y:S02]  /*2d210*/  LEA R134, P6, R137, R2, 0x2 ;  /* 0x0000000289867211 */ /* 0x020fe400078c10ff */
[----:B---3--:R-:W-:Y:S01]  /*2d220*/  ISETP.LT.AND P5, PT, R136, UR4, !P0 ;  /* 0x0000000488007c0c */ /* 0x008fe2000c7a1270 */
[----:B------:R-:W3:Y:S01]  /*2d230*/  LDCU UR4, c[0x0][0x39c] ;  /* 0x00007380ff0477ac */ /* 0x000ee20008000800 */
[----:B------:R-:W-:Y:S01]  /*2d240*/  VIADD R140, R3, 0x6f ;  /* 0x0000006f038c7836 */ /* 0x000fe20000000000 */
[----:B------:R-:W-:-:S02]  /*2d250*/  LEA.HI.X.SX32 R135, R137, R0, 0x2, P6 ;  /* 0x0000000089877211 */ /* 0x000fc400030f16ff */
[----:B------:R-:W-:Y:S01]  /*2d260*/  LEA R136, P6, R141, R2, 0x2 ;  /* 0x000000028d887211 */ /* 0x000fe200078c10ff */
[----:B------:R5:W-:Y:S01]  /*2d270*/  @P4 STG.E desc[UR22][R132.64], R174 ;  /* 0x000000ae84004986 */ /* 0x000be2000c101916 */
[----:B-1----:R-:W-:Y:S01]  /*2d280*/  ISETP.LT.AND P4, PT, R140, UR6, !P0 ;  /* 0x000000068c007c0c */ /* 0x002fe2000c781270 */
[----:B----4-:R-:W-:Y:S01]  /*2d290*/  VIADD R138, R3, 0x70 ;  /* 0x00000070038a7836 */ /* 0x010fe20000000000 */
        /* <DEDUP_REMOVED lines=13> */
[----:B---3--:R-:W-:Y:S01]  /*2d370*/  ISETP.LT.AND P2, PT, R138, UR4, !P0 ;  /* 0x000000048a007c0c */ /* 0x008fe2000c741270 */
        /* <DEDUP_REMOVED lines=147> */
[----:B------:R-:W-:Y:S01]  /*2dcb0*/  VIADD R136, R3, 0x88 ;  /* 0x0000008803887836 */ /* 0x000fe20000000000 */
[C---:B------:R-:W-:Y:S01]  /*2dcc0*/  LEA.HI.X.SX32 R139, R141.reuse, R0, 0x2, P6 ;  /* 0x000000008d8b7211 */ /* 0x040fe200030f16ff */
[----:B------:R2:W-:Y:S01]  /*2dcd0*/  @P5 STG.E desc[UR22][R134.64], R70 ;  /* 0x0000004686005986 */ /* 0x0005e2000c101916 */
[----:B-1----:R-:W-:Y:S01]  /*2dce0*/  ISETP.LT.AND P5, PT, R68, UR6, !P0 ;  /* 0x0000000644007c0c */ /* 0x002fe2000c7a1270 */
[----:B------:R-:W-:Y:S01]  /*2dcf0*/  VIADD R141, R141, UR5 ;  /* 0x000000058d8d7c36 */ /* 0x000fe20008000000 */
[----:B------:R-:W1:Y:S04]  /*2dd00*/  LDCU UR6, c[0x0][0x39c] ;  /* 0x00007380ff0677ac */ /* 0x000e680008000800 */
[C---:B------:R-:W-:Y:S01]  /*2dd10*/  LEA R68, P6, R141.reuse, R2, 0x2 ;  /* 0x000000028d447211 */ /* 0x040fe200078c10ff */
[C---:B----4-:R-:W-:Y:S01]  /*2dd20*/  VIADD R133, R141.reuse, UR5 ;  /* 0x000000058d857c36 */ /* 0x050fe20008000000 */
[----:B------:R-:W4:Y:S02]  /*2dd30*/  LDCU UR7, c[0x0][0x39c] ;  /* 0x00007380ff0777ac */ /* 0x000f240008000800 */
[----:B------:R-:W-:Y:S01]  /*2dd40*/  LEA.HI.X.SX32 R69, R141, R0, 0x2, P6 ;  /* 0x000000008d457211 */ /* 0x000fe200030f16ff */
[C---:B--2---:R-:W-:Y:S01]  /*2dd50*/  VIADD R135, R133.reuse, UR5 ;  /* 0x0000000585877c36 */ /* 0x044fe20008000000 */
[----:B------:R-:W-:Y:S01]  /*2dd60*/  LEA R132, P6, R133, R2, 0x2 ;  /* 0x0000000285847211 */ /* 0x000fe200078c10ff */
[----:B------:R2:W-:Y:S01]  /*2dd70*/  @P4 STG.E desc[UR22][R138.64], R71 ;  /* 0x000000478a004986 */ /* 0x0005e2000c101916 */
[----:B---3--:R-:W-:Y:S01]  /*2dd80*/  ISETP.LT.AND P4, PT, R136, UR4, !P0 ;  /* 0x0000000488007c0c */ /* 0x008fe2000c781270 */
[----:B------:R-:W3:Y:S01]  /*2dd90*/  LDCU UR4, c[0x0][0x39c] ;  /* 0x00007380ff0477ac */ /* 0x000ee20008000800 */
[----:B------:R-:W-:Y:S01]  /*2dda0*/  VIADD R134, R3, 0x89 ;  /* 0x0000008903867836 */ /* 0x000fe20000000000 */
[----:B------:R-:W-:-:S02]  /*2ddb0*/  LEA.HI.X.SX32 R133, R133, R0, 0x2, P6 ;  /* 0x0000000085857211 */ /* 0x000fc400030f16ff */
[----:B------:R-:W-:Y:S01]  /*2ddc0*/  LEA R70, P6, R135, R2, 0x2 ;  /* 0x0000000287467211 */ /* 0x000fe200078c10ff */
[----:B------:R5:W-:Y:S01]  /*2ddd0*/  @P3 STG.E desc[UR22][R68.64], R72 ;  /* 0x0000004844003986 */ /* 0x000be2000c101916 */
[----:B-1----:R-:W-:Y:S01]  /*2dde0*/  ISETP.LT.AND P3, PT, R134, UR6, !P0 ;  /* 0x0000000686007c0c */ /* 0x002fe2000c761270 */
[----:B------:R-:W-:Y:S01]  /*2ddf0*/  VIADD R134, R3, 0x8a ;  /* 0x0000008a03867836 */ /* 0x000fe20000000000 */
[----:B------:R-:W1:Y:S01]  /*2de00*/  LDCU UR6, c[0x0][0x39c] ;  /* 0x00007380ff0677ac */ /* 0x000e620008000800 */
[C---:B--2---:R-:W-:Y:S01]  /*2de10*/  LEA.HI.X.SX32 R71, R135.reuse, R0, 0x2, P6 ;  /* 0x0000000087477211 */ /* 0x044fe200030f16ff */
[----:B------:R-:W-:Y:S01]  /*2de20*/  VIADD R135, R135, UR5 ;  /* 0x0000000587877c36 */ /* 0x000fe20008000000 */
[----:B------:R2:W-:Y:S01]  /*2de30*/  @P2 STG.E desc[UR22][R132.64], R73 ;  /* 0x0000004984002986 */ /* 0x0005e2000c101916 */
[----:B----4-:R-:W-:Y:S01]  /*2de40*/  ISETP.LT.AND P2, PT, R134, UR7, !P0 ;  /* 0x0000000786007c0c */ /* 0x010fe2000c741270 */
[----:B------:R-:W-:Y:S01]  /*2de50*/  VIADD R134, R3, 0x8b ;  /* 0x0000008b03867836 */ /* 0x000fe20000000000 */
[----:B------:R-:W4:Y:S01]  /*2de60*/  LDCU UR7, c[0x0][0x39c] ;  /* 0x00007380ff0777ac */ /* 0x000f220008000800 */
[C---:B------:R-:W-:Y:S01]  /*2de70*/  VIADD R137, R135.reuse, UR5 ;  /* 0x0000000587897c36 */ /* 0x040fe20008000000 */
[C---:B-----5:R-:W-:Y:S01]  /*2de80*/  LEA R68, P6, R135.reuse, R2, 0x2 ;  /* 0x0000000287447211 */ /* 0x060fe200078c10ff */
[----:B------:R5:W-:Y:S01]  /*2de90*/  @P1 STG.E desc[UR22][R70.64], R74 ;  /* 0x0000004a46001986 */ /* 0x000be2000c101916 */
[----:B---3--:R-:W-:Y:S01]  /*2dea0*/  ISETP.LT.AND P1, PT, R134, UR4, !P0 ;  /* 0x0000000486007c0c */ /* 0x008fe2000c721270 */
[----:B------:R-:W3:Y:S01]  /*2deb0*/  LDCU UR4, c[0x0][0x39c] ;  /* 0x00007380ff0477ac */ /* 0x000ee20008000800 */
[----:B------:R-:W-:-:S02]  /*2dec0*/  LEA.HI.X.SX32 R69, R135, R0, 0x2, P6 ;  /* 0x0000000087457211 */ /* 0x000fc400030f16ff */
[C---:B------:R-:W-:Y:S01]  /*2ded0*/  LEA R72, P6, R137.reuse, R2, 0x2 ;  /* 0x0000000289487211 */ /* 0x040fe200078c10ff */
[----:B--2---:R-:W-:Y:S02]  /*2dee0*/  VIADD R133, R137, UR5 ;  /* 0x0000000589857c36 */ /* 0x004fe40008000000 */
        /* <DEDUP_REMOVED lines=11> */
[----:B----4-:R-:W-:Y:S01]  /*2dfa0*/  ISETP.LT.AND P4, PT, R74, UR7, !P0 ;  /* 0x000000074a007c0c */ /* 0x010fe2000c781270 */
[----:B------:R-:W-:Y:S01]  /*2dfb0*/  VIADD R74, R3, 0x8e ;  /* 0x0000008e034a7836 */ /* 0x000fe20000000000 */
[C---:B------:R-:W-:Y:S01]  /*2dfc0*/  LEA.HI.X.SX32 R133, R135.reuse, R0, 0x2, P6 ;  /* 0x0000000087857211 */ /* 0x040fe200030f16ff */
[----:B------:R-:W4:Y:S01]  /*2dfd0*/  LDCU UR7, c[0x0][0x39c] ;  /* 0x00007380ff0777ac */ /* 0x000f220008000800 */
[----:B------:R-:W-:Y:S01]  /*2dfe0*/  VIADD R135, R135, UR5 ;  /* 0x0000000587877c36 */ /* 0x000fe20008000000 */
[----:B------:R1:W-:Y:S01]  /*2dff0*/  @P3 STG.E desc[UR22][R70.64], R77 ;  /* 0x0000004d46003986 */ /* 0x0003e2000c101916 */
[----:B---3--:R-:W-:Y:S01]  /*2e000*/  ISETP.LT.AND P3, PT, R74, UR4, !P0 ;  /* 0x000000044a007c0c */ /* 0x008fe2000c761270 */
[----:B------:R-:W3:Y:S01]  /*2e010*/  LDCU UR4, c[0x0][0x39c] ;  /* 0x00007380ff0477ac */ /* 0x000ee20008000800 */
[C---:B--2---:R-:W-:Y:S01]  /*2e020*/  VIADD R75, R135.reuse, UR5 ;  /* 0x00000005874b7c36 */ /* 0x044fe20008000000 */
[----:B------:R-:W-:Y:S01]  /*2e030*/  @P2 STG.E desc[UR22][R132.64], R78 ;  /* 0x0000004e84002986 */ /* 0x000fe2000c101916 */
[----:B------:R-:W-:Y:S01]  /*2e040*/  LEA R68, P2, R135, R2, 0x2 ;  /* 0x0000000287447211 */ /* 0x000fe200078410ff */
        /* <DEDUP_REMOVED lines=9> */
[----:B------:R-:W-:Y:S01]  /*2e0e0*/  VIADD R74, R3, 0x91 ;  /* 0x00000091034a7836 */ /* 0x000fe20000000000 */
[----:B----4-:R-:W-:Y:S01]  /*2e0f0*/  ISETP.LT.AND P1, PT, R70, UR7, !P0 ;  /* 0x0000000746007c0c */ /* 0x010fe2000c721270 */
[C---:B------:R-:W-:Y:S01]  /*2e100*/  VIADD R77, R75.reuse, UR5 ;  /* 0x000000054b4d7c36 */ /* 0x040fe20008000000 */
[----:B------:R4:W-:Y:S01]  /*2e110*/  @P5 STG.E desc[UR22][R72.64], R80 ;  /* 0x0000005048005986 */ /* 0x0009e2000c101916 */
[C---:B------:R-:W-:Y:S01]  /*2e120*/  LEA R70, P5, R75.reuse, R2, 0x2 ;  /* 0x000000024b467211 */ /* 0x040fe200078a10ff */
[----:B------:R-:W5:Y:S03]  /*2e130*/  LDCU UR7, c[0x0][0x39c] ;  /* 0x00007380ff0777ac */ /* 0x000f660008000800 */
[----:B------:R-:W-:-:S02]  /*2e140*/  LEA.HI.X.SX32 R71, R75, R0, 0x2, P5 ;  /* 0x000000004b477211 */ /* 0x000fc400028f16ff */
[----:B---3--:R-:W-:Y:S01]  /*2e150*/  ISETP.LT.AND P5, PT, R74, UR4, !P0 ;  /* 0x000000044a007c0c */ /* 0x008fe2000c7a1270 */
[----:B------:R-:W3:Y:S01]  /*2e160*/  LDCU UR4, c[0x0][0x39c] ;  /* 0x00007380ff0477ac */ /* 0x000ee20008000800 */
[----:B--2---:R-:W-:Y:S01]  /*2e170*/  VIADD R69, R3, 0x92 ;  /* 0x0000009203457836 */ /* 0x004fe20000000000 */
[C---:B------:R-:W-:Y:S01]  /*2e180*/  LEA R68, P6, R77.reuse, R2, 0x2 ;  /* 0x000000024d447211 */ /* 0x040fe200078c10ff */
[----:B------:R2:W-:Y:S01]  /*2e190*/  @P4 STG.E desc[UR22][R70.64], R81 ;  /* 0x0000005146004986 */ /* 0x0005e2000c101916 */
[----:B----4-:R-:W-:Y:S02]  /*2e1a0*/  IADD3 R73, PT, PT, R77, UR5, RZ ;  /* 0x000000054d497c10 */ /* 0x010fe4000fffe0ff */
[----:B-1----:R-:W-:Y:S01]  /*2e1b0*/  ISETP.LT.AND P4, PT, R69, UR6, !P0 ;  /* 0x0000000645007c0c */ /* 0x002fe2000c781270 */
[----:B------:R-:W1:Y:S01]  /*2e1c0*/  LDCU UR6, c[0x0][0x39c] ;  /* 0x00007380ff0677ac */ /* 0x000e620008000800 */
[----:B------:R-:W-:Y:S01]  /*2e1d0*/  LEA.HI.X.SX32 R69, R77, R0, 0x2, P6 ;  /* 0x000000004d457211 */ /* 0x000fe200030f16ff */
[C---:B------:R-:W-:Y:S01]  /*2e1e0*/  VIADD R77, R73.reuse, UR5 ;  /* 0x00000005494d7c36 */ /* 0x040fe20008000000 */
[----:B------:R-:W-:Y:S01]  /*2e1f0*/  LEA R72, P6, R73, R2, 0x2 ;  /* 0x0000000249487211 */ /* 0x000fe200078c10ff */
[----:B------:R-:W-:-:S03]  /*2e200*/  VIADD R75, R3, 0x93 ;  /* 0x00000093034b7836 */ /* 0x000fc60000000000 */
[----:B------:R-:W-:Y:S01]  /*2e210*/  LEA.HI.X.SX32 R73, R73, R0, 0x2, P6 ;  /* 0x0000000049497211 */ /* 0x000fe200030f16ff */
[----:B--2---:R-:W-:Y:S01]  /*2e220*/  VIADD R70, R3, 0x94 ;  /* 0x0000009403467836 */ /* 0x004fe20000000000 */
[----:B------:R-:W-:Y:S01]  /*2e230*/  LEA R74, P6, R77, R2, 0x2 ;  /* 0x000000024d4a7211 */ /* 0x000fe200078c10ff */
[----:B------:R2:W-:Y:S01]  /*2e240*/  @P3 STG.E desc[UR22][R68.64], R82 ;  /* 0x0000005244003986 */ /* 0x0005e2000c101916 */
[----:B-----5:R-:W-:Y:S01]  /*2e250*/  ISETP.LT.AND P3, PT, R75, UR7, !P0 ;  /* 0x000000074b007c0c */ /* 0x020fe2000c761270 */
[----:B------:R-:W4:Y:S01]  /*2e260*/  LDCU UR7, c[0x0][0x39c] ;  /* 0x00007380ff0777ac */ /* 0x000f220008000800 */
[C---:B------:R-:W-:Y:S01]  /*2e270*/  LEA.HI.X.SX32 R75, R77.reuse, R0, 0x2, P6 ;  /* 0x000000004d4b7211 */ /* 0x040fe200030f16ff */
[----:B------:R5:W-:Y:S01]  /*2e280*/  @P2 STG.E desc[UR22][R72.64], R83 ;  /* 0x0000005348002986 */ /* 0x000be2000c101916 */
[----:B---3--:R-:W-:Y:S01]  /*2e290*/  ISETP.LT.AND P2, PT, R70, UR4, !P0 ;  /* 0x0000000446007c0c */ /* 0x008fe2000c741270 */
[----:B------:R-:W3:Y:S01]  /*2e2a0*/  LDCU UR4, c[0x0][0x39c] ;  /* 0x00007380ff0477ac */ /* 0x000ee20008000800 */
[----:B------:R-:W-:-:S02]  /*2e2b0*/  VIADD R77, R77, UR5 ;  /* 0x000000054d4d7c36 */ /* 0x000fc40008000000 */
[----:B------:R-:W-:Y:S02]  /*2e2c0*/  VIADD R70, R3, 0x95 ;  /* 0x0000009503467836 */ /* 0x000fe40000000000 */
[C---:B------:R-:W-:Y:S01]  /*2e2d0*/  VIADD R71, R77.reuse, UR5 ;  /* 0x000000054d477c36 */ /* 0x040fe20008000000 */
[C---:B--2---:R-:W-:Y:S01]  /*2e2e0*/  LEA R68, P6, R77.reuse, R2, 0x2 ;  /* 0x000000024d447211 */ /* 0x044fe200078c10ff */
[----:B------:R2:W-:Y:S01]  /*2e2f0*/  @P1 STG.E desc[UR22][R74.64], R84 ;  /* 0x000000544a001986 */ /* 0x0005e2000c101916 */
[----:B-1----:R-:W-:Y:S01]  /*2e300*/  ISETP.LT.AND P1, PT, R70, UR6, !P0 ;  /* 0x0000000646007c0c */ /* 0x002fe2000c721270 */
[----:B------:R-:W1:Y:S01]  /*2e310*/  LDCU UR6, c[0x0][0x39c] ;  /* 0x00007380ff0677ac */ /* 0x000e620008000800 */
[----:B------:R-:W-:Y:S01]  /*2e320*/  LEA.HI.X.SX32 R69, R77, R0, 0x2, P6 ;  /* 0x000000004d457211 */ /* 0x000fe200030f16ff */
[C---:B------:R-:W-:Y:S01]  /*2e330*/  VIADD R77, R71.reuse, UR5 ;  /* 0x00000005474d7c36 */ /* 0x040fe20008000000 */
[----:B------:R-:W-:Y:S01]  /*2e340*/  LEA R70, P6, R71, R2, 0x2 ;  /* 0x0000000247467211 */ /* 0x000fe200078c10ff */
[----:B-----5:R-:W-:-:S03]  /*2e350*/  VIADD R73, R3, 0x96 ;  /* 0x0000009603497836 */ /* 0x020fc60000000000 */
[----:B------:R-:W-:Y:S02]  /*2e360*/  LEA.HI.X.SX32 R71, R71, R0, 0x2, P6 ;  /* 0x0000000047477211 */ /* 0x000fe400030f16ff */
[----:B------:R-:W-:Y:S01]  /*2e370*/  LEA R72, P6, R77, R2, 0x2 ;  /* 0x000000024d487211 */ /* 0x000fe200078c10ff */
[----:B------:R5:W-:Y:S01]  /*2e380*/  @P5 STG.E desc[UR22][R68.64], R85 ;  /* 0x0000005544005986 */ /* 0x000be2000c101916 */
[----:B---3--:R-:W-:Y:S01]  /*2e390*/  ISETP.LT.AND P5, PT, R73, UR4, !P0 ;  /* 0x0000000449007c0c */ /* 0x008fe2000c7a1270 */
[----:B--2---:R-:W-:Y:S01]  /*2e3a0*/  VIADD R74, R3, 0x97 ;  /* 0x00000097034a7836 */ /* 0x004fe20000000000 */
[C---:B------:R-:W-:Y:S01]  /*2e3b0*/  LEA.HI.X.SX32 R73, R77.reuse, R0, 0x2, P6 ;  /* 0x000000004d497211 */ /* 0x040fe200030f16ff */
[----:B------:R-:W2:Y:S01]  /*2e3c0*/  LDCU UR4, c[0x0][0x39c] ;  /* 0x00007380ff0477ac */ /* 0x000ea20008000800 */
[----:B------:R-:W-:Y:S01]  /*2e3d0*/  VIADD R77, R77, UR5 ;  /* 0x000000054d4d7c36 */ /* 0x000fe20008000000 */
[----:B------:R3:W-:Y:S01]  /*2e3e0*/  @P4 STG.E desc[UR22][R70.64], R86 ;  /* 0x0000005646004986 */ /* 0x0007e2000c101916 */
[----:B----4-:R-:W-:Y:S01]  /*2e3f0*/  ISETP.LT.AND P4, PT, R74, UR7, !P0 ;  /* 0x000000074a007c0c */ /* 0x010fe2000c781270 */
[----:B------:R-:W4:Y:S01]  /*2e400*/  LDCU UR7, c[0x0][0x39c] ;  /* 0x00007380ff0777ac */ /* 0x000f220008000800 */
[----:B------:R-:W-:-:S02]  /*2e410*/  VIADD R75, R77, UR5 ;  /* 0x000000054d4b7c36 */ /* 0x000fc40008000000 */
[----:B------:R-:W-:Y:S01]  /*2e420*/  VIADD R74, R3, 0x98 ;  /* 0x00000098034a7836 */ /* 0x000fe20000000000 */
[C---:B-----5:R-:W-:Y:S01]  /*2e430*/  LEA R68, P6, R77.reuse, R2, 0x2 ;  /* 0x000000024d447211 */ /* 0x060fe200078c10ff */
[----:B------:R5:W-:Y:S03]  /*2e440*/  @P3 STG.E desc[UR22][R72.64], R87 ;  /* 0x0000005748003986 */ /* 0x000be6000c101916 */
[----:B------:R-:W-:Y:S01]  /*2e450*/  LEA.HI.X.SX32 R69, R77, R0, 0x2, P6 ;  /* 0x000000004d457211 */ /* 0x000fe200030f16ff */
[C---:B------:R-:W-:Y:S01]  /*2e460*/  VIADD R77, R75.reuse, UR5 ;  /* 0x000000054b4d7c36 */ /* 0x040fe20008000000 */
[----:B---3--:R-:W-:Y:S02]  /*2e470*/  LEA R70, P6, R75, R2, 0x2 ;  /* 0x000000024b467211 */ /* 0x008fe400078c10ff */
[----:B-1----:R-:W-:Y:S01]  /*2e480*/  ISETP.LT.AND P3, PT, R74, UR6, !P0 ;  /* 0x000000064a007c0c */ /* 0x002fe2000c761270 */
[----:B------:R-:W1:Y:S01]  /*2e490*/  LDCU UR6, c[0x0][0x39c] ;  /* 0x00007380ff0677ac */ /* 0x000e620008000800 */
[----:B------:R-:W-:Y:S01]  /*2e4a0*/  VIADD R74, R3, 0x99 ;  /* 0x00000099034a7836 */ /* 0x000fe20000000000 */
[----:B------:R-:W-:Y:S01]  /*2e4b0*/  LEA.HI.X.SX32 R71, R75, R0, 0x2, P6 ;  /* 0x000000004b477211 */ /* 0x000fe200030f16ff */
[C---:B------:R-:W-:Y:S01]  /*2e4c0*/  VIADD R79, R77.reuse, UR5 ;  /* 0x000000054d4f7c36 */ /* 0x040fe20008000000 */
[----:B-----5:R-:W-:Y:S01]  /*2e4d0*/  LEA R72, P6, R77, R2, 0x2 ;  /* 0x000000024d487211 */ /* 0x020fe200078c10ff */
[----:B------:R3:W-:Y:S01]  /*2e4e0*/  @P2 STG.E desc[UR22][R68.64], R88 ;  /* 0x0000005844002986 */ /* 0x0007e2000c101916 */
[----:B--2---:R-:W-:Y:S01]  /*2e4f0*/  ISETP.LT.AND P2, PT, R74, UR4, !P0 ;  /* 0x000000044a007c0c */ /* 0x004fe2000c741270 */
[----:B------:R-:W-:Y:S01]  /*2e500*/  VIADD R75, R3, 0x9a ;  /* 0x0000009a034b7836 */ /* 0x000fe20000000000 */
[----:B------:R-:W-:Y:S01]  /*2e510*/  LEA.HI.X.SX32 R73, R77, R0, 0x2, P6 ;  /* 0x000000004d497211 */ /* 0x000fe200030f16ff */
[----:B------:R-:W2:Y:S01]  /*2e520*/  LDCU UR4, c[0x0][0x39c] ;  /* 0x00007380ff0477ac */ /* 0x000ea20008000800 */
        /* <DEDUP_REMOVED lines=8> */
[----:B-1----:R-:W-:Y:S01]  /*2e5b0*/  ISETP.LT.AND P5, PT, R76, UR6, !P0 ;  /* 0x000000064c007c0c */ /* 0x002fe2000c7a1270 */
[----:B------:R-:W1:Y:S01]  /*2e5c0*/  LDCU UR6, c[0x0][0x39c] ;  /* 0x00007380ff0677ac */ /* 0x000e620008000800 */
[C---:B------:R-:W-:Y:S01]  /*2e5d0*/  VIADD R77, R79.reuse, UR5 ;  /* 0x000000054f4d7c36 */ /* 0x040fe20008000000 */
[----:B------:R4:W-:Y:S01]  /*2e5e0*/  @P4 STG.E desc[UR22][R74.64], R91 ;  /* 0x0000005b4a004986 */ /* 0x0009e2000c101916 */
[----:B---3--:R-:W-:Y:S01]  /*2e5f0*/  LEA R68, P4, R79, R2, 0x2 ;  /* 0x000000024f447211 */ /* 0x008fe200078810ff */
[----:B-----5:R-:W-:-:S02]  /*2e600*/  VIADD R71, R3, 0x9c ;  /* 0x0000009c03477836 */ /* 0x020fc40000000000 */
[----:B------:R-:W-:Y:S02]  /*2e610*/  LEA R70, P6, R77, R2, 0x2 ;  /* 0x000000024d467211 */ /* 0x000fe400078c10ff */
[-C--:B------:R-:W-:Y:S02]  /*2e620*/  LEA.HI.X.SX32 R69, R79, R0.reuse, 0x2, P4 ;  /* 0x000000004f457211 */ /* 0x080fe400020f16ff */
[----:B--2---:R-:W-:Y:S01]  /*2e630*/  ISETP.LT.AND P4, PT, R71, UR4, !P0 ;  /* 0x0000000447007c0c */ /* 0x004fe2000c781270 */
[----:B------:R-:W2:Y:S01]  /*2e640*/  LDCU UR4, c[0x0][0x39c] ;  /* 0x00007380ff0477ac */ /* 0x000ea20008000800 */
[----:B------:R-:W-:Y:S01]  /*2e650*/  VIADD R72, R3, 0x9d ;  /* 0x0000009d03487836 */ /* 0x000fe20000000000 */
[C---:B------:R-:W-:Y:S01]  /*2e660*/  LEA.HI.X.SX32 R71, R77.reuse, R0, 0x2, P6 ;  /* 0x000000004d477211 */ /* 0x040fe200030f16ff */
[----:B------:R-:W-:Y:S01]  /*2e670*/  VIADD R77, R77, UR5 ;  /* 0x000000054d4d7c36 */ /* 0x000fe20008000000 */
[----:B------:R3:W-:Y:S01]  /*2e680*/  @P3 STG.E desc[UR22][R68.64], R92 ;  /* 0x0000005c44003986 */ /* 0x0007e2000c101916 */
[----:B----4-:R-:W-:Y:S01]  /*2e690*/  VIADD R74, R3, 0x9e ;  /* 0x0000009e034a7836 */ /* 0x010fe20000000000 */
[----:B------:R-:W-:Y:S01]  /*2e6a0*/  ISETP.LT.AND P3, PT, R72, UR7, !P0 ;  /* 0x0000000748007c0c */ /* 0x000fe2000c761270 */
[----:B------:R-:W4:Y:S01]  /*2e6b0*/  LDCU UR7, c[0x0][0x39c] ;  /* 0x00007380ff0777ac */ /* 0x000f220008000800 */
[----:B------:R5:W-:Y:S01]  /*2e6c0*/  @P2 STG.E desc[UR22][R70.64], R93 ;  /* 0x0000005d46002986 */ /* 0x000be2000c101916 */
[C---:B------:R-:W-:Y:S01]  /*2e6d0*/  LEA R72, P2, R77.reuse, R2, 0x2 ;  /* 0x000000024d487211 */ /* 0x040fe200078410ff */
[----:B------:R-:W-:-:S03]  /*2e6e0*/  VIADD R75, R77, UR5 ;  /* 0x000000054d4b7c36 */ /* 0x000fc60008000000 */
[----:B------:R-:W-:Y:S02]  /*2e6f0*/  LEA.HI.X.SX32 R73, R77, R0, 0x2, P2 ;  /* 0x000000004d497211 */ /* 0x000fe400010f16ff */
[----:B-1----:R-:W-:Y:S01]  /*2e700*/  ISETP.LT.AND P2, PT, R74, UR6, !P0 ;  /* 0x000000064a007c0c */ /* 0x002fe2000c741270 */
[----:B------:R-:W1:Y:S01]  /*2e710*/  LDCU UR6, c[0x0][0x39c] ;  /* 0x00007380ff0677ac */ /* 0x000e620008000800 */
[----:B---3--:R-:W-:Y:S01]  /*2e720*/  VIADD R69, R3, 0x9f ;  /* 0x0000009f03457836 */ /* 0x008fe20000000000 */
[C---:B------:R-:W-:Y:S02]  /*2e730*/  LEA R68, P6, R75.reuse, R2, 0x2 ;  /* 0x000000024b447211 */ /* 0x040fe400078c10ff */
[----:B-----5:R-:W-:Y:S01]  /*2e740*/  IADD3 R71, PT, PT, R75, UR5, RZ ;  /* 0x000000054b477c10 */ /* 0x020fe2000fffe0ff */
[----:B------:R3:W-:Y:S01]  /*2e750*/  @P1 STG.E desc[UR22][R72.64], R94 ;  /* 0x0000005e48001986 */ /* 0x0007e2000c101916 */
[----:B--2---:R-:W-:Y:S01]  /*2e760*/  ISETP.LT.AND P1, PT, R69, UR4, !P0 ;  /* 0x0000000445007c0c */ /* 0x004fe2000c721270 */
[----:B------:R-:W2:Y:S01]  /*2e770*/  LDCU UR4, c[0x0][0x39c] ;  /* 0x00007380ff0477ac */ /* 0x000ea20008000800 */
[----:B------:R-:W-:Y:S01]  /*2e780*/  LEA.HI.X.SX32 R69, R75, R0, 0x2, P6 ;  /* 0x000000004b457211 */ /* 0x000fe200030f16ff */
[C---:B------:R-:W-:Y:S01]  /*2e790*/  VIADD R77, R71.reuse, UR5 ;  /* 0x00000005474d7c36 */ /* 0x040fe20008000000 */
[----:B------:R-:W-:Y:S01]  /*2e7a0*/  LEA R70, P6, R71, R2, 0x2 ;  /* 0x0000000247467211 */ /* 0x000fe200078c10ff */
[----:B------:R-:W-:-:S03]  /*2e7b0*/  VIADD R75, R3, 0xa0 ;  /* 0x000000a0034b7836 */ /* 0x000fc60000000000 */
[----:B------:R-:W-:Y:S02]  /*2e7c0*/  LEA.HI.X.SX32 R71, R71, R0, 0x2, P6 ;  /* 0x0000000047477211 */ /* 0x000fe400030f16ff */
[----:B------:R-:W-:Y:S01]  /*2e7d0*/  LEA R74, P6, R77, R2, 0x2 ;  /* 0x000000024d4a7211 */ /* 0x000fe200078c10ff */
[----:B---3--:R-:W-:Y:S01]  /*2e7e0*/  VIADD R72, R3, 0xa1 ;  /* 0x000000a103487836 */ /* 0x008fe20000000000 */
[----:B------:R3:W-:Y:S01]  /*2e7f0*/  @P5 STG.E desc[UR22][R68.64], R95 ;  /* 0x0000005f44005986 */ /* 0x0007e2000c101916 */
[----:B----4-:R-:W-:Y:S01]  /*2e800*/  ISETP.LT.AND P5, PT, R75, UR7, !P0 ;  /* 0x000000074b007c0c */ /* 0x010fe2000c7a1270 */
[----:B------:R-:W4:Y:S01]  /*2e810*/  LDCU UR7, c[0x0][0x39c] ;  /* 0x00007380ff0777ac */ /* 0x000f220008000800 */
[C---:B------:R-:W-:Y:S01]  /*2e820*/  LEA.HI.X.SX32 R75, R77.reuse, R0, 0x2, P6 ;  /* 0x000000004d4b7211 */ /* 0x040fe200030f16ff */
[----:B------:R5:W-:Y:S01]  /*2e830*/  @P4 STG.E desc[UR22][R70.64], R96 ;  /* 0x0000006046004986 */ /* 0x000be2000c101916 */
[----:B-1----:R-:W-:Y:S01]  /*2e840*/  ISETP.LT.AND P4, PT, R72, UR6, !P0 ;  /* 0x0000000648007c0c */ /* 0x002fe2000c781270 */
[----:B------:R-:W-:Y:S01]  /*2e850*/  VIADD R77, R77, UR5 ;  /* 0x000000054d4d7c36 */ /* 0x000fe20008000000 */
[----:B------:R-:W1:Y:S01]  /*2e860*/  LDCU UR6, c[0x0][0x39c] ;  /* 0x00007380ff0677ac */ /* 0x000e620008000800 */
[----:B------:R-:W-:-:S02]  /*2e870*/  VIADD R72, R3, 0xa2 ;  /* 0x000000a203487836 */ /* 0x000fc40000000000 */
[C---:B------:R-:W-:Y:S01]  /*2e880*/  VIADD R73, R77.reuse, UR5 ;  /* 0x000000054d497c36 */ /* 0x040fe20008000000 */
[C---:B---3--:R-:W-:Y:S01]  /*2e890*/  LEA R68, P6, R77.reuse, R2, 0x2 ;  /* 0x000000024d447211 */ /* 0x048fe200078c10ff */
[----:B------:R3:W-:Y:S03]  /*2e8a0*/  @P3 STG.E desc[UR22][R74.64], R97 ;  /* 0x000000614a003986 */ /* 0x0007e6000c101916 */
[----:B------:R-:W-:Y:S01]  /*2e8b0*/  LEA.HI.X.SX32 R69, R77, R0, 0x2, P6 ;  /* 0x000000004d457211 */ /* 0x000fe200030f16ff */
[C---:B------:R-:W-:Y:S01]  /*2e8c0*/  VIADD R77, R73.reuse, UR5 ;  /* 0x00000005494d7c36 */ /* 0x040fe20008000000 */
[----:B-----5:R-:W-:Y:S02]  /*2e8d0*/  LEA R70, P6, R73, R2, 0x2 ;  /* 0x0000000249467211 */ /* 0x020fe400078c10ff */
[----:B--2---:R-:W-:Y:S01]  /*2e8e0*/  ISETP.LT.AND P3, PT, R72, UR4, !P0 ;  /* 0x0000000448007c0c */ /* 0x004fe2000c761270 */
[----:B------:R-:W2:Y:S01]  /*2e8f0*/  LDCU UR4, c[0x0][0x39c] ;  /* 0x00007380ff0477ac */ /* 0x000ea20008000800 */
[----:B------:R-:W-:Y:S01]  /*2e900*/  VIADD R76, R3, 0xa3 ;  /* 0x000000a3034c7836 */ /* 0x000fe20000000000 */
[----:B------:R-:W-:-:S02]  /*2e910*/  LEA.HI.X.SX32 R71, R73, R0, 0x2, P6 ;  /* 0x0000000049477211 */ /* 0x000fc400030f16ff */
[----:B------:R-:W-:Y:S01]  /*2e920*/  LEA R72, P6, R77, R2, 0x2 ;  /* 0x000000024d487211 */ /* 0x000fe200078c10ff */
[----:B------:R5:W-:Y:S01]  /*2e930*/  @P2 STG.E desc[UR22][R68.64], R98 ;  /* 0x0000006244002986 */ /* 0x000be2000c101916 */
[----:B-1----:R-:W-:Y:S01]  /*2e940*/  ISETP.LT.AND P2, PT, R76, UR6, !P0 ;  /* 0x000000064c007c0c */ /* 0x002fe2000c741270 */
[----:B---3--:R-:W-:Y:S01]  /*2e950*/  VIADD R74, R3, 0xa4 ;  /* 0x000000a4034a7836 */ /* 0x008fe20000000000 */
[C---:B------:R-:W-:Y:S01]  /*2e960*/  LEA.HI.X.SX32 R73, R77.reuse, R0, 0x2, P6 ;  /* 0x000000004d497211 */ /* 0x040fe200030f16ff */
[----:B------:R-:W1:Y:S01]  /*2e970*/  LDCU UR6, c[0x0][0x39c] ;  /* 0x00007380ff0677ac */ /* 0x000e620008000800 */
        /* <DEDUP_REMOVED lines=11> */
[----:B--2---:R-:W-:Y:S01]  /*2ea30*/  ISETP.LT.AND P5, PT, R74, UR4, !P0 ;  /* 0x000000044a007c0c */ /* 0x004fe2000c7a1270 */
[----:B------:R-:W2:Y:S01]  /*2ea40*/  LDCU UR4, c[0x0][0x39c] ;  /* 0x00007380ff0477ac */ /* 0x000ea20008000800 */
        /* <DEDUP_REMOVED lines=17> */
[----:B--2---:R-:W-:Y:S01]  /*2eb60*/  ISETP.LT.AND P2, PT, R76, UR4, !P0 ;  /* 0x000000044c007c0c */ /* 0x004fe2000c741270 */
[----:B------:R-:W2:Y:S01]  /*2eb70*/  LDCU UR4, c[0x0][0x39c] ;  /* 0x00007380ff0477ac */ /* 0x000ea20008000800 */
[C---:B------:R-:W-:Y:S01]  /*2eb80*/  VIADD R77, R79.reuse, UR5 ;  /* 0x000000054f4d7c36 */ /* 0x040fe20008000000 */
[----:B------:R4:W-:Y:S01]  /*2eb90*/  @P1 STG.E desc[UR22][R74.64], R104 ;  /* 0x000000684a001986 */ /* 0x0009e2000c101916 */
[----:B---3--:R-:W-:Y:S01]  /*2eba0*/  LEA R68, P1, R79, R2, 0x2 ;  /* 0x000000024f447211 */ /* 0x008fe200078210ff */
        /* <DEDUP_REMOVED lines=16> */
[----:B--2---:R-:W-:Y:S01]  /*2ecb0*/  ISETP.LT.AND P4, PT, R74, UR4, !P0 ;  /* 0x000000044a007c0c */ /* 0x004fe2000c781270 */
[----:B------:R-:W2:Y:S01]  /*2ecc0*/  LDCU UR4, c[0x0][0x39c] ;  /* 0x00007380ff0477ac */ /* 0x000ea20008000800 */
[----:B---3--:R-:W-:Y:S01]  /*2ecd0*/  VIADD R69, R3, 0xac ;  /* 0x000000ac03457836 */ /* 0x008fe20000000000 */
        /* <DEDUP_REMOVED lines=17> */
[----:B--2---:R-:W-:Y:S01]  /*2edf0*/  ISETP.LT.AND P1, PT, R72, UR4, !P0 ;  /* 0x0000000448007c0c */ /* 0x004fe2000c721270 */
[----:B------:R-:W-:Y:S01]  /*2ee00*/  VIADD R77, R77, UR5 ;  /* 0x000000054d4d7c36 */ /* 0x000fe20008000000 */
[----:B------:R-:W2:Y:S01]  /*2ee10*/  LDCU UR4, c[0x0][0x39c] ;  /* 0x00007380ff0477ac */ /* 0x000ea20008000800 */
[----:B------:R-:W-:-:S02]  /*2ee20*/  VIADD R72, R3, 0xaf ;  /* 0x000000af03487836 */ /* 0x000fc40000000000 */
[C---:B------:R-:W-:Y:S01]  /*2ee30*/  VIADD R73, R77.reuse, UR5 ;  /* 0x000000054d497c36 */ /* 0x040fe20008000000 */
[C---:B---3--:R-:W-:Y:S01]  /*2ee40*/  LEA R68, P6, R77.reuse, R2, 0x2 ;  /* 0x000000024d447211 */ /* 0x048fe200078c10ff */
        /* <DEDUP_REMOVED lines=10> */
[----:B--2---:R-:W-:Y:S01]  /*2eef0*/  ISETP.LT.AND P4, PT, R76, UR4, !P0 ;  /* 0x000000044c007c0c */ /* 0x004fe2000c781270 */
[----:B---3--:R-:W-:Y:S01]  /*2ef00*/  VIADD R74, R3, 0xb1 ;  /* 0x000000b1034a7836 */ /* 0x008fe20000000000 */
        /* <DEDUP_REMOVED lines=48> */
[C---:B------:R-:W-:Y:S01]  /*2f210*/  VIADD R75, R77.reuse, UR5 ;  /* 0x000000054d4b7c36 */ /* 0x040fe20008000000 */
[----:B------:R4:W-:Y:S01]  /*2f220*/  @P1 STG.E desc[UR22][R70.64], R119 ;  /* 0x0000007746001986 */ /* 0x0009e2000c101916 */
[C---:B------:R-:W-:Y:S01]  /*2f230*/  LEA R72, P1, R77.reuse, R2, 0x2 ;  /* 0x000000024d487211 */ /* 0x040fe200078210ff */
[----:B------:R-:W5:Y:S03]  /*2f240*/  LDCU UR7, c[0x0][0x39c] ;  /* 0x00007380ff0777ac */ /* 0x000f660008000800 */
[----:B------:R-:W-:-:S02]  /*2f250*/  LEA.HI.X.SX32 R73, R77, R0, 0x2, P1 ;  /* 0x000000004d497211 */ /* 0x000fc400008f16ff */
[----:B-1----:R-:W-:Y:S01]  /*2f260*/  ISETP.LT.AND P1, PT, R74, UR6, !P0 ;  /* 0x000000064a007c0c */ /* 0x002fe2000c721270 */
[----:B------:R-:W1:Y:S01]  /*2f270*/  LDCU UR6, c[0x0][0x39c] ;  /* 0x00007380ff0677ac */ /* 0x000e620008000800 */
[----:B---3--:R-:W-:Y:S01]  /*2f280*/  VIADD R69, R3, 0xb9 ;  /* 0x000000b903457836 */ /* 0x008fe20000000000 */
[C---:B------:R-:W-:Y:S01]  /*2f290*/  LEA R68, P6, R75.reuse, R2, 0x2 ;  /* 0x000000024b447211 */ /* 0x040fe200078c10ff */
[----:B------:R3:W-:Y:S01]  /*2f2a0*/  @P5 STG.E desc[UR22][R72.64], R120 ;  /* 0x0000007848005986 */ /* 0x0007e2000c101916 */
[----:B----4-:R-:W-:Y:S02]  /*2f2b0*/  IADD3 R71, PT, PT, R75, UR5, RZ ;  /* 0x000000054b477c10 */ /* 0x010fe4000fffe0ff */
[----:B--2---:R-:W-:Y:S01]  /*2f2c0*/  ISETP.LT.AND P5, PT, R69, UR4, !P0 ;  /* 0x0000000445007c0c */ /* 0x004fe2000c7a1270 */
[----:B------:R-:W2:Y:S01]  /*2f2d0*/  LDCU UR4, c[0x0][0x39c] ;  /* 0x00007380ff0477ac */ /* 0x000ea20008000800 */
[----:B------:R-:W-:Y:S01]  /*2f2e0*/  LEA.HI.X.SX32 R69, R75, R0, 0x2, P6 ;  /* 0x000000004b457211 */ /* 0x000fe200030f16ff */
[C---:B------:R-:W-:Y:S01]  /*2f2f0*/  VIADD R77, R71.reuse, UR5 ;  /* 0x00000005474d7c36 */ /* 0x040fe20008000000 */
[----:B------:R-:W-:Y:S01]  /*2f300*/  LEA R70, P6, R71, R2, 0x2 ;  /* 0x0000000247467211 */ /* 0x000fe200078c10ff */
[----:B------:R-:W-:-:S03]  /*2f310*/  VIADD R75, R3, 0xba ;  /* 0x000000ba034b7836 */ /* 0x000fc60000000000 */
[----:B------:R-:W-:Y:S01]  /*2f320*/  LEA.HI.X.SX32 R71, R71, R0, 0x2, P6 ;  /* 0x0000000047477211 */ /* 0x000fe200030f16ff */
[----:B---3--:R-:W-:Y:S01]  /*2f330*/  VIADD R72, R3, 0xbb ;  /* 0x000000bb03487836 */ /* 0x008fe20000000000 */
[----:B------:R-:W-:Y:S01]  /*2f340*/  LEA R74, P6, R77, R2, 0x2 ;  /* 0x000000024d4a7211 */ /* 0x000fe200078c10ff */
[----:B------:R3:W-:Y:S01]  /*2f350*/  @P4 STG.E desc[UR22][R68.64], R121 ;  /* 0x0000007944004986 */ /* 0x0007e2000c101916 */
[----:B-----5:R-:W-:Y:S01]  /*2f360*/  ISETP.LT.AND P4, PT, R75, UR7, !P0 ;  /* 0x000000074b007c0c */ /* 0x020fe2000c781270 */
[----:B------:R-:W4:Y:S01]  /*2f370*/  LDCU UR7, c[0x0][0x39c] ;  /* 0x00007380ff0777ac */ /* 0x000f220008000800 */
[C---:B------:R-:W-:Y:S01]  /*2f380*/  LEA.HI.X.SX32 R75, R77.reuse, R0, 0x2, P6 ;  /* 0x000000004d4b7211 */ /* 0x040fe200030f16ff */
[----:B------:R5:W-:Y:S01]  /*2f390*/  @P3 STG.E desc[UR22][R70.64], R122 ;  /* 0x0000007a46003986 */ /* 0x000be2000c101916 */
[----:B-1----:R-:W-:Y:S01]  /*2f3a0*/  ISETP.LT.AND P3, PT, R72, UR6, !P0 ;  /* 0x0000000648007c0c */ /* 0x002fe2000c761270 */
[----:B------:R-:W1:Y:S01]  /*2f3b0*/  LDCU UR6, c[0x0][0x39c] ;  /* 0x00007380ff0677ac */ /* 0x000e620008000800 */
[----:B------:R-:W-:-:S02]  /*2f3c0*/  VIADD R77, R77, UR5 ;  /* 0x000000054d4d7c36 */ /* 0x000fc40008000000 */
[----:B------:R-:W-:Y:S02]  /*2f3d0*/  VIADD R72, R3, 0xbc ;  /* 0x000000bc03487836 */ /* 0x000fe40000000000 */
[C---:B------:R-:W-:Y:S01]  /*2f3e0*/  VIADD R73, R77.reuse, UR5 ;  /* 0x000000054d497c36 */ /* 0x040fe20008000000 */
[C---:B---3--:R-:W-:Y:S01]  /*2f3f0*/  LEA R68, P6, R77.reuse, R2, 0x2 ;  /* 0x000000024d447211 */ /* 0x048fe200078c10ff */
[----:B------:R3:W-:Y:S03]  /*2f400*/  @P2 STG.E desc[UR22][R74.64], R123 ;  /* 0x0000007b4a002986 */ /* 0x0007e6000c101916 */
[----:B------:R-:W-:Y:S01]  /*2f410*/  LEA.HI.X.SX32 R69, R77, R0, 0x2, P6 ;  /* 0x000000004d457211 */ /* 0x000fe200030f16ff */
[C---:B------:R-:W-:Y:S01]  /*2f420*/  VIADD R77, R73.reuse, UR5 ;  /* 0x00000005494d7c36 */ /* 0x040fe20008000000 */
[----:B-----5:R-:W-:Y:S01]  /*2f430*/  LEA R70, P6, R73, R2, 0x2 ;  /* 0x0000000249467211 */ /* 0x020fe200078c10ff */
[----:B------:R-:W-:Y:S01]  /*2f440*/  VIADD R76, R3, 0xbd ;  /* 0x000000bd034c7836 */ /* 0x000fe20000000000 */
[----:B--2---:R-:W-:Y:S01]  /*2f450*/  ISETP.LT.AND P2, PT, R72, UR4, !P0 ;  /* 0x0000000448007c0c */ /* 0x004fe2000c741270 */
[----:B------:R-:W2:Y:S01]  /*2f460*/  LDCU UR4, c[0x0][0x39c] ;  /* 0x00007380ff0477ac */ /* 0x000ea20008000800 */
        /* <DEDUP_REMOVED lines=27> */
[----:B------:R-:W1:Y:S01]  /*2f620*/  LDCU UR6, c[0x0][0x39c] ;  /* 0x00007380ff0677ac */ /* 0x000e620008000800 */
[----:B------:R-:W-:-:S02]  /*2f630*/  LEA.HI.X.SX32 R73, R77, R0, 0x2, P6 ;  /* 0x000000004d497211 */ /* 0x000fc400030f16ff */
        /* <DEDUP_REMOVED lines=32> */
[C---:B------:R-:W-:Y:S01]  /*2f840*/  LEA R68, P6, R75.reuse, R2, 0x2 ;  /* 0x000000024b447211 */ /* 0x040fe200078c10ff */
[----:B------:R3:W-:Y:S01]  /*2f850*/  @P2 STG.E desc[UR22][R72.64], R5 ;  /* 0x0000000548002986 */ /* 0x0007e2000c101916 */
[----:B-----5:R-:W-:Y:S02]  /*2f860*/  IADD3 R71, PT, PT, R75, UR5, RZ ;  /* 0x000000054b477c10 */ /* 0x020fe4000fffe0ff */
[----:B-1----:R-:W-:Y:S01]  /*2f870*/  ISETP.LT.AND P2, PT, R69, UR6, !P0 ;  /* 0x0000000645007c0c */ /* 0x002fe2000c741270 */
[----:B------:R-:W-:Y:S01]  /*2f880*/  VIADD R4, R3, 0xc7 ;  /* 0x000000c703047836 */ /* 0x000fe20000000000 */
[----:B------:R-:W-:Y:S01]  /*2f890*/  LEA.HI.X.SX32 R69, R75, R0, 0x2, P6 ;  /* 0x000000004b457211 */ /* 0x000fe200030f16ff */
[----:B------:R-:W1:Y:S01]  /*2f8a0*/  LDCU UR6, c[0x0][0x39c] ;  /* 0x00007380ff0677ac */ /* 0x000e620008000800 */
[C---:B------:R-:W-:Y:S01]  /*2f8b0*/  LEA R70, P6, R71.reuse, R2, 0x2 ;  /* 0x0000000247467211 */ /* 0x040fe200078c10ff */
[----:B------:R-:W-:-:S02]  /*2f8c0*/  VIADD R77, R71, UR5 ;  /* 0x00000005474d7c36 */ /* 0x000fc40008000000 */
[----:B------:R5:W-:Y:S01]  /*2f8d0*/  @P1 STG.E desc[UR22][R68.64], R6 ;  /* 0x0000000644001986 */ /* 0x000be2000c101916 */
[----:B------:R-:W-:Y:S02]  /*2f8e0*/  LEA.HI.X.SX32 R71, R71, R0, 0x2, P6 ;  /* 0x0000000047477211 */ /* 0x000fe400030f16ff */
[----:B----4-:R-:W-:Y:S01]  /*2f8f0*/  ISETP.LT.AND P1, PT, R4, UR7, !P0 ;  /* 0x0000000704007c0c */ /* 0x010fe2000c721270 */
[----:B------:R-:W-:Y:S01]  /*2f900*/  VIADD R4, R3, 0xc8 ;  /* 0x000000c803047836 */ /* 0x000fe20000000000 */
[----:B------:R-:W-:Y:S01]  /*2f910*/  LEA R74, P6, R77, R2, 0x2 ;  /* 0x000000024d4a7211 */ /* 0x000fe200078c10ff */
[----:B------:R4:W-:Y:S01]  /*2f920*/  @P5 STG.E desc[UR22][R70.64], R7 ;  /* 0x0000000746005986 */ /* 0x0009e2000c101916 */
[----:B---3--:R-:W-:Y:S01]  /*2f930*/  VIADD R5, R3, 0xc9 ;  /* 0x000000c903057836 */ /* 0x008fe20000000000 */
[----:B------:R-:W3:Y:S01]  /*2f940*/  LDCU UR7, c[0x0][0x39c] ;  /* 0x00007380ff0777ac */ /* 0x000ee20008000800 */
[----:B--2---:R-:W-:Y:S02]  /*2f950*/  ISETP.LT.AND P5, PT, R4, UR4, !P0 ;  /* 0x0000000404007c0c */ /* 0x004fe4000c7a1270 */
[C---:B------:R-:W-:Y:S01]  /*2f960*/  LEA.HI.X.SX32 R75, R77.reuse, R0, 0x2, P6 ;  /* 0x000000004d4b7211 */ /* 0x040fe200030f16ff */
[----:B------:R-:W2:Y:S01]  /*2f970*/  LDCU UR4, c[0x0][0x39c] ;  /* 0x00007380ff0477ac */ /* 0x000ea20008000800 */
[----:B------:R-:W-:-:S04]  /*2f980*/  VIADD R77, R77, UR5 ;  /* 0x000000054d4d7c36 */ /* 0x000fc80008000000 */
[C---:B-----5:R-:W-:Y:S01]  /*2f990*/  VIADD R69, R77.reuse, UR5 ;  /* 0x000000054d457c36 */ /* 0x060fe20008000000 */
[----:B------:R-:W-:Y:S01]  /*2f9a0*/  LEA R4, P6, R77, R2, 0x2 ;  /* 0x000000024d047211 */ /* 0x000fe200078c10ff */
[----:B------:R5:W-:Y:S01]  /*2f9b0*/  @P4 STG.E desc[UR22][R74.64], R8 ;  /* 0x000000084a004986 */ /* 0x000be2000c101916 */
[----:B-1----:R-:W-:Y:S01]  /*2f9c0*/  ISETP.LT.AND P4, PT, R5, UR6, !P0 ;  /* 0x0000000605007c0c */ /* 0x002fe2000c781270 */
[----:B----4-:R-:W-:Y:S01]  /*2f9d0*/  VIADD R71, R69, UR5 ;  /* 0x0000000545477c36 */ /* 0x010fe20008000000 */
[----:B------:R-:W-:Y:S01]  /*2f9e0*/  LEA.HI.X.SX32 R5, R77, R0, 0x2, P6 ;  /* 0x000000004d057211 */ /* 0x000fe200030f16ff */
[----:B------:R-:W1:Y:S01]  /*2f9f0*/  LDCU UR6, c[0x0][0x39c] ;  /* 0x00007380ff0677ac */ /* 0x000e620008000800 */
[----:B------:R-:W-:Y:S01]  /*2fa00*/  LEA R6, P6, R69, R2, 0x2 ;  /* 0x0000000245067211 */ /* 0x000fe200078c10ff */
[----:B------:R-:W-:Y:S02]  /*2fa10*/  VIADD R70, R3, 0xca ;  /* 0x000000ca03467836 */ /* 0x000fe40000000000 */
[----:B------:R4:W-:Y:S01]  /*2fa20*/  @P3 STG.E desc[UR22][R4.64], R9 ;  /* 0x0000000904003986 */ /* 0x0009e2000c101916 */
[----:B------:R-:W-:-:S02]  /*2fa30*/  LEA.HI.X.SX32 R7, R69, R0, 0x2, P6 ;  /* 0x0000000045077211 */ /* 0x000fc400030f16ff */
[----:B------:R-:W-:Y:S02]  /*2fa40*/  LEA R68, P6, R71, R2, 0x2 ;  /* 0x0000000247447211 */ /* 0x000fe400078c10ff */
[----:B--2---:R-:W-:Y:S01]  /*2fa50*/  ISETP.LT.AND P3, PT, R70, UR4, !P0 ;  /* 0x0000000446007c0c */ /* 0x004fe2000c761270 */
[----:B------:R-:W2:Y:S01]  /*2fa60*/  LDCU UR4, c[0x0][0x39c] ;  /* 0x00007380ff0477ac */ /* 0x000ea20008000800 */
[----:B-----5:R-:W-:Y:S01]  /*2fa70*/  VIADD R8, R3, 0xcb ;  /* 0x000000cb03087836 */ /* 0x020fe20000000000 */
[C---:B------:R-:W-:Y:S01]  /*2fa80*/  LEA.HI.X.SX32 R69, R71.reuse, R0, 0x2, P6 ;  /* 0x0000000047457211 */ /* 0x040fe200030f16ff */
[----:B------:R-:W-:Y:S01]  /*2fa90*/  VIADD R71, R71, UR5 ;  /* 0x0000000547477c36 */ /* 0x000fe20008000000 */
[----:B------:R5:W-:Y:S02]  /*2faa0*/  @P2 STG.E desc[UR22][R6.64], R10 ;  /* 0x0000000a06002986 */ /* 0x000be4000c101916 */
[----:B---3--:R-:W-:Y:S01]  /*2fab0*/  ISETP.LT.AND P2, PT, R8, UR7, !P0 ;  /* 0x0000000708007c0c */ /* 0x008fe2000c741270 */
[----:B------:R-:W-:Y:S01]  /*2fac0*/  VIADD R8, R3, 0xcc ;  /* 0x000000cc03087836 */ /* 0x000fe20000000000 */
[C---:B----4-:R-:W-:Y:S01]  /*2fad0*/  LEA R4, P6, R71.reuse, R2, 0x2 ;  /* 0x0000000247047211 */ /* 0x050fe200078c10ff */
[----:B------:R-:W-:Y:S01]  /*2fae0*/  VIADD R9, R71, UR5 ;  /* 0x0000000547097c36 */ /* 0x000fe20008000000 */
[----:B------:R-:W3:Y:S01]  /*2faf0*/  LDCU UR7, c[0x0][0x39c] ;  /* 0x00007380ff0777ac */ /* 0x000ee20008000800 */
[----:B------:R4:W-:Y:S01]  /*2fb00*/  @P1 STG.E desc[UR22][R68.64], R11 ;  /* 0x0000000b44001986 */ /* 0x0009e2000c101916 */
[----:B-1----:R-:W-:Y:S01]  /*2fb10*/  ISETP.LT.AND P1, PT, R8, UR6, !P0 ;  /* 0x0000000608007c0c */ /* 0x002fe2000c721270 */
[----:B------:R-:W-:Y:S01]  /*2fb20*/  VIADD R8, R3, 0xcd ;  /* 0x000000cd03087836 */ /* 0x000fe20000000000 */
[----:B------:R-:W-:Y:S01]  /*2fb30*/  LEA.HI.X.SX32 R5, R71, R0, 0x2, P6 ;  /* 0x0000000047057211 */ /* 0x000fe200030f16ff */
[C---:B------:R-:W-:Y:S01]  /*2fb40*/  VIADD R71, R9.reuse, UR5 ;  /* 0x0000000509477c36 */ /* 0x040fe20008000000 */
[C---:B-----5:R-:W-:Y:S01]  /*2fb50*/  LEA R6, P6, R9.reuse, R2, 0x2 ;  /* 0x0000000209067211 */ /* 0x060fe200078c10ff */
[----:B------:R-:W1:Y:S02]  /*2fb60*/  LDCU UR6, c[0x0][0x39c] ;  /* 0x00007380ff0677ac */ /* 0x000e640008000800 */
[----:B------:R-:W-:Y:S01]  /*2fb70*/  @P5 STG.E desc[UR22][R4.64], R12 ;  /* 0x0000000c04005986 */ /* 0x000fe2000c101916 */
[----:B------:R-:W-:-:S02]  /*2fb80*/  LEA.HI.X.SX32 R7, R9, R0, 0x2, P6 ;  /* 0x0000000009077211 */ /* 0x000fc400030f16ff */
[----:B--2---:R-:W-:Y:S01]  /*2fb90*/  ISETP.LT.AND P5, PT, R8, UR4, !P0 ;  /* 0x0000000408007c0c */ /* 0x004fe2000c7a1270 */
[C---:B----4-:R-:W-:Y:S01]  /*2fba0*/  VIADD R69, R71.reuse, UR5 ;  /* 0x0000000547457c36 */ /* 0x050fe20008000000 */
[----:B------:R-:W-:Y:S01]  /*2fbb0*/  LEA R8, P6, R71, R2, 0x2 ;  /* 0x0000000247087211 */ /* 0x000fe200078c10ff */
[----:B------:R-:W-:Y:S01]  /*2fbc0*/  VIADD R11, R3, 0xce ;  /* 0x000000ce030b7836 */ /* 0x000fe20000000000 */
[----:B------:R-:W2:Y:S02]  /*2fbd0*/  LDCU UR4, c[0x0][0x39c] ;  /* 0x00007380ff0477ac */ /* 0x000ea40008000800 */
[----:B------:R-:W-:Y:S02]  /*2fbe0*/  LEA.HI.X.SX32 R9, R71, R0, 0x2, P6 ;  /* 0x0000000047097211 */ /* 0x000fe400030f16ff */
[----:B------:R-:W-:Y:S01]  /*2fbf0*/  LEA R10, P6, R69, R2, 0x2 ;  /* 0x00000002450a7211 */ /* 0x000fe200078c10ff */
[----:B------:R4:W-:Y:S01]  /*2fc00*/  @P4 STG.E desc[UR22][R6.64], R13 ;  /* 0x0000000d06004986 */ /* 0x0009e2000c101916 */
[----:B---3--:R-:W-:Y:S01]  /*2fc10*/  ISETP.LT.AND P4, PT, R11, UR7, !P0 ;  /* 0x000000070b007c0c */ /* 0x008fe2000c781270 */
[----:B------:R-:W-:Y:S01]  /*2fc20*/  VIADD R68, R3, 0xcf ;  /* 0x000000cf03447836 */ /* 0x000fe20000000000 */
[C---:B------:R-:W-:Y:S01]  /*2fc30*/  LEA.HI.X.SX32 R11, R69.reuse, R0, 0x2, P6 ;  /* 0x00000000450b7211 */ /* 0x040fe200030f16ff */
[----:B------:R-:W3:Y:S01]  /*2fc40*/  LDCU UR7, c[0x0][0x39c] ;  /* 0x00007380ff0777ac */ /* 0x000ee20008000800 */
[----:B------:R-:W-:Y:S01]  /*2fc50*/  VIADD R69, R69, UR5 ;  /* 0x0000000545457c36 */ /* 0x000fe20008000000 */
[----:B------:R5:W-:Y:S01]  /*2fc60*/  @P3 STG.E desc[UR22][R8.64], R14 ;  /* 0x0000000e08003986 */ /* 0x000be2000c101916 */
[----:B-1----:R-:W-:Y:S01]  /*2fc70*/  ISETP.LT.AND P3, PT, R68, UR6, !P0 ;  /* 0x0000000644007c0c */ /* 0x002fe2000c761270 */
[----:B------:R-:W1:Y:S02]  /*2fc80*/  LDCU UR6, c[0x0][0x39c] ;  /* 0x00007380ff0677ac */ /* 0x000e640008000800 */
[----:B------:R1:W-:Y:S01]  /*2fc90*/  @P2 STG.E desc[UR22][R10.64], R15 ;  /* 0x0000000f0a002986 */ /* 0x0003e2000c101916 */
[C---:B----4-:R-:W-:Y:S01]  /*2fca0*/  VIADD R13, R69.reuse, UR5 ;  /* 0x00000005450d7c36 */ /* 0x050fe20008000000 */
[----:B------:R-:W-:Y:S01]  /*2fcb0*/  LEA R4, P2, R69, R2, 0x2 ;  /* 0x0000000245047211 */ /* 0x000fe200078410ff */
[----:B------:R-:W-:-:S03]  /*2fcc0*/  VIADD R7, R3, 0xd0 ;  /* 0x000000d003077836 */ /* 0x000fc60000000000 */
[----:B------:R-:W-:Y:S02]  /*2fcd0*/  LEA R6, P6, R13, R2, 0x2 ;  /* 0x000000020d067211 */ /* 0x000fe400078c10ff */
[-C--:B------:R-:W-:Y:S01]  /*2fce0*/  LEA.HI.X.SX32 R5, R69, R0.reuse, 0x2, P2 ;  /* 0x0000000045057211 */ /* 0x080fe200010f16ff */
[----:B-----5:R-:W-:Y:S01]  /*2fcf0*/  VIADD R8, R3, 0xd1 ;  /* 0x000000d103087836 */ /* 0x020fe20000000000 */
[----:B--2---:R-:W-:Y:S01]  /*2fd00*/  ISETP.LT.AND P2, PT, R7, UR4, !P0 ;  /* 0x0000000407007c0c */ /* 0x004fe2000c741270 */
[----:B------:R-:W2:Y:S01]  /*2fd10*/  LDCU UR4, c[0x0][0x39c] ;  /* 0x00007380ff0477ac */ /* 0x000ea20008000800 */
[C---:B------:R-:W-:Y:S01]  /*2fd20*/  LEA.HI.X.SX32 R7, R13.reuse, R0, 0x2, P6 ;  /* 0x000000000d077211 */ /* 0x040fe200030f16ff */
[----:B------:R-:W-:Y:S01]  /*2fd30*/  VIADD R13, R13, UR5 ;  /* 0x000000050d0d7c36 */ /* 0x000fe20008000000 */
[----:B------:R4:W-:Y:S01]  /*2fd40*/  @P1 STG.E desc[UR22][R4.64], R16 ;  /* 0x0000001004001986 */ /* 0x0009e2000c101916 */
[----:B---3--:R-:W-:Y:S01]  /*2fd50*/  ISETP.LT.AND P1, PT, R8, UR7, !P0 ;  /* 0x0000000708007c0c */ /* 0x008fe2000c721270 */
[----:B-1----:R-:W-:Y:S01]  /*2fd60*/  VIADD R10, R3, 0xd2 ;  /* 0x000000d2030a7836 */ /* 0x002fe20000000000 */
[----:B------:R-:W1:Y:S01]  /*2fd70*/  LDCU UR7, c[0x0][0x39c] ;  /* 0x00007380ff0777ac */ /* 0x000e620008000800 */
[----:B------:R3:W-:Y:S01]  /*2fd80*/  @P5 STG.E desc[UR22][R6.64], R17 ;  /* 0x0000001106005986 */ /* 0x0007e2000c101916 */
[C---:B------:R-:W-:Y:S01]  /*2fd90*/  LEA R8, P5, R13.reuse, R2, 0x2 ;  /* 0x000000020d087211 */ /* 0x040fe200078a10ff */
[----:B------:R-:W-:-:S03]  /*2fda0*/  VIADD R11, R13, UR5 ;  /* 0x000000050d0b7c36 */ /* 0x000fc60008000000 */
[----:B------:R-:W-:Y:S02]  /*2fdb0*/  LEA.HI.X.SX32 R9, R13, R0, 0x2, P5 ;  /* 0x000000000d097211 */ /* 0x000fe400028f16ff */
[----:B------:R-:W-:Y:S01]  /*2fdc0*/  ISETP.LT.AND P5, PT, R10, UR6, !P0 ;  /* 0x000000060a007c0c */ /* 0x000fe2000c7a1270 */
[----:B------:R-:W5:Y:S01]  /*2fdd0*/  LDCU UR6, c[0x0][0x39c] ;  /* 0x00007380ff0677ac */ /* 0x000f620008000800 */
[----:B----4-:R-:W-:Y:S01]  /*2fde0*/  VIADD R5, R3, 0xd3 ;  /* 0x000000d303057836 */ /* 0x010fe20000000000 */
[C---:B------:R-:W-:Y:S02]  /*2fdf0*/  LEA R4, P6, R11.reuse, R2, 0x2 ;  /* 0x000000020b047211 */ /* 0x040fe400078c10ff */
[----:B---3--:R-:W-:Y:S01]  /*2fe00*/  IADD3 R7, PT, PT, R11, UR5, RZ ;  /* 0x000000050b077c10 */ /* 0x008fe2000fffe0ff */
        /* <DEDUP_REMOVED lines=11> */
[----:B-1----:R-:W-:Y:S01]  /*2fec0*/  ISETP.LT.AND P3, PT, R11, UR7, !P0 ;  /* 0x000000070b007c0c */ /* 0x002fe2000c761270 */
[----:B------:R-:W1:Y:S01]  /*2fed0*/  LDCU UR7, c[0x0][0x39c] ;  /* 0x00007380ff0777ac */ /* 0x000e620008000800 */
[C---:B------:R-:W-:Y:S01]  /*2fee0*/  LEA.HI.X.SX32 R11, R13.reuse, R0, 0x2, P6 ;  /* 0x000000000d0b7211 */ /* 0x040fe200030f16ff */
[----:B------:R4:W-:Y:S01]  /*2fef0*/  @P2 STG.E desc[UR22][R6.64], R20 ;  /* 0x0000001406002986 */ /* 0x0009e2000c101916 */
[----:B-----5:R-:W-:Y:S01]  /*2ff00*/  ISETP.LT.AND P2, PT, R8, UR6, !P0 ;  /* 0x0000000608007c0c */ /* 0x020fe2000c741270 */
[----:B------:R-:W-:Y:S01]  /*2ff10*/  VIADD R13, R13, UR5 ;  /* 0x000000050d0d7c36 */ /* 0x000fe20008000000 */
[----:B------:R-:W5:Y:S01]  /*2ff20*/  LDCU UR6, c[0x0][0x39c] ;  /* 0x00007380ff0677ac */ /* 0x000f620008000800 */
[----:B------:R-:W-:-:S02]  /*2ff30*/  VIADD R8, R3, 0xd6 ;  /* 0x000000d603087836 */ /* 0x000fc40000000000 */
[C---:B------:R-:W-:Y:S01]  /*2ff40*/  VIADD R9, R13.reuse, UR5 ;  /* 0x000000050d097c36 */ /* 0x040fe20008000000 */
[C---:B---3--:R-:W-:Y:S01]  /*2ff50*/  LEA R4, P6, R13.reuse, R2, 0x2 ;  /* 0x000000020d047211 */ /* 0x048fe200078c10ff */
[----:B------:R3:W-:Y:S03]  /*2ff60*/  @P1 STG.E desc[UR22][R10.64], R21 ;  /* 0x000000150a001986 */ /* 0x0007e6000c101916 */
[----:B------:R-:W-:Y:S01]  /*2ff70*/  LEA.HI.X.SX32 R5, R13, R0, 0x2, P6 ;  /* 0x000000000d057211 */ /* 0x000fe200030f16ff */
[C---:B------:R-:W-:Y:S01]  /*2ff80*/  VIADD R13, R9.reuse, UR5 ;  /* 0x00000005090d7c36 */ /* 0x040fe20008000000 */
[----:B----4-:R-:W-:Y:S02]  /*2ff90*/  LEA R6, P6, R9, R2, 0x2 ;  /* 0x0000000209067211 */ /* 0x010fe400078c10ff */
[----:B--2---:R-:W-:Y:S01]  /*2ffa0*/  ISETP.LT.AND P1, PT, R8, UR4, !P0 ;  /* 0x0000000408007c0c */ /* 0x004fe2000c721270 */
[----:B------:R-:W2:Y:S01]  /*2ffb0*/  LDCU UR4, c[0x0][0x39c] ;  /* 0x00007380ff0477ac */ /* 0x000ea20008000800 */
[----:B------:R-:W-:Y:S01]  /*2ffc0*/  VIADD R12, R3, 0xd7 ;  /* 0x000000d7030c7836 */ /* 0x000fe20000000000 */
[----:B------:R-:W-:-:S02]  /*2ffd0*/  LEA.HI.X.SX32 R7, R9, R0, 0x2, P6 ;  /* 0x0000000009077211 */ /* 0x000fc400030f16ff */
[----:B------:R-:W-:Y:S01]  /*2ffe0*/  LEA R8, P6, R13, R2, 0x2 ;  /* 0x000000020d087211 */ /* 0x000fe200078c10ff */
[----:B------:R4:W-:Y:S01]  /*2fff0*/  @P5 STG.E desc[UR22][R4.64], R22 ;  /* 0x0000001604005986 */ /* 0x0009e2000c101916 */
[----:B-----5:R-:W-:Y:S01]  /*30000*/  ISETP.LT.AND P5, PT, R12, UR6, !P0 ;  /* 0x000000060c007c0c */ /* 0x020fe2000c7a1270 */
[----:B---3--:R-:W-:Y:S01]  /*30010*/  VIADD R10, R3, 0xd8 ;  /* 0x000000d8030a7836 */ /* 0x008fe20000000000 */
[C---:B------:R-:W-:Y:S01]  /*30020*/  LEA.HI.X.SX32 R9, R13.reuse, R0, 0x2, P6 ;  /* 0x000000000d097211 */ /* 0x040fe200030f16ff */
[----:B------:R-:W3:Y:S01]  /*30030*/  LDCU UR6, c[0x0][0x39c] ;  /* 0x00007380ff0677ac */ /* 0x000ee20008000800 */
[----:B------:R-:W-:Y:S01]  /*30040*/  VIADD R13, R13, UR5 ;  /* 0x000000050d0d7c36 */ /* 0x000fe20008000000 */
[----:B------:R5:W-:Y:S01]  /*30050*/  @P4 STG.E desc[UR22][R6.64], R23 ;  /* 0x0000001706004986 */ /* 0x000be2000c101916 */
[----:B-1----:R-:W-:Y:S01]  /*30060*/  ISETP.LT.AND P4, PT, R10, UR7, !P0 ;  /* 0x000000070a007c0c */ /* 0x002fe2000c781270 */
[----:B------:R-:W1:Y:S01]  /*30070*/  LDCU UR7, c[0x0][0x39c] ;  /* 0x00007380ff0777ac */ /* 0x000e620008000800 */
[----:B------:R-:W-:-:S02]  /*30080*/  VIADD R11, R13, UR5 ;  /* 0x000000050d0b7c36 */ /* 0x000fc40008000000 */
[----:B------:R-:W-:Y:S01]  /*30090*/  VIADD R10, R3, 0xd9 ;  /* 0x000000d9030a7836 */ /* 0x000fe20000000000 */
[C---:B----4-:R-:W-:Y:S01]  /*300a0*/  LEA R4, P6, R13.reuse, R2, 0x2 ;  /* 0x000000020d047211 */ /* 0x050fe200078c10ff */
[----:B------:R4:W-:Y:S03]  /*300b0*/  @P3 STG.E desc[UR22][R8.64], R24 ;  /* 0x0000001808003986 */ /* 0x0009e6000c101916 */
[----:B------:R-:W-:Y:S01]  /*300c0*/  LEA.HI.X.SX32 R5, R13, R0, 0x2, P6 ;  /* 0x000000000d057211 */ /* 0x000fe200030f16ff */
[C---:B------:R-:W-:Y:S01]  /*300d0*/  VIADD R13, R11.reuse, UR5 ;  /* 0x000000050b0d7c36 */ /* 0x040fe20008000000 */
[----:B-----5:R-:W-:Y:S02]  /*300e0*/  LEA R6, P6, R11, R2, 0x2 ;  /* 0x000000020b067211 */ /* 0x020fe400078c10ff */
[----:B--2---:R-:W-:Y:S01]  /*300f0*/  ISETP.LT.AND P3, PT, R10, UR4, !P0 ;  /* 0x000000040a007c0c */ /* 0x004fe2000c761270 */
[----:B------:R-:W2:Y:S01]  /*30100*/  LDCU UR4, c[0x0][0x39c] ;  /* 0x00007380ff0477ac */ /* 0x000ea20008000800 */
[----:B------:R-:W-:Y:S01]  /*30110*/  VIADD R10, R3, 0xda ;  /* 0x000000da030a7836 */ /* 0x000fe20000000000 */
[----:B------:R-:W-:Y:S01]  /*30120*/  LEA.HI.X.SX32 R7, R11, R0, 0x2, P6 ;  /* 0x000000000b077211 */ /* 0x000fe200030f16ff */
[C---:B------:R-:W-:Y:S01]  /*30130*/  VIADD R15, R13.reuse, UR5 ;  /* 0x000000050d0f7c36 */ /* 0x040fe20008000000 */
[----:B----4-:R-:W-:Y:S01]  /*30140*/  LEA R8, P6, R13, R2, 0x2 ;  /* 0x000000020d087211 */ /* 0x010fe200078c10ff */
[----:B------:R4:W-:Y:S01]  /*30150*/  @P2 STG.E desc[UR22][R4.64], R25 ;  /* 0x0000001904002986 */ /* 0x0009e2000c101916 */
[----:B---3--:R-:W-:Y:S01]  /*30160*/  ISETP.LT.AND P2, PT, R10, UR6, !P0 ;  /* 0x000000060a007c0c */ /* 0x008fe2000c741270 */
[----:B------:R-:W-:Y:S01]  /*30170*/  VIADD R11, R3, 0xdb ;  /* 0x000000db030b7836 */ /* 0x000fe20000000000 */
[----:B------:R-:W-:Y:S01]  /*30180*/  LEA.HI.X.SX32 R9, R13, R0, 0x2, P6 ;  /* 0x000000000d097211 */ /* 0x000fe200030f16ff */
[----:B------:R-:W3:Y:S01]  /*30190*/  LDCU UR6, c[0x0][0x39c] ;  /* 0x00007380ff0677ac */ /* 0x000ee20008000800 */
[----:B------:R-:W-:Y:S01]  /*301a0*/  LEA R10, P6, R15, R2, 0x2 ;  /* 0x000000020f0a7211 */ /* 0x000fe200078c10ff */
[----:B------:R5:W-:Y:S01]  /*301b0*/  @P1 STG.E desc[UR22][R6.64], R26 ;  /* 0x0000001a06001986 */ /* 0x000be2000c101916 */
[----:B-1----:R-:W-:Y:S01]  /*301c0*/  ISETP.LT.AND P1, PT, R11, UR7, !P0 ;  /* 0x000000070b007c0c */ /* 0x002fe2000c721270 */
[----:B------:R-:W-:Y:S01]  /*301d0*/  VIADD R12, R3, 0xdc ;  /* 0x000000dc030c7836 */ /* 0x000fe20000000000 */
[C---:B------:R-:W-:Y:S01]  /*301e0*/  LEA.HI.X.SX32 R11, R15.reuse, R0, 0x2, P6 ;  /* 0x000000000f0b7211 */ /* 0x040fe200030f16ff */
[----:B------:R-:W1:Y:S01]  /*301f0*/  LDCU UR7, c[0x0][0x39c] ;  /* 0x00007380ff0777ac */ /* 0x000e620008000800 */
[----:B------:R-:W-:Y:S01]  /*30200*/  VIADD R15, R15, UR5 ;  /* 0x000000050f0f7c36 */ /* 0x000fe20008000000 */
[----:B------:R3:W-:Y:S01]  /*30210*/  @P5 STG.E desc[UR22][R8.64], R27 ;  /* 0x0000001b08005986 */ /* 0x0007e2000c101916 */
[----:B--2---:R-:W-:Y:S01]  /*30220*/  ISETP.LT.AND P5, PT, R12, UR4, !P0 ;  /* 0x000000040c007c0c */ /* 0x004fe2000c7a1270 */
[----:B------:R-:W2:Y:S01]  /*30230*/  LDCU UR4, c[0x0][0x39c] ;  /* 0x00007380ff0477ac */ /* 0x000ea20008000800 */
        /* <DEDUP_REMOVED lines=12> */
[----:B-1----:R-:W-:Y:S01]  /*30300*/  VIADD R10, R3, 0xdf ;  /* 0x000000df030a7836 */ /* 0x002fe20000000000 */
[----:B------:R-:W-:Y:S01]  /*30310*/  ISETP.LT.AND P3, PT, R8, UR7, !P0 ;  /* 0x0000000708007c0c */ /* 0x000fe2000c761270 */
[----:B------:R-:W1:Y:S01]  /*30320*/  LDCU UR7, c[0x0][0x39c] ;  /* 0x00007380ff0777ac */ /* 0x000e620008000800 */
[----:B------:R5:W-:Y:S01]  /*30330*/  @P2 STG.E desc[UR22][R6.64], R30 ;  /* 0x0000001e06002986 */ /* 0x000be2000c101916 */
[C---:B------:R-:W-:Y:S01]  /*30340*/  LEA R8, P2, R13.reuse, R2, 0x2 ;  /* 0x000000020d087211 */ /* 0x040fe200078410ff */
[----:B------:R-:W-:-:S03]  /*30350*/  VIADD R11, R13, UR5 ;  /* 0x000000050d0b7c36 */ /* 0x000fc60008000000 */
[----:B------:R-:W-:Y:S02]  /*30360*/  LEA.HI.X.SX32 R9, R13, R0, 0x2, P2 ;  /* 0x000000000d097211 */ /* 0x000fe400010f16ff */
[----:B--2---:R-:W-:Y:S01]  /*30370*/  ISETP.LT.AND P2, PT, R10, UR4, !P0 ;  /* 0x000000040a007c0c */ /* 0x004fe2000c741270 */
[----:B------:R-:W2:Y:S01]  /*30380*/  LDCU UR4, c[0x0][0x39c] ;  /* 0x00007380ff0477ac */ /* 0x000ea20008000800 */
        /* <DEDUP_REMOVED lines=14> */
[----:B-1----:R-:W-:Y:S01]  /*30470*/  ISETP.LT.AND P5, PT, R11, UR7, !P0 ;  /* 0x000000070b007c0c */ /* 0x002fe2000c7a1270 */
[----:B------:R-:W1:Y:S01]  /*30480*/  LDCU UR7, c[0x0][0x39c] ;  /* 0x00007380ff0777ac */ /* 0x000e620008000800 */
[C---:B------:R-:W-:Y:S01]  /*30490*/  LEA.HI.X.SX32 R11, R13.reuse, R0, 0x2, P6 ;  /* 0x000000000d0b7211 */ /* 0x040fe200030f16ff */
[----:B------:R5:W-:Y:S01]  /*304a0*/  @P4 STG.E desc[UR22][R6.64], R33 ;  /* 0x0000002106004986 */ /* 0x000be2000c101916 */
[----:B--2---:R-:W-:Y:S01]  /*304b0*/  ISETP.LT.AND P4, PT, R8, UR4, !P0 ;  /* 0x0000000408007c0c */ /* 0x004fe2000c781270 */
[----:B------:R-:W-:Y:S01]  /*304c0*/  VIADD R13, R13, UR5 ;  /* 0x000000050d0d7c36 */ /* 0x000fe20008000000 */
[----:B------:R-:W2:Y:S01]  /*304d0*/  LDCU UR4, c[0x0][0x39c] ;  /* 0x00007380ff0477ac */ /* 0x000ea20008000800 */
        /* <DEDUP_REMOVED lines=13> */
[----:B--2---:R-:W-:Y:S01]  /*305b0*/  ISETP.LT.AND P2, PT, R12, UR4, !P0 ;  /* 0x000000040c007c0c */ /* 0x004fe2000c741270 */
[----:B----4-:R-:W-:Y:S01]  /*305c0*/  VIADD R10, R3, 0xe5 ;  /* 0x000000e5030a7836 */ /* 0x010fe20000000000 */
[C---:B------:R-:W-:Y:S01]  /*305d0*/  LEA.HI.X.SX32 R9, R13.reuse, R0, 0x2, P6 ;  /* 0x000000000d097211 */ /* 0x040fe200030f16ff */
[----:B------:R-:W2:Y:S01]  /*305e0*/  LDCU UR4, c[0x0][0x39c] ;  /* 0x00007380ff0477ac */ /* 0x000ea20008000800 */
[----:B------:R-:W-:Y:S01]  /*305f0*/  VIADD R13, R13, UR5 ;  /* 0x000000050d0d7c36 */ /* 0x000fe20008000000 */
[----:B------:R4:W-:Y:S01]  /*30600*/  @P1 STG.E desc[UR22][R6.64], R36 ;  /* 0x0000002406001986 */ /* 0x0009e2000c101916 */
[----:B-1----:R-:W-:Y:S01]  /*30610*/  ISETP.LT.AND P1, PT, R10, UR7, !P0 ;  /* 0x000000070a007c0c */ /* 0x002fe2000c721270 */
[----:B------:R-:W1:Y:S01]  /*30620*/  LDCU UR7, c[0x0][0x39c] ;  /* 0x00007380ff0777ac */ /* 0x000e620008000800 */
        /* <DEDUP_REMOVED lines=98> */
[----:B--2---:R-:W-:Y:S01]  /*30c50*/  ISETP.LT.AND P2, PT, R10, UR4, !P0 ;  /* 0x000000040a007c0c */ /* 0x004fe2000c741270 */
[----:B------:R-:W2:Y:S01]  /*30c60*/  LDCU UR4, c[0x0][0x39c] ;  /* 0x00007380ff0477ac */ /* 0x000ea20008000800 */
        /* <DEDUP_REMOVED lines=33> */
[C---:B------:R-:W-:Y:S01]  /*30e80*/  VIADD R11, R13.reuse, UR5 ;  /* 0x000000050d0b7c36 */ /* 0x040fe20008000000 */
[----:B------:R1:W-:Y:S01]  /*30e90*/  @P1 STG.E desc[UR22][R6.64], R56 ;  /* 0x0000003806001986 */ /* 0x0003e2000c101916 */
[C---:B------:R-:W-:Y:S01]  /*30ea0*/  LEA R8, P1, R13.reuse, R2, 0x2 ;  /* 0x000000020d087211 */ /* 0x040fe200078210ff */
[----:B------:R-:W5:Y:S03]  /*30eb0*/  LDCU UR7, c[0x0][0x39c] ;  /* 0x00007380ff0777ac */ /* 0x000f660008000800 */
[----:B------:R-:W-:-:S02]  /*30ec0*/  LEA.HI.X.SX32 R9, R13, R0, 0x2, P1 ;  /* 0x000000000d097211 */ /* 0x000fc400008f16ff */
[----:B--2---:R-:W-:Y:S01]  /*30ed0*/  ISETP.LT.AND P1, PT, R10, UR4, !P0 ;  /* 0x000000040a007c0c */ /* 0x004fe2000c721270 */
[----:B------:R-:W2:Y:S01]  /*30ee0*/  LDCU UR4, c[0x0][0x39c] ;  /* 0x00007380ff0477ac */ /* 0x000ea20008000800 */
[----:B----4-:R-:W-:Y:S01]  /*30ef0*/  VIADD R5, R3, 0xfa ;  /* 0x000000fa03057836 */ /* 0x010fe20000000000 */
[C---:B------:R-:W-:Y:S01]  /*30f00*/  LEA R4, P6, R11.reuse, R2, 0x2 ;  /* 0x000000020b047211 */ /* 0x040fe200078c10ff */
[----:B------:R4:W-:Y:S01]  /*30f10*/  @P5 STG.E desc[UR22][R8.64], R57 ;  /* 0x0000003908005986 */ /* 0x0009e2000c101916 */
[----:B-1----:R-:W-:Y:S02]  /*30f20*/  IADD3 R7, PT, PT, R11, UR5, RZ ;  /* 0x000000050b077c10 */ /* 0x002fe4000fffe0ff */
[----:B---3--:R-:W-:Y:S01]  /*30f30*/  ISETP.LT.AND P5, PT, R5, UR6, !P0 ;  /* 0x0000000605007c0c */ /* 0x008fe2000c7a1270 */
[----:B------:R-:W1:Y:S01]  /*30f40*/  LDCU UR6, c[0x0][0x39c] ;  /* 0x00007380ff0677ac */ /* 0x000e620008000800 */
[----:B------:R-:W-:Y:S01]  /*30f50*/  LEA.HI.X.SX32 R5, R11, R0, 0x2, P6 ;  /* 0x000000000b057211 */ /* 0x000fe200030f16ff */
[C---:B------:R-:W-:Y:S01]  /*30f60*/  VIADD R11, R7.reuse, UR5 ;  /* 0x00000005070b7c36 */ /* 0x040fe20008000000 */
[----:B------:R-:W-:Y:S01]  /*30f70*/  LEA R6, P6, R7, R2, 0x2 ;  /* 0x0000000207067211 */ /* 0x000fe200078c10ff */
[----:B------:R-:W-:-:S02]  /*30f80*/  VIADD R10, R3, 0xfb ;  /* 0x000000fb030a7836 */ /* 0x000fc40000000000 */
[----:B------:R-:W-:Y:S01]  /*30f90*/  VIADD R13, R11, UR5 ;  /* 0x000000050b0d7c36 */ /* 0x000fe20008000000 */
[----:B------:R-:W-:Y:S01]  /*30fa0*/  LEA.HI.X.SX32 R7, R7, R0, 0x2, P6 ;  /* 0x0000000007077211 */ /* 0x000fe200030f16ff */
[----:B----4-:R-:W-:Y:S01]  /*30fb0*/  VIADD R9, R3, 0xfc ;  /* 0x000000fc03097836 */ /* 0x010fe20000000000 */
[----:B------:R-:W-:Y:S01]  /*30fc0*/  LEA R8, P6, R11, R2, 0x2 ;  /* 0x000000020b087211 */ /* 0x000fe200078c10ff */
[----:B------:R3:W-:Y:S01]  /*30fd0*/  @P4 STG.E desc[UR22][R4.64], R58 ;  /* 0x0000003a04004986 */ /* 0x0007e2000c101916 */
[----:B------:R-:W-:Y:S01]  /*30fe0*/  VIADD R15, R13, UR5 ;  /* 0x000000050d0f7c36 */ /* 0x000fe20008000000 */
[----:B-----5:R-:W-:Y:S02]  /*30ff0*/  ISETP.LT.AND P4, PT, R10, UR7, !P0 ;  /* 0x000000070a007c0c */ /* 0x020fe4000c781270 */
[----:B------:R4:W-:Y:S01]  /*31000*/  @P3 STG.E desc[UR22][R6.64], R59 ;  /* 0x0000003b06003986 */ /* 0x0009e2000c101916 */
[----:B--2---:R-:W-:Y:S01]  /*31010*/  ISETP.LT.AND P3, PT, R9, UR4, !P0 ;  /* 0x0000000409007c0c */ /* 0x004fe2000c761270 */
[----:B------:R-:W-:Y:S01]  /*31020*/  VIADD R17, R15, UR5 ;  /* 0x000000050f117c36 */ /* 0x000fe20008000000 */
[----:B------:R-:W-:Y:S01]  /*31030*/  LEA.HI.X.SX32 R9, R11, R0, 0x2, P6 ;  /* 0x000000000b097211 */ /* 0x000fe200030f16ff */
[----:B------:R-:W2:Y:S01]  /*31040*/  LDCU UR4, c[0x0][0x39c] ;  /* 0x00007380ff0477ac */ /* 0x000ea20008000800 */
[----:B------:R-:W-:Y:S01]  /*31050*/  LEA R10, P6, R13, R2, 0x2 ;  /* 0x000000020d0a7211 */ /* 0x000fe200078c10ff */
[----:B---3--:R-:W-:-:S03]  /*31060*/  VIADD R4, R3, 0xfd ;  /* 0x000000fd03047836 */ /* 0x008fc60000000000 */
[----:B------:R-:W-:Y:S01]  /*31070*/  LEA.HI.X.SX32 R11, R13, R0, 0x2, P6 ;  /* 0x000000000d0b7211 */ /* 0x000fe200030f16ff */
[----:B------:R3:W-:Y:S01]  /*31080*/  @P2 STG.E desc[UR22][R8.64], R60 ;  /* 0x0000003c08002986 */ /* 0x0007e2000c101916 */
[----:B------:R-:W-:Y:S01]  /*31090*/  VIADD R13, R17, UR5 ;  /* 0x00000005110d7c36 */ /* 0x000fe20008000000 */
[----:B-1----:R-:W-:Y:S01]  /*310a0*/  ISETP.LT.AND P2, PT, R4, UR6, !P0 ;  /* 0x0000000604007c0c */ /* 0x002fe2000c741270 */
[----:B------:R-:W1:Y:S02]  /*310b0*/  LDCU UR6, c[0x0][0x39c] ;  /* 0x00007380ff0677ac */ /* 0x000e640008000800 */
[----:B------:R-:W-:Y:S01]  /*310c0*/  VIADD R19, R13, UR5 ;  /* 0x000000050d137c36 */ /* 0x000fe20008000000 */
[----:B------:R5:W-:Y:S01]  /*310d0*/  @P1 STG.E desc[UR22][R10.64], R61 ;  /* 0x0000003d0a001986 */ /* 0x000be2000c101916 */
[-C--:B------:R-:W-:Y:S02]  /*310e0*/  LEA R4, P1, R15, R2.reuse, 0x2 ;  /* 0x000000020f047211 */ /* 0x080fe400078210ff */
[----:B----4-:R-:W-:Y:S01]  /*310f0*/  LEA R6, P6, R17, R2, 0x2 ;  /* 0x0000000211067211 */ /* 0x010fe200078c10ff */
[----:B------:R-:W-:Y:S01]  /*31100*/  VIADD R21, R19, UR5 ;  /* 0x0000000513157c36 */ /* 0x000fe20008000000 */
[----:B------:R-:W-:-:S02]  /*31110*/  LEA.HI.X.SX32 R5, R15, R0, 0x2, P1 ;  /* 0x000000000f057211 */ /* 0x000fc400008f16ff */
[----:B------:R-:W-:Y:S01]  /*31120*/  LEA.HI.X.SX32 R7, R17, R0, 0x2, P6 ;  /* 0x0000000011077211 */ /* 0x000fe200030f16ff */
[----:B------:R-:W-:Y:S01]  /*31130*/  VIADD R15, R21, UR5 ;  /* 0x00000005150f7c36 */ /* 0x000fe20008000000 */
[-C--:B---3--:R-:W-:Y:S01]  /*31140*/  LEA R8, P6, R13, R2.reuse, 0x2 ;  /* 0x000000020d087211 */ /* 0x088fe200078c10ff */
[----:B------:R-:W-:Y:S01]  /*31150*/  VIADD R14, R3, 0xfe ;  /* 0x000000fe030e7836 */ /* 0x000fe20000000000 */
[----:B------:R-:W-:Y:S01]  /*31160*/  LEA R12, P1, R19, R2, 0x2 ;  /* 0x00000002130c7211 */ /* 0x000fe200078210ff */
[----:B------:R-:W-:Y:S01]  /*31170*/  VIADD R3, R3, 0xff ;  /* 0x000000ff03037836 */ /* 0x000fe20000000000 */
[----:B------:R-:W-:Y:S02]  /*31180*/  LEA.HI.X.SX32 R9, R13, R0, 0x2, P6 ;  /* 0x000000000d097211 */ /* 0x000fe400030f16ff */
[----:B-----5:R-:W-:Y:S02]  /*31190*/  LEA R10, P6, R15, R2, 0x2 ;  /* 0x000000020f0a7211 */ /* 0x020fe400078c10ff */
[----:B------:R-:W-:-:S02]  /*311a0*/  LEA.HI.X.SX32 R13, R19, R0, 0x2, P1 ;  /* 0x00000000130d7211 */ /* 0x000fc400008f16ff */
[----:B--2---:R-:W-:Y:S02]  /*311b0*/  ISETP.LT.AND P1, PT, R14, UR4, !P0 ;  /* 0x000000040e007c0c */ /* 0x004fe4000c721270 */
[----:B-1----:R-:W-:Y:S02]  /*311c0*/  ISETP.LT.AND P0, PT, R3, UR6, !P0 ;  /* 0x0000000603007c0c */ /* 0x002fe4000c701270 */
[----:B------:R-:W-:Y:S02]  /*311d0*/  LEA.HI.X.SX32 R11, R15, R0, 0x2, P6 ;  /* 0x000000000f0b7211 */ /* 0x000fe400030f16ff */
[C---:B------:R-:W-:Y:S01]  /*311e0*/  LEA R2, P6, R21.reuse, R2, 0x2 ;  /* 0x0000000215027211 */ /* 0x040fe200078c10ff */
[----:B------:R1:W-:Y:S03]  /*311f0*/  @P5 STG.E desc[UR22][R4.64], R62 ;  /* 0x0000003e04005986 */ /* 0x0003e6000c101916 */
[----:B------:R-:W-:Y:S01]  /*31200*/  LEA.HI.X.SX32 R3, R21, R0, 0x2, P6 ;  /* 0x0000000015037211 */ /* 0x000fe200030f16ff */
[----:B------:R1:W-:Y:S04]  /*31210*/  @P4 STG.E desc[UR22][R6.64], R63 ;  /* 0x0000003f06004986 */ /* 0x0003e8000c101916 */
[----:B------:R1:W-:Y:S04]  /*31220*/  @P3 STG.E desc[UR22][R8.64], R64 ;  /* 0x0000004008003986 */ /* 0x0003e8000c101916 */
[----:B------:R1:W-:Y:S04]  /*31230*/  @P2 STG.E desc[UR22][R12.64], R65 ;  /* 0x000000410c002986 */ /* 0x0003e8000c101916 */
[----:B------:R1:W-:Y:S04]  /*31240*/  @P1 STG.E desc[UR22][R2.64], R66 ;  /* 0x0000004202001986 */ /* 0x0003e8000c101916 */
[----:B------:R1:W-:Y:S01]  /*31250*/  @P0 STG.E desc[UR22][R10.64], R67 ;  /* 0x000000430a000986 */ /* 0x0003e2000c101916 */
[----:B------:R-:W-:Y:S06]  /*31260*/  BAR.SYNC.DEFER_BLOCKING 0x0 ;  /* 0x0000000000007b1d */ /* 0x000fec0000010000 */
[----:B------:R-:W-:Y:S05]  /*31270*/  BRA.U UP0, `(.L_x_20) ;  /* 0x0000000100a07547 */ /* 0x000fea000b800000 */
[----:B------:R-:W2:Y:S01]  /*31280*/  S2UR UR5, SR_CgaCtaId ;  /* 0x00000000000579c3 */ /* 0x000ea20000008800 */
[----:B------:R-:W-:Y:S01]  /*31290*/  NOP ;  /* 0x0000000000007918 */ /* 0x000fe20000000000 */
[----:B------:R-:W-:Y:S01]  /*312a0*/  UMOV UR4, 0x50 ;  /* 0x0000005000047882 */ /* 0x000fe20000000000 */
[----:B------:R-:W-:Y:S02]  /*312b0*/  IMAD.U32 R0, RZ, RZ, UR8 ;  /* 0x00000008ff007e24 */ /* 0x000fe4000f8e00ff */
[----:B-1----:R-:W-:Y:S02]  /*312c0*/  IMAD.MOV.U32 R3, RZ, RZ, 0xffff ;  /* 0x0000ffffff037424 */ /* 0x002fe400078e00ff */
[----:B------:R-:W-:Y:S01]  /*312d0*/  IMAD.MOV.U32 R7, RZ, RZ, 0x1 ;  /* 0x00000001ff077424 */ /* 0x000fe200078e00ff */
[----:B------:R-:W-:-:S04]  /*312e0*/  LOP3.LUT R0, R0, 0xffff, RZ, 0xc0, !PT ;  /* 0x0000ffff00007812 */ /* 0x000fc800078ec0ff */
[----:B------:R-:W-:-:S05]  /*312f0*/  SHF.R.U32.HI R0, RZ, 0x5, R0 ;  /* 0x00000005ff007819 */ /* 0x000fca0000011600 */
[----:B------:R-:W-:Y:S01]  /*31300*/  VIADD R2, R0, 0x10 ;  /* 0x0000001000027836 */ /* 0x000fe20000000000 */
[----:B------:R-:W-:Y:S01]  /*31310*/  SHF.L.U32 R0, R3, R0, RZ ;  /* 0x0000000003007219 */ /* 0x000fe200000006ff */
[----:B--2---:R-:W-:-:S03]  /*31320*/  ULEA UR6, UR5, UR4, 0x18 ;  /* 0x0000000405067291 */ /* 0x004fc6000f8ec0ff */
[----:B------:R-:W-:-:S04]  /*31330*/  SHF.L.U32 R3, R7, R2, RZ ;  /* 0x0000000207037219 */ /* 0x000fc800000006ff */
[----:B------:R-:W-:Y:S02]  /*31340*/  LOP3.LUT R0, R3, R0, RZ, 0xfc, !PT ;  /* 0x0000000003007212 */ /* 0x000fe400078efcff */
[----:B------:R-:W1:Y:S02]  /*31350*/  LDS R5, [UR6] ;  /* 0x00000006ff057984 */ /* 0x000e640008000800 */
[C---:B------:R-:W-:Y:S02]  /*31360*/  LOP3.LUT R2, R0.reuse, 0xffff, RZ, 0xc0, !PT ;  /* 0x0000ffff00027812 */ /* 0x040fe400078ec0ff */
[----:B-1----:R-:W-:-:S04]  /*31370*/  LOP3.LUT R3, R0, 0xffff, R5, 0x80, !PT ;  /* 0x0000ffff00037812 */ /* 0x002fc800078e8005 */
[----:B------:R-:W-:-:S13]  /*31380*/  ISETP.NE.AND P0, PT, R3, R2, PT ;  /* 0x000000020300720c */ /* 0x000fda0003f05270 */
[----:B------:R-:W-:Y:S05]  /*31390*/  @P0 BRA `(.L_x_21) ;  /* 0x0000000000500947 */ /* 0x000fea0003800000 */
[----:B------:R-:W-:Y:S02]  /*313a0*/  SHF.R.U32.HI R5, RZ, 0x10, R5 ;  /* 0x00000010ff057819 */ /* 0x000fe40000011605 */
[----:B------:R-:W-:-:S04]  /*313b0*/  SHF.R.U32.HI R2, RZ, 0x10, R0 ;  /* 0x00000010ff027819 */ /* 0x000fc80000011600 */
[----:B------:R-:W-:-:S04]  /*313c0*/  LOP3.LUT R5, R5, R2, RZ, 0xc0, !PT ;  /* 0x0000000205057212 */ /* 0x000fc800078ec0ff */
[----:B------:R-:W-:-:S13]  /*313d0*/  ISETP.NE.AND P0, PT, R5, R2, PT ;  /* 0x000000020500720c */ /* 0x000fda0003f05270 */
[----:B------:R-:W-:Y:S05]  /*313e0*/  @P0 BRA `(.L_x_22) ;  /* 0x0000000000300947 */ /* 0x000fea0003800000 */
[----:B------:R-:W-:Y:S01]  /*313f0*/  R2UR UR4, R0 ;  /* 0x00000000000472ca */ /* 0x000fe200000e0000 */
[----:B------:R-:W-:Y:S01]  /*31400*/  VOTEU.ANY UR5, UPT, PT ;  /* 0x0000000000057886 */ /* 0x000fe200038e0100 */
[----:B------:R-:W1:Y:S01]  /*31410*/  S2R R0, SR_LANEID ;  /* 0x0000000000007919 */ /* 0x000e620000000000 */
[----:B------:R-:W-:-:S10]  /*31420*/  UFLO.U32 UR5, UR5 ;  /* 0x00000005000572bd */ /* 0x000fd400080e0000 */
[----:B------:R-:W-:-:S06]  /*31430*/  ULOP3.LUT UR4, URZ, UR4, URZ, 0x33, !UPT ;  /* 0x00000004ff047292 */ /* 0x000fcc000f8e33ff */
[----:B------:R-:W-:-:S04]  /*31440*/  IMAD.U32 R2, RZ, RZ, UR4 ;  /* 0x00000004ff027e24 */ /* 0x000fc8000f8e00ff */
[----:B------:R-:W2:Y:S02]  /*31450*/  REDUX UR7, R2 ;  /* 0x00000000020773c4 */ /* 0x000ea40000000000 */
[----:B------:R3:W-:Y:S01]  /*31460*/  UTCATOMSWS.AND URZ, UR4 ;  /* 0x0000000400ff79e3 */ /* 0x0007e20008000000 */
[----:B-1----:R-:W-:Y:S01]  /*31470*/  ISETP.EQ.U32.AND P0, PT, R0, UR5, PT ;  /* 0x0000000500007c0c */ /* 0x002fe2000bf02070 */
[----:B--2---:R-:W-:-:S12]  /*31480*/  IMAD.U32 R0, RZ, RZ, UR7 ;  /* 0x00000007ff007e24 */ /* 0x004fd8000f8e00ff */
[----:B------:R3:W-:Y:S01]  /*31490*/  @P0 ATOMS.AND RZ, [UR6], R0 ;  /* 0x00000000ffff098c */ /* 0x0007e2000a800006 */
[----:B------:R-:W-:Y:S05]  /*314a0*/  BRA `(.L_x_20) ;  /* 0x0000000000147947 */ /* 0x000fea0003800000 */
.L_x_22:
[----:B------:R-:W-:-:S07]  /*314b0*/  MOV R2, 0x314d0 ;  /* 0x000314d000027802 */ /* 0x000fce0000000f00 */
[----:B------:R-:W-:Y:S05]  /*314c0*/  CALL.REL.NOINC `($__internal_0_$__cuda_sm10x_tcgen05_guardrail_trap_col_being_dealloced_not_returned_by_alloc) ;  /* 0x00000000005c7944 */ /* 0x000fea0003c00000 */
[----:B------:R-:W-:Y:S05]  /*314d0*/  BRA `(.L_x_20) ;  /* 0x0000000000087947 */ /* 0x000fea0003800000 */
.L_x_21:
[----:B------:R-:W-:-:S07]  /*314e0*/  MOV R2, 0x31500 ;  /* 0x0003150000027802 */ /* 0x000fce0000000f00 */
[----:B------:R-:W-:Y:S05]  /*314f0*/  CALL.REL.NOINC `($__internal_2_$__cuda_sm10x_tcgen05_guardrail_trap_unallocated_columns_being_dealloced) ;  /* 0x0000000000687944 */ /* 0x000fea0003c00000 */
.L_x_20:
[----:B------:R-:W-:Y:S01]  /*31500*/  NOP ;  /* 0x0000000000007918 */ /* 0x000fe20000000000 */
[----:B---3--:R-:W-:Y:S05]  /*31510*/  EXIT ;  /* 0x000000000000794d */ /* 0x008fea0003800000 */
.L_x_7:
[----:B------:R-:W-:-:S07]  /*31520*/  IMAD.MOV.U32 R3, RZ, RZ, R2 ;  /* 0x000000ffff037224 */ /* 0x000fce00078e0002 */
.L_x_23:
[----:B-1----:R1:W2:Y:S02]  /*31530*/  SYNCS.PHASECHK.TRANS64.TRYWAIT P1, [R7+URZ], R3 ;  /* 0x00000003070075a7 */ /* 0x0022a400080211ff */
[----:B--2---:R-:W-:Y:S05]  /*31540*/  @!P1 NANOSLEEP.SYNCS 0x989680 ;  /* 0x009896800000995d */ /* 0x004fea0003900000 */
[----:B------:R-:W2:Y:S02]  /*31550*/  @!P1 SYNCS.PHASECHK.TRANS64 P1, [R7+URZ], R3 ;  /* 0x00000003070095a7 */ /* 0x000ea400080210ff */
[----:B--2---:R-:W-:Y:S05]  /*31560*/  @!P1 BRA `(.L_x_23) ;  /* 0xfffffffc00f09947 */ /* 0x004fea000383ffff */
[----:B------:R-:W-:Y:S05]  /*31570*/  BRA `(.L_x_6) ;  /* 0xfffffcec006c7947 */ /* 0x000fea000383ffff */
.L_x_10:
[----:B------:R-:W-:-:S07]  /*31580*/  IMAD.MOV.U32 R3, RZ, RZ, R2 ;  /* 0x000000ffff037224 */ /* 0x000fce00078e0002 */
.L_x_24:
[----:B-1----:R1:W2:Y:S02]  /*31590*/  SYNCS.PHASECHK.TRANS64.TRYWAIT P0, [R9+URZ], R3 ;  /* 0x00000003090075a7 */ /* 0x0022a400080011ff */
[----:B--2---:R-:W-:Y:S05]  /*315a0*/  @!P0 NANOSLEEP.SYNCS 0x989680 ;  /* 0x009896800000895d */ /* 0x004fea0003900000 */
[----:B------:R-:W2:Y:S02]  /*315b0*/  @!P0 SYNCS.PHASECHK.TRANS64 P0, [R9+URZ], R3 ;  /* 0x00000003090085a7 */ /* 0x000ea400080010ff */
[----:B--2---:R-:W-:Y:S05]  /*315c0*/  @!P0 BRA `(.L_x_24) ;  /* 0xfffffffc00f08947 */ /* 0x004fea000383ffff */
[----:B------:R-:W-:Y:S05]  /*315d0*/  BRA `(.L_x_9) ;  /* 0xfffffcec00d07947 */ /* 0x000fea000383ffff */
.L_x_15:
[----:B------:R-:W2:Y:S02]  /*315e0*/  SYNCS.PHASECHK.TRANS64.TRYWAIT P0, [UR10], R4 ;  /* 0x00000004ff0075a7 */ /* 0x000ea4000800110a */
[----:B--2---:R-:W-:Y:S05]  /*315f0*/  @!P0 BRA `(.L_x_15) ;  /* 0xfffffffc00f88947 */ /* 0x004fea000383ffff */
[----:B------:R-:W-:Y:S05]  /*31600*/  BRA `(.L_x_25) ;  /* 0xfffffed000047947 */ /* 0x000fea000383ffff */
.L_x_19:
[----:B------:R-:W1:Y:S02]  /*31610*/  SYNCS.PHASECHK.TRANS64.TRYWAIT P4, [UR10], R4 ;  /* 0x00000004ff0075a7 */ /* 0x000e64000808110a */
[----:B-1----:R-:W-:Y:S05]  /*31620*/  @!P4 BRA `(.L_x_19) ;  /* 0xfffffffc00f8c947 */ /* 0x002fea000383ffff */
[----:B------:R-:W-:Y:S05]  /*31630*/  BRA `(.L_x_18) ;  /* 0xffffff8000207947 */ /* 0x000fea000383ffff */
        .weak           $__internal_0_$__cuda_sm10x_tcgen05_guardrail_trap_col_being_dealloced_not_returned_by_alloc
        .type           $__internal_0_$__cuda_sm10x_tcgen05_guardrail_trap_col_being_dealloced_not_returned_by_alloc,@function
        .size           $__internal_0_$__cuda_sm10x_tcgen05_guardrail_trap_col_being_dealloced_not_returned_by_alloc,($__internal_1_$__cuda_sm10x_tcgen05_guardrail_trap_phase_invalid_during_alloc - $__internal_0_$__cuda_sm10x_tcgen05_guardrail_trap_col_being_dealloced_not_returned_by_alloc)
$__internal_0_$__cuda_sm10x_tcgen05_guardrail_trap_col_being_dealloced_not_returned_by_alloc:
[----:B------:R-:W-:Y:S05]  /*31640*/  BPT.TRAP 0x1 ;  /* 0x000000040000795c */ /* 0x000fea0000300000 */
[----:B------:R-:W-:-:S04]  /*31650*/  IMAD.MOV.U32 R3, RZ, RZ, 0x0 ;  /* 0x00000000ff037424 */ /* 0x000fc800078e00ff */
[----:B------:R-:W-:Y:S05]  /*31660*/  RET.REL.NODEC R2 `(matmul_kernel) ;  /* 0xfffffce802647950 */ /* 0x000fea0003c3ffff */
        .weak           $__internal_1_$__cuda_sm10x_tcgen05_guardrail_trap_phase_invalid_during_alloc
        .type           $__internal_1_$__cuda_sm10x_tcgen05_guardrail_trap_phase_invalid_during_alloc,@function
        .size           $__internal_1_$__cuda_sm10x_tcgen05_guardrail_trap_phase_invalid_during_alloc,($__internal_2_$__cuda_sm10x_tcgen05_guardrail_trap_unallocated_columns_being_dealloced - $__internal_1_$__cuda_sm10x_tcgen05_guardrail_trap_phase_invalid_during_alloc)
$__internal_1_$__cuda_sm10x_tcgen05_guardrail_trap_phase_invalid_during_alloc:
[----:B------:R-:W-:Y:S05]  /*31670*/  BPT.TRAP 0x1 ;  /* 0x000000040000795c */ /* 0x000fea0000300000 */
[----:B------:R-:W-:-:S04]  /*31680*/  IMAD.MOV.U32 R3, RZ, RZ, 0x0 ;  /* 0x00000000ff037424 */ /* 0x000fc800078e00ff */
[----:B------:R-:W-:Y:S05]  /*31690*/  RET.REL.NODEC R2 `(matmul_kernel) ;  /* 0xfffffce802587950 */ /* 0x000fea0003c3ffff */
        .weak           $__internal_2_$__cuda_sm10x_tcgen05_guardrail_trap_unallocated_columns_being_dealloced
        .type           $__internal_2_$__cuda_sm10x_tcgen05_guardrail_trap_unallocated_columns_being_dealloced,@function
        .size           $__internal_2_$__cuda_sm10x_tcgen05_guardrail_trap_unallocated_columns_being_dealloced,(.L_x_29 - $__internal_2_$__cuda_sm10x_tcgen05_guardrail_trap_unallocated_columns_being_dealloced)
$__internal_2_$__cuda_sm10x_tcgen05_guardrail_trap_unallocated_columns_being_dealloced:
[----:B------:R-:W-:Y:S05]  /*316a0*/  BPT.TRAP 0x1 ;  /* 0x000000040000795c */ /* 0x000fea0000300000 */
[----:B------:R-:W-:-:S04]  /*316b0*/  IMAD.MOV.U32 R3, RZ, RZ, 0x0 ;  /* 0x00000000ff037424 */ /* 0x000fc800078e00ff */
[----:B------:R-:W-:Y:S05]  /*316c0*/  RET.REL.NODEC R2 `(matmul_kernel) ;  /* 0xfffffce8024c7950 */ /* 0x000fea0003c3ffff */
.L_x_26:
[----:B------:R-:W-:-:S00]  /*316d0*/  BRA `(.L_x_26) ;  /* 0xfffffffc00fc7947 */ /* 0x000fc0000383ffff */
[----:B------:R-:W-:-:S00]  /*316e0*/  NOP ;  /* 0x0000000000007918 */ /* 0x000fc00000000000 */
        /* <DEDUP_REMOVED lines=9> */
.L_x_29:


//--------------------- .nv.shared.matmul_kernel  --------------------------
	.section	.nv.shared.matmul_kernel,"aw",@nobits
	.sectionflags	@""
	.align	16
	.zero		1024


//--------------------- .nv.shared.reserved.0     --------------------------
	.section	.nv.shared.reserved.0,"aw",@nobits
	.align	8
	.weak		__nv_reservedSMEM_offset_0_alias
	.size		__nv_reservedSMEM_offset_0_alias, 0, 64
	.other		__nv_reservedSMEM_offset_0_alias,@"STO_CUDA_RESERVED_SHARED STV_DEFAULT"
__nv_reservedSMEM_offset_0_alias:
	.zero		0
.nv.shared.reserved.0:
	.zero		64
	.weak		__nv_reservedSMEM_allocation_phase
	.type		__nv_reservedSMEM_allocation_phase,@object
	.size		__nv_reservedSMEM_allocation_phase,(.L_0 - __nv_reservedSMEM_allocation_phase)
__nv_reservedSMEM_allocation_phase:
	.zero		1
.L_0:
	.zero		7
	.weak		__nv_reservedSMEM_devtool_atexit_pc
	.type		__nv_reservedSMEM_devtool_atexit_pc,@object
	.size		__nv_reservedSMEM_devtool_atexit_pc,(__nv_reservedSMEM_allocation_mask - __nv_reservedSMEM_devtool_atexit_pc)
__nv_reservedSMEM_devtool_atexit_pc:
	.zero		8
	.weak		__nv_reservedSMEM_allocation_mask
	.type		__nv_reservedSMEM_allocation_mask,@object
	.size		__nv_reservedSMEM_allocation_mask,(.L_2 - __nv_reservedSMEM_allocation_mask)
__nv_reservedSMEM_allocation_mask:
	.zero		4
.L_2:
	.zero		4
	.weak		__nv_reservedSMEM_tmem_allocation_pipeline_mbarrier
	.type		__nv_reservedSMEM_tmem_allocation_pipeline_mbarrier,@object
	.size		__nv_reservedSMEM_tmem_allocation_pipeline_mbarrier,(__nv_reservedSMEM_tmem_allocation_pipeline_mbarrier_parity - __nv_reservedSMEM_tmem_allocation_pipeline_mbarrier)
__nv_reservedSMEM_tmem_allocation_pipeline_mbarrier:
	.zero		8
	.weak		__nv_reservedSMEM_tmem_allocation_pipeline_mbarrier_parity
	.type		__nv_reservedSMEM_tmem_allocation_pipeline_mbarrier_parity,@object
	.size		__nv_reservedSMEM_tmem_allocation_pipeline_mbarrier_parity,(.L_4 - __nv_reservedSMEM_tmem_allocation_pipeline_mbarrier_parity)
__nv_reservedSMEM_tmem_allocation_pipeline_mbarrier_parity:
	.zero		4
.L_4:


//--------------------- .nv.constant0.matmul_kernel --------------------------
	.section	.nv.constant0.matmul_kernel,"a",@progbits
	.sectionflags	@""
	.align	4
.nv.constant0.matmul_kernel:
	.zero		976


//--------------------- SYMBOLS --------------------------

	.type		.nv.reservedSmem.offset0,@object
	.size		.nv.reservedSmem.offset0,0x4
	.type		.nv.reservedSmem.cap,@object
	.size		.nv.reservedSmem.cap,0x4
